def matmul_kernel(
    a_ptr,
    b_ptr,
    c_ptr,
    M,
    N,
    K,
    stride_am,
    stride_ak,
    stride_bk,
    stride_bn,
    stride_cm,
    stride_cn,
    BLOCK_M: tl.constexpr,
    BLOCK_N: tl.constexpr,
    BLOCK_K: tl.constexpr,
    GROUP_M: tl.constexpr,
):
    pid = tl.program_id(axis=0)
    num_pid_m = tl.cdiv(M, BLOCK_M)
    num_pid_n = tl.cdiv(N, BLOCK_N)
    num_pid_in_group = GROUP_M * num_pid_n
    group_id = pid // num_pid_in_group
    first_pid_m = group_id * GROUP_M
    group_size_m = min(num_pid_m - first_pid_m, GROUP_M)
    pid_m = first_pid_m + ((pid % num_pid_in_group) % group_size_m)
    pid_n = (pid % num_pid_in_group) // group_size_m

    offs_am = (pid_m * BLOCK_M + tl.arange(0, BLOCK_M)) % M
    offs_bn = (pid_n * BLOCK_N + tl.arange(0, BLOCK_N)) % N
    offs_k = tl.arange(0, BLOCK_K)
    a_ptrs = a_ptr + offs_am[:, None] * stride_am + offs_k[None, :] * stride_ak
    b_ptrs = b_ptr + offs_k[:, None] * stride_bk + offs_bn[None, :] * stride_bn

    acc = tl.zeros((BLOCK_M, BLOCK_N), dtype=tl.float32)
    for kk in range(0, tl.cdiv(K, BLOCK_K)):
        a = tl.load(a_ptrs, mask=offs_k[None, :] < K - kk * BLOCK_K, other=0.0)
        b = tl.load(b_ptrs, mask=offs_k[:, None] < K - kk * BLOCK_K, other=0.0)
        acc = tl.dot(a, b, acc)
        a_ptrs += BLOCK_K * stride_ak
        b_ptrs += BLOCK_K * stride_bk

    c = acc.to(c_ptr.dtype.element_ty)
    offs_cm = pid_m * BLOCK_M + tl.arange(0, BLOCK_M)
    offs_cn = pid_n * BLOCK_N + tl.arange(0, BLOCK_N)
    c_ptrs = c_ptr + offs_cm[:, None] * stride_cm + offs_cn[None, :] * stride_cn
    mask = (offs_cm[:, None] < M) & (offs_cn[None, :] < N)
    tl.store(c_ptrs, c, mask=mask)

# config = {"BLOCK_K": 128, "BLOCK_M": 64, "BLOCK_N": 256, "GROUP_M": 8, "arch": "sm_90", "dtype": "fp8e5m2", "num_ctas": 1, "num_stages": 3, "num_warps": 8}
# arch = sm_90


// ===== COMPILED SASS (sm_90a) =====

	.target	sm_90a

	.elftype	@"ET_EXEC"


//--------------------- .note.nv.tkinfo           --------------------------
	.section	.note.nv.tkinfo,"",@"SHT_NOTE"
	.sectionflags	@"SHF_NOTE_NV_TKINFO"
	.tkinfo
        /*0018*/ 	.word	0x00000002
        /*0030*/ 	.string	""
        /*0030*/ 	.string	"ptxas"
        /*0030*/ 	.string	"Cuda compilation tools, release 13.0, V13.0.88"
        /*0030*/ 	.string	"Build cuda_13.0.r13.0/compiler.36424714_0"
        /*0030*/ 	.string	"-v  -suppress-debug-info  -lineinfo  -arch sm_90a "



//--------------------- .note.nv.cuinfo           --------------------------
	.section	.note.nv.cuinfo,"",@"SHT_NOTE"
	.sectionflags	@"SHF_NOTE_NV_CUINFO"
        /*0018*/ 	.short	0x0002
        /*001a*/ 	.short	0x005a
        /*001c*/ 	.short	0x0082
	.zero		2


//--------------------- .nv.info                  --------------------------
	.section	.nv.info,"",@"SHT_CUDA_INFO"
	.align	4


	//----- nvinfo : EIATTR_REGCOUNT
	.align		4
        /*0000*/ 	.byte	0x04, 0x2f
        /*0002*/ 	.short	(.L_1 - .L_0)
	.align		4
.L_0:
        /*0004*/ 	.word	index@(matmul_kernel)
        /*0008*/ 	.word	0x000000ff


	//----- nvinfo : EIATTR_FRAME_SIZE
	.align		4
.L_1:
        /*000c*/ 	.byte	0x04, 0x11
        /*000e*/ 	.short	(.L_3 - .L_2)
	.align		4
.L_2:
        /*0010*/ 	.word	index@(matmul_kernel)
        /*0014*/ 	.word	0x00000290


	//----- nvinfo : EIATTR_MIN_STACK_SIZE
	.align		4
.L_3:
        /*0018*/ 	.byte	0x04, 0x12
        /*001a*/ 	.short	(.L_5 - .L_4)
	.align		4
.L_4:
        /*001c*/ 	.word	index@(matmul_kernel)
        /*0020*/ 	.word	0x00000290
.L_5:


//--------------------- .nv.compat                --------------------------
	.section	.nv.compat,"",@"SHT_CUDA_COMPAT_INFO"
	.align	4
        /*0000*/ 	.byte	0x02, 0x09, 0x01, 0x00, 0x02, 0x02, 0x04, 0x00, 0x02, 0x05, 0x05, 0x00, 0x03, 0x07, 0x01, 0x01
        /*0010*/ 	.byte	0x02, 0x03, 0x00, 0x00, 0x02, 0x06, 0x01, 0x00, 0x04, 0x0b, 0x08, 0x00, 0x00, 0x00, 0x00, 0x00
        /*0020*/ 	.byte	0x00, 0x00, 0x00, 0x00


//--------------------- .nv.info.matmul_kernel    --------------------------
	.section	.nv.info.matmul_kernel,"",@"SHT_CUDA_INFO"
	.sectionflags	@""
	.align	4


	//----- nvinfo : EIATTR_CUDA_API_VERSION
	.align		4
        /*0000*/ 	.byte	0x04, 0x37
        /*0002*/ 	.short	(.L_7 - .L_6)
.L_6:
        /*0004*/ 	.word	0x00000082


	//----- nvinfo : EIATTR_KPARAM_INFO
	.align		4
.L_7:
        /*0008*/ 	.byte	0x04, 0x17
        /*000a*/ 	.short	(.L_9 - .L_8)
.L_8:
        /*000c*/ 	.word	0x00000000
        /*0010*/ 	.short	0x000d
        /*0012*/ 	.short	0x0048
        /*0014*/ 	.byte	0x00, 0xf4, 0x21, 0x00


	//----- nvinfo : EIATTR_KPARAM_INFO
	.align		4
.L_9:
        /*0018*/ 	.byte	0x04, 0x17
        /*001a*/ 	.short	(.L_11 - .L_10)
.L_10:
        /*001c*/ 	.word	0x00000000
        /*0020*/ 	.short	0x000c
        /*0022*/ 	.short	0x0040
        /*0024*/ 	.byte	0x00, 0xf4, 0x21, 0x00


	//----- nvinfo : EIATTR_KPARAM_INFO
	.align		4
.L_11:
        /*0028*/ 	.byte	0x04, 0x17
        /*002a*/ 	.short	(.L_13 - .L_12)
.L_12:
        /*002c*/ 	.word	0x00000000
        /*0030*/ 	.short	0x000b
        /*0032*/ 	.short	0x0038
        /*0034*/ 	.byte	0x00, 0xf0, 0x11, 0x00


	//----- nvinfo : EIATTR_KPARAM_INFO
	.align		4
.L_13:
        /*0038*/ 	.byte	0x04, 0x17
        /*003a*/ 	.short	(.L_15 - .L_14)
.L_14:
        /*003c*/ 	.word	0x00000000
        /*0040*/ 	.short	0x000a
        /*0042*/ 	.short	0x0034
        /*0044*/ 	.byte	0x00, 0xf0, 0x11, 0x00


	//----- nvinfo : EIATTR_KPARAM_INFO
	.align		4
.L_15:
        /*0048*/ 	.byte	0x04, 0x17
        /*004a*/ 	.short	(.L_17 - .L_16)
.L_16:
        /*004c*/ 	.word	0x00000000
        /*0050*/ 	.short	0x0009
        /*0052*/ 	.short	0x0030
        /*0054*/ 	.byte	0x00, 0xf0, 0x11, 0x00


	//----- nvinfo : EIATTR_KPARAM_INFO
	.align		4
.L_17:
        /*0058*/ 	.byte	0x04, 0x17
        /*005a*/ 	.short	(.L_19 - .L_18)
.L_18:
        /*005c*/ 	.word	0x00000000
        /*0060*/ 	.short	0x0008
        /*0062*/ 	.short	0x002c
        /*0064*/ 	.byte	0x00, 0xf0, 0x11, 0x00


	//----- nvinfo : EIATTR_KPARAM_INFO
	.align		4
.L_19:
        /*0068*/ 	.byte	0x04, 0x17
        /*006a*/ 	.short	(.L_21 - .L_20)
.L_20:
        /*006c*/ 	.word	0x00000000
        /*0070*/ 	.short	0x0007
        /*0072*/ 	.short	0x0028
        /*0074*/ 	.byte	0x00, 0xf0, 0x11, 0x00


	//----- nvinfo : EIATTR_KPARAM_INFO
	.align		4
.L_21:
        /*0078*/ 	.byte	0x04, 0x17
        /*007a*/ 	.short	(.L_23 - .L_22)
.L_22:
        /*007c*/ 	.word	0x00000000
        /*0080*/ 	.short	0x0006
        /*0082*/ 	.short	0x0024
        /*0084*/ 	.byte	0x00, 0xf0, 0x11, 0x00


	//----- nvinfo : EIATTR_KPARAM_INFO
	.align		4
.L_23:
        /*0088*/ 	.byte	0x04, 0x17
        /*008a*/ 	.short	(.L_25 - .L_24)
.L_24:
        /*008c*/ 	.word	0x00000000
        /*0090*/ 	.short	0x0005
        /*0092*/ 	.short	0x0020
        /*0094*/ 	.byte	0x00, 0xf0, 0x11, 0x00


	//----- nvinfo : EIATTR_KPARAM_INFO
	.align		4
.L_25:
        /*0098*/ 	.byte	0x04, 0x17
        /*009a*/ 	.short	(.L_27 - .L_26)
.L_26:
        /*009c*/ 	.word	0x00000000
        /*00a0*/ 	.short	0x0004
        /*00a2*/ 	.short	0x001c
        /*00a4*/ 	.byte	0x00, 0xf0, 0x11, 0x00


	//----- nvinfo : EIATTR_KPARAM_INFO
	.align		4
.L_27:
        /*00a8*/ 	.byte	0x04, 0x17
        /*00aa*/ 	.short	(.L_29 - .L_28)
.L_28:
        /*00ac*/ 	.word	0x00000000
        /*00b0*/ 	.short	0x0003
        /*00b2*/ 	.short	0x0018
        /*00b4*/ 	.byte	0x00, 0xf0, 0x11, 0x00


	//----- nvinfo : EIATTR_KPARAM_INFO
	.align		4
.L_29:
        /*00b8*/ 	.byte	0x04, 0x17
        /*00ba*/ 	.short	(.L_31 - .L_30)
.L_30:
        /*00bc*/ 	.word	0x00000000
        /*00c0*/ 	.short	0x0002
        /*00c2*/ 	.short	0x0010
        /*00c4*/ 	.byte	0x00, 0xf4, 0x21, 0x00


	//----- nvinfo : EIATTR_KPARAM_INFO
	.align		4
.L_31:
        /*00c8*/ 	.byte	0x04, 0x17
        /*00ca*/ 	.short	(.L_33 - .L_32)
.L_32:
        /*00cc*/ 	.word	0x00000000
        /*00d0*/ 	.short	0x0001
        /*00d2*/ 	.short	0x0008
        /*00d4*/ 	.byte	0x00, 0xf4, 0x21, 0x00


	//----- nvinfo : EIATTR_KPARAM_INFO
	.align		4
.L_33:
        /*00d8*/ 	.byte	0x04, 0x17
        /*00da*/ 	.short	(.L_35 - .L_34)
.L_34:
        /*00dc*/ 	.word	0x00000000
        /*00e0*/ 	.short	0x0000
        /*00e2*/ 	.short	0x0000
        /*00e4*/ 	.byte	0x00, 0xf4, 0x21, 0x00


	//----- nvinfo : EIATTR_SPARSE_MMA_MASK
	.align		4
.L_35:
        /*00e8*/ 	.byte	0x03, 0x50
        /*00ea*/ 	.short	0x0000


	//----- nvinfo : EIATTR_MAXREG_COUNT
	.align		4
        /*00ec*/ 	.byte	0x03, 0x1b
        /*00ee*/ 	.short	0x00ff


	//----- nvinfo : EIATTR_NUM_BARRIERS
	.align		4
        /*00f0*/ 	.byte	0x02, 0x4c
        /*00f2*/ 	.byte	0x01
	.zero		1


	//----- nvinfo : EIATTR_ANNOTATIONS
	.align		4
        /*00f4*/ 	.byte	0x04, 0x55
        /*00f6*/ 	.short	(.L_37 - .L_36)


	//   ....[0]....
.L_36:
        /*00f8*/ 	.word	0x00000001
        /*00fc*/ 	.byte	0x90, 0x07, 0x00, 0x00, 0x01, 0x00, 0x00, 0x00, 0xa0, 0x79, 0x00, 0x00, 0x01, 0x00, 0x00, 0x00
        /* <DEDUP_REMOVED lines=259> */
        /*113c*/ 	.byte	0x60, 0x02, 0x01, 0x00, 0x01, 0x00, 0x00, 0x00, 0xf0, 0x11, 0x01, 0x00


	//----- nvinfo : EIATTR_MERCURY_ISA_VERSION
	.align		4
.L_37:
        /*1148*/ 	.byte	0x03, 0x5f
        /*114a*/ 	.short	0x0101


	//----- nvinfo : EIATTR_EXIT_INSTR_OFFSETS
	.align		4
        /*114c*/ 	.byte	0x04, 0x1c
        /*114e*/ 	.short	(.L_39 - .L_38)


	//   ....[0]....
.L_38:
        /*1150*/ 	.word	0x00012f90


	//   ....[1]....
        /*1154*/ 	.word	0x00012fb0


	//----- nvinfo : EIATTR_REQNTID
	.align		4
.L_39:
        /*1158*/ 	.byte	0x04, 0x10
        /*115a*/ 	.short	(.L_41 - .L_40)
.L_40:
        /*115c*/ 	.word	0x00000100
        /*1160*/ 	.word	0x00000001
        /*1164*/ 	.word	0x00000001


	//----- nvinfo : EIATTR_CBANK_PARAM_SIZE
	.align		4
.L_41:
        /*1168*/ 	.byte	0x03, 0x19
        /*116a*/ 	.short	0x0050


	//----- nvinfo : EIATTR_PARAM_CBANK
	.align		4
        /*116c*/ 	.byte	0x04, 0x0a
        /*116e*/ 	.short	(.L_43 - .L_42)
	.align		4
.L_42:
        /*1170*/ 	.word	index@(.nv.constant0.matmul_kernel)
        /*1174*/ 	.short	0x0210
        /*1176*/ 	.short	0x0050


	//----- nvinfo : EIATTR_SW_WAR
	.align		4
.L_43:
        /*1178*/ 	.byte	0x04, 0x36
        /*117a*/ 	.short	(.L_45 - .L_44)
.L_44:
        /*117c*/ 	.word	0x00000008
.L_45:


//--------------------- .nv.callgraph             --------------------------
	.section	.nv.callgraph,"",@"SHT_CUDA_CALLGRAPH"
	.align	4
	.sectionentsize	8
	.align		4
        /*0000*/ 	.word	0x00000000
	.align		4
        /*0004*/ 	.word	0xffffffff
	.align		4
        /*0008*/ 	.word	0x00000000
	.align		4
        /*000c*/ 	.word	0xfffffffe
	.align		4
        /*0010*/ 	.word	0x00000000
	.align		4
        /*0014*/ 	.word	0xfffffffd
	.align		4
        /*0018*/ 	.word	0x00000000
	.align		4
        /*001c*/ 	.word	0xfffffffc


//--------------------- .text.matmul_kernel       --------------------------
	.section	.text.matmul_kernel,"ax",@progbits
	.align	128
        .global         matmul_kernel
        .type           matmul_kernel,@function
        .size           matmul_kernel,(.L_x_3 - matmul_kernel)
        .other          matmul_kernel,@"STO_CUDA_ENTRY STV_DEFAULT"
matmul_kernel:
.text.matmul_kernel:
[----:B------:R-:W0:Y:S08]  /*0000*/  LDC R1, c[0x0][0x28] ;  /* 0x00000a00ff017b82 */ /* 0x000e300000000800 */
[----:B------:R-:W1:Y:S01]  /*0010*/  LDC.64 R88, c[0x0][0x228] ;  /* 0x00008a00ff587b82 */ /* 0x000e620000000a00 */
[----:B------:R-:W2:Y:S01]  /*0020*/  S2R R5, SR_CTAID.X ;  /* 0x0000000000057919 */ /* 0x000ea20000002500 */
[----:B------:R-:W-:Y:S01]  /*0030*/  ULDC UR59, c[0x0][0x230] ;  /* 0x00008c00003b7ab9 */ /* 0x000fe20000000800 */
[----:B0-----:R-:W-:Y:S01]  /*0040*/  VIADD R1, R1, 0xfffffd70 ;  /* 0xfffffd7001017836 */ /* 0x001fe20000000000 */
[----:B------:R-:W-:Y:S01]  /*0050*/  UIADD3 UR59, UR59, 0x7f, URZ ;  /* 0x0000007f3b3b7890 */ /* 0x000fe2000fffe03f */
[----:B------:R-:W0:Y:S01]  /*0060*/  S2R R158, SR_TID.X ;  /* 0x00000000009e7919 */ /* 0x000e220000002100 */
[----:B------:R-:W-:Y:S01]  /*0070*/  UMOV UR58, 0x400 ;  /* 0x00000400003a7882 */ /* 0x000fe20000000000 */
[----:B------:R-:W-:Y:S01]  /*0080*/  ULDC.64 UR38, c[0x0][0x208] ;  /* 0x0000820000267ab9 */ /* 0x000fe20000000a00 */
[----:B------:R-:W3:Y:S01]  /*0090*/  S2UR UR4, SR_CgaCtaId ;  /* 0x00000000000479c3 */ /* 0x000ee20000008800 */
[----:B------:R-:W-:Y:S01]  /*00a0*/  UISETP.GE.AND UP0, UPT, UR59, 0x80, UPT ;  /* 0x000000803b00788c */ /* 0x000fe2000bf06270 */
[----:B------:R-:W-:-:S02]  /*00b0*/  CS2R R24, SRZ ;  /* 0x0000000000187805 */ /* 0x000fc4000001ff00 */
[----:B------:R-:W-:Y:S02]  /*00c0*/  CS2R R26, SRZ ;  /* 0x00000000001a7805 */ /* 0x000fe4000001ff00 */
[----:B------:R-:W-:Y:S02]  /*00d0*/  CS2R R28, SRZ ;  /* 0x00000000001c7805 */ /* 0x000fe4000001ff00 */
[----:B------:R-:W-:Y:S02]  /*00e0*/  CS2R R30, SRZ ;  /* 0x00000000001e7805 */ /* 0x000fe4000001ff00 */
[----:B------:R-:W-:Y:S02]  /*00f0*/  CS2R R32, SRZ ;  /* 0x0000000000207805 */ /* 0x000fe4000001ff00 */
[----:B------:R-:W-:Y:S02]  /*0100*/  CS2R R34, SRZ ;  /* 0x0000000000227805 */ /* 0x000fe4000001ff00 */
[----:B------:R-:W-:-:S02]  /*0110*/  CS2R R36, SRZ ;  /* 0x0000000000247805 */ /* 0x000fc4000001ff00 */
[----:B------:R-:W-:Y:S02]  /*0120*/  CS2R R38, SRZ ;  /* 0x0000000000267805 */ /* 0x000fe4000001ff00 */
[----:B------:R-:W-:Y:S02]  /*0130*/  CS2R R40, SRZ ;  /* 0x0000000000287805 */ /* 0x000fe4000001ff00 */
[----:B------:R-:W-:Y:S02]  /*0140*/  CS2R R42, SRZ ;  /* 0x00000000002a7805 */ /* 0x000fe4000001ff00 */
[----:B------:R-:W-:Y:S02]  /*0150*/  CS2R R44, SRZ ;  /* 0x00000000002c7805 */ /* 0x000fe4000001ff00 */
[----:B------:R-:W-:Y:S02]  /*0160*/  CS2R R46, SRZ ;  /* 0x00000000002e7805 */ /* 0x000fe4000001ff00 */
[----:B------:R-:W-:-:S02]  /*0170*/  CS2R R48, SRZ ;  /* 0x0000000000307805 */ /* 0x000fc4000001ff00 */
[----:B------:R-:W-:Y:S01]  /*0180*/  CS2R R50, SRZ ;  /* 0x0000000000327805 */ /* 0x000fe2000001ff00 */
[----:B-1----:R-:W-:Y:S01]  /*0190*/  VIADD R0, R89, 0xff ;  /* 0x000000ff59007836 */ /* 0x002fe20000000000 */
[----:B------:R-:W-:Y:S02]  /*01a0*/  CS2R R52, SRZ ;  /* 0x0000000000347805 */ /* 0x000fe4000001ff00 */
[----:B------:R-:W-:Y:S02]  /*01b0*/  CS2R R54, SRZ ;  /* 0x0000000000367805 */ /* 0x000fe4000001ff00 */
[----:B------:R-:W-:Y:S02]  /*01c0*/  CS2R R56, SRZ ;  /* 0x0000000000387805 */ /* 0x000fe4000001ff00 */
[----:B------:R-:W-:Y:S02]  /*01d0*/  CS2R R58, SRZ ;  /* 0x00000000003a7805 */ /* 0x000fe4000001ff00 */
[----:B------:R-:W-:-:S02]  /*01e0*/  SHF.R.S32.HI R3, RZ, 0x1f, R0 ;  /* 0x0000001fff037819 */ /* 0x000fc40000011400 */
[----:B------:R-:W-:Y:S02]  /*01f0*/  CS2R R60, SRZ ;  /* 0x00000000003c7805 */ /* 0x000fe4000001ff00 */
[----:B------:R-:W-:Y:S01]  /*0200*/  CS2R R62, SRZ ;  /* 0x00000000003e7805 */ /* 0x000fe2000001ff00 */
[----:B---3--:R-:W-:Y:S01]  /*0210*/  ULEA UR58, UR4, UR58, 0x18 ;  /* 0x0000003a043a7291 */ /* 0x008fe2000f8ec03f */
[----:B------:R-:W-:Y:S02]  /*0220*/  LEA.HI R3, R3, R0, RZ, 0x8 ;  /* 0x0000000003037211 */ /* 0x000fe400078f40ff */
[----:B------:R-:W-:Y:S02]  /*0230*/  CS2R R64, SRZ ;  /* 0x0000000000407805 */ /* 0x000fe4000001ff00 */
[----:B--2---:R-:W-:Y:S02]  /*0240*/  IABS R8, R5 ;  /* 0x0000000500087213 */ /* 0x004fe40000000000 */
[----:B------:R-:W-:-:S02]  /*0250*/  CS2R R66, SRZ ;  /* 0x0000000000427805 */ /* 0x000fc4000001ff00 */
[----:B------:R-:W-:Y:S02]  /*0260*/  SHF.R.S32.HI R3, RZ, 0x8, R3 ;  /* 0x00000008ff037819 */ /* 0x000fe40000011403 */
[----:B------:R-:W-:Y:S02]  /*0270*/  CS2R R68, SRZ ;  /* 0x0000000000447805 */ /* 0x000fe4000001ff00 */
[----:B------:R-:W-:Y:S02]  /*0280*/  CS2R R70, SRZ ;  /* 0x0000000000467805 */ /* 0x000fe4000001ff00 */
[----:B------:R-:W-:Y:S02]  /*0290*/  CS2R R72, SRZ ;  /* 0x0000000000487805 */ /* 0x000fe4000001ff00 */
[----:B------:R-:W-:Y:S01]  /*02a0*/  CS2R R74, SRZ ;  /* 0x00000000004a7805 */ /* 0x000fe2000001ff00 */
[----:B------:R-:W-:Y:S01]  /*02b0*/  IMAD.SHL.U32 R4, R3, 0x8, RZ ;  /* 0x0000000803047824 */ /* 0x000fe200078e00ff */
[----:B------:R-:W-:-:S02]  /*02c0*/  CS2R R76, SRZ ;  /* 0x00000000004c7805 */ /* 0x000fc4000001ff00 */
[----:B------:R-:W-:Y:S02]  /*02d0*/  CS2R R78, SRZ ;  /* 0x00000000004e7805 */ /* 0x000fe4000001ff00 */
[----:B------:R-:W-:Y:S02]  /*02e0*/  CS2R R80, SRZ ;  /* 0x0000000000507805 */ /* 0x000fe4000001ff00 */
[----:B------:R-:W-:Y:S02]  /*02f0*/  CS2R R82, SRZ ;  /* 0x0000000000527805 */ /* 0x000fe4000001ff00 */
[-C--:B------:R-:W-:Y:S02]  /*0300*/  IABS R7, R4.reuse ;  /* 0x0000000400077213 */ /* 0x080fe40000000000 */
[----:B------:R-:W-:Y:S02]  /*0310*/  CS2R R84, SRZ ;  /* 0x0000000000547805 */ /* 0x000fe4000001ff00 */
[----:B------:R-:W-:-:S02]  /*0320*/  IABS R10, R4 ;  /* 0x00000004000a7213 */ /* 0x000fc40000000000 */
[----:B------:R-:W-:Y:S01]  /*0330*/  CS2R R86, SRZ ;  /* 0x0000000000567805 */ /* 0x000fe2000001ff00 */
[----:B------:R-:W1:Y:S01]  /*0340*/  I2F.RP R0, R7 ;  /* 0x0000000700007306 */ /* 0x000e620000209400 */
[C---:B0-----:R-:W-:Y:S02]  /*0350*/  LEA.HI R134, R158.reuse, 0xc, RZ, 0x1a ;  /* 0x0000000c9e867811 */ /* 0x041fe400078fd0ff */
[C---:B------:R-:W-:Y:S02]  /*0360*/  LEA.HI R133, R158.reuse, 0x1c, RZ, 0x1a ;  /* 0x0000001c9e857811 */ /* 0x040fe400078fd0ff */
[C---:B------:R-:W-:Y:S02]  /*0370*/  LEA.HI R132, R158.reuse, 0x2c, RZ, 0x1a ;  /* 0x0000002c9e847811 */ /* 0x040fe400078fd0ff */
[----:B------:R-:W-:Y:S01]  /*0380*/  LEA.HI R131, R158, 0x3c, RZ, 0x1a ;  /* 0x0000003c9e837811 */ /* 0x000fe200078fd0ff */
[----:B-1----:R-:W0:Y:S02]  /*0390*/  MUFU.RCP R0, R0 ;  /* 0x0000000000007308 */ /* 0x002e240000001000 */
[----:B0-----:R-:W-:-:S02]  /*03a0*/  VIADD R2, R0, 0xffffffe ;  /* 0x0ffffffe00027836 */ /* 0x001fc40000000000 */
[----:B------:R-:W-:-:S04]  /*03b0*/  IMAD.MOV R0, RZ, RZ, -R10 ;  /* 0x000000ffff007224 */ /* 0x000fc800078e0a0a */
[----:B------:R0:W1:Y:S02]  /*03c0*/  F2I.FTZ.U32.TRUNC.NTZ R3, R2 ;  /* 0x0000000200037305 */ /* 0x000064000021f000 */
[----:B0-----:R-:W-:Y:S02]  /*03d0*/  IMAD.MOV.U32 R2, RZ, RZ, RZ ;  /* 0x000000ffff027224 */ /* 0x001fe400078e00ff */
[----:B-1----:R-:W-:-:S04]  /*03e0*/  IMAD.MOV R6, RZ, RZ, -R3 ;  /* 0x000000ffff067224 */ /* 0x002fc800078e0a03 */
[----:B------:R-:W-:Y:S02]  /*03f0*/  IMAD R9, R6, R7, RZ ;  /* 0x0000000706097224 */ /* 0x000fe400078e02ff */
[----:B------:R-:W-:Y:S02]  /*0400*/  IMAD.MOV.U32 R6, RZ, RZ, R8 ;  /* 0x000000ffff067224 */ /* 0x000fe400078e0008 */
[----:B------:R-:W-:-:S06]  /*0410*/  IMAD.HI.U32 R3, R3, R9, R2 ;  /* 0x0000000903037227 */ /* 0x000fcc00078e0002 */
[----:B------:R-:W-:-:S04]  /*0420*/  IMAD.HI.U32 R3, R3, R6, RZ ;  /* 0x0000000603037227 */ /* 0x000fc800078e00ff */
[----:B------:R-:W-:-:S05]  /*0430*/  IMAD R0, R3, R0, R6 ;  /* 0x0000000003007224 */ /* 0x000fca00078e0206 */
[----:B------:R-:W-:-:S13]  /*0440*/  ISETP.GT.U32.AND P1, PT, R7, R0, PT ;  /* 0x000000000700720c */ /* 0x000fda0003f24070 */
[----:B------:R-:W-:Y:S02]  /*0450*/  @!P1 IMAD.IADD R0, R0, 0x1, -R7 ;  /* 0x0000000100009824 */ /* 0x000fe400078e0a07 */
[----:B------:R-:W-:Y:S01]  /*0460*/  @!P1 VIADD R3, R3, 0x1 ;  /* 0x0000000103039836 */ /* 0x000fe20000000000 */
[----:B------:R-:W-:Y:S02]  /*0470*/  ISETP.NE.AND P1, PT, R4, RZ, PT ;  /* 0x000000ff0400720c */ /* 0x000fe40003f25270 */
[----:B------:R-:W-:Y:S02]  /*0480*/  ISETP.GE.U32.AND P0, PT, R0, R7, PT ;  /* 0x000000070000720c */ /* 0x000fe40003f06070 */
[----:B------:R-:W-:-:S04]  /*0490*/  LOP3.LUT R0, R5, R4, RZ, 0x3c, !PT ;  /* 0x0000000405007212 */ /* 0x000fc800078e3cff */
[----:B------:R-:W-:Y:S01]  /*04a0*/  ISETP.GE.AND P2, PT, R0, RZ, PT ;  /* 0x000000ff0000720c */ /* 0x000fe20003f46270 */
[----:B------:R-:W-:-:S06]  /*04b0*/  VIADD R0, R88, 0x3f ;  /* 0x0000003f58007836 */ /* 0x000fcc0000000000 */
[----:B------:R-:W-:-:S04]  /*04c0*/  @P0 VIADD R3, R3, 0x1 ;  /* 0x0000000103030836 */ /* 0x000fc80000000000 */
[----:B------:R-:W-:Y:S01]  /*04d0*/  IMAD.MOV.U32 R2, RZ, RZ, R3 ;  /* 0x000000ffff027224 */ /* 0x000fe200078e0003 */
[----:B------:R-:W-:-:S03]  /*04e0*/  SHF.R.S32.HI R3, RZ, 0x1f, R0 ;  /* 0x0000001fff037819 */ /* 0x000fc60000011400 */
[----:B------:R-:W-:Y:S01]  /*04f0*/  @!P2 IMAD.MOV R2, RZ, RZ, -R2 ;  /* 0x000000ffff02a224 */ /* 0x000fe200078e0a02 */
[----:B------:R-:W-:Y:S02]  /*0500*/  @!P1 LOP3.LUT R2, RZ, R4, RZ, 0x33, !PT ;  /* 0x00000004ff029212 */ /* 0x000fe400078e33ff */
[----:B------:R-:W-:-:S03]  /*0510*/  LEA.HI R3, R3, R0, RZ, 0x6 ;  /* 0x0000000003037211 */ /* 0x000fc600078f30ff */
[----:B------:R-:W-:Y:S02]  /*0520*/  IMAD.SHL.U32 R6, R2, 0x8, RZ ;  /* 0x0000000802067824 */ /* 0x000fe400078e00ff */
[----:B------:R-:W-:-:S03]  /*0530*/  IMAD.MOV R2, RZ, RZ, -R2 ;  /* 0x000000ffff027224 */ /* 0x000fc600078e0a02 */
[----:B------:R-:W-:Y:S01]  /*0540*/  LEA.HI.SX32 R3, R3, -R6, 0x1a ;  /* 0x8000000603037211 */ /* 0x000fe200078fd2ff */
[----:B------:R-:W-:-:S03]  /*0550*/  IMAD R4, R4, R2, R5 ;  /* 0x0000000204047224 */ /* 0x000fc600078e0205 */
[----:B------:R-:W-:Y:S02]  /*0560*/  VIMNMX R11, R3, 0x8, PT ;  /* 0x00000008030b7848 */ /* 0x000fe40003fe0100 */
[----:B------:R-:W-:Y:S02]  /*0570*/  IABS R9, R4 ;  /* 0x0000000400097213 */ /* 0x000fe40000000000 */
[----:B------:R-:W-:-:S04]  /*0580*/  IABS R7, R11 ;  /* 0x0000000b00077213 */ /* 0x000fc80000000000 */
[----:B------:R-:W0:Y:S08]  /*0590*/  I2F.RP R0, R7 ;  /* 0x0000000700007306 */ /* 0x000e300000209400 */
[----:B0-----:R-:W0:Y:S02]  /*05a0*/  MUFU.RCP R0, R0 ;  /* 0x0000000000007308 */ /* 0x001e240000001000 */
[----:B0-----:R-:W-:-:S06]  /*05b0*/  VIADD R3, R0, 0xffffffe ;  /* 0x0ffffffe00037836 */ /* 0x001fcc0000000000 */
[----:B------:R-:W0:Y:S02]  /*05c0*/  F2I.FTZ.U32.TRUNC.NTZ R3, R3 ;  /* 0x0000000300037305 */ /* 0x000e24000021f000 */
[----:B0-----:R-:W-:-:S04]  /*05d0*/  IMAD.MOV R8, RZ, RZ, -R3 ;  /* 0x000000ffff087224 */ /* 0x001fc800078e0a03 */
[----:B------:R-:W-:Y:S01]  /*05e0*/  IMAD.MOV.U32 R2, RZ, RZ, R8 ;  /* 0x000000ffff027224 */ /* 0x000fe200078e0008 */
[----:B------:R-:W-:-:S03]  /*05f0*/  IABS R8, R11 ;  /* 0x0000000b00087213 */ /* 0x000fc60000000000 */
[----:B------:R-:W-:Y:S02]  /*0600*/  IMAD R5, R2, R7, RZ ;  /* 0x0000000702057224 */ /* 0x000fe400078e02ff */
[----:B------:R-:W-:Y:S02]  /*0610*/  IMAD.MOV.U32 R2, RZ, RZ, RZ ;  /* 0x000000ffff027224 */ /* 0x000fe400078e00ff */
[----:B------:R-:W-:Y:S02]  /*0620*/  IMAD.MOV R0, RZ, RZ, -R8 ;  /* 0x000000ffff007224 */ /* 0x000fe400078e0a08 */
[----:B------:R-:W-:Y:S01]  /*0630*/  IMAD.HI.U32 R2, R3, R5, R2 ;  /* 0x0000000503027227 */ /* 0x000fe200078e0002 */
[----:B------:R-:W-:-:S05]  /*0640*/  LOP3.LUT R3, R158, 0x3f, RZ, 0xc0, !PT ;  /* 0x0000003f9e037812 */ /* 0x000fca00078ec0ff */
        /* <DEDUP_REMOVED lines=8> */
[----:B------:R-:W-:-:S07]  /*06d0*/  ISETP.GE.AND P2, PT, R0, RZ, PT ;  /* 0x000000ff0000720c */ /* 0x000fce0003f46270 */
[----:B------:R-:W-:Y:S01]  /*06e0*/  @P0 VIADD R2, R2, 0x1 ;  /* 0x0000000102020836 */ /* 0x000fe20000000000 */
[----:B------:R-:W-:-:S05]  /*06f0*/  PLOP3.LUT P0, PT, PT, PT, UP0, 0x80, 0x0 ;  /* 0x000000000000781c */ /* 0x000fca0003f0f008 */
[----:B------:R-:W-:Y:S01]  /*0700*/  @!P2 IMAD.MOV R2, RZ, RZ, -R2 ;  /* 0x000000ffff02a224 */ /* 0x000fe200078e0a02 */
[----:B------:R-:W-:-:S05]  /*0710*/  @!P1 LOP3.LUT R2, RZ, R11, RZ, 0x33, !PT ;  /* 0x0000000bff029212 */ /* 0x000fca00078e33ff */
[----:B------:R-:W-:Y:S02]  /*0720*/  IMAD.MOV R0, RZ, RZ, -R2 ;  /* 0x000000ffff007224 */ /* 0x000fe400078e0a02 */
[----:B------:R-:W-:Y:S02]  /*0730*/  IMAD.SHL.U32 R2, R2, 0x100, RZ ;  /* 0x0000010002027824 */ /* 0x000fe400078e00ff */
[----:B------:R-:W-:Y:S01]  /*0740*/  IMAD R0, R11, R0, R4 ;  /* 0x000000000b007224 */ /* 0x000fe200078e0204 */
[----:B------:R-:W-:-:S03]  /*0750*/  LOP3.LUT R11, R158, 0x80, RZ, 0xc0, !PT ;  /* 0x000000809e0b7812 */ /* 0x000fc600078ec0ff */
[----:B------:R-:W-:-:S04]  /*0760*/  IMAD.IADD R0, R6, 0x1, R0 ;  /* 0x0000000106007824 */ /* 0x000fc800078e0200 */
[----:B------:R-:W-:Y:S01]  /*0770*/  IMAD R14, R0, 0x40, R3 ;  /* 0x00000040000e7824 */ /* 0x000fe200078e0203 */
[----:B------:R-:W-:-:S04]  /*0780*/  SHF.R.U32.HI R0, RZ, 0x6, R158 ;  /* 0x00000006ff007819 */ /* 0x000fc8000001169e */
[----:B------:R0:W-:Y:S01]  /*0790*/  STL [R1+0x208], R14 ;  /* 0x0002080e01007387 */ /* 0x0001e20000100800 */
[----:B------:R-:W-:Y:S01]  /*07a0*/  SGXT.U32 R0, R0, 0x2 ;  /* 0x000000020000781a */ /* 0x000fe20000000000 */
[----:B------:R-:W-:Y:S06]  /*07b0*/  @!P0 BRA `(.L_x_0) ;  /* 0x000000fc00788947 */ /* 0x000fec0003800000 */
[----:B------:R-:W-:Y:S01]  /*07c0*/  IABS R17, R88 ;  /* 0x0000005800117213 */ /* 0x000fe20000000000 */
[----:B------:R-:W-:Y:S01]  /*07d0*/  ULDC UR22, c[0x0][0x240] ;  /* 0x0000900000167ab9 */ /* 0x000fe20000000800 */
[----:B------:R-:W-:Y:S01]  /*07e0*/  IABS R4, R89 ;  /* 0x0000005900047213 */ /* 0x000fe20000000000 */
[----:B------:R-:W-:Y:S01]  /*07f0*/  ULDC.64 UR14, c[0x0][0x218] ;  /* 0x00008600000e7ab9 */ /* 0x000fe20000000a00 */
[----:B------:R-:W1:Y:S01]  /*0800*/  I2F.RP R5, R17 ;  /* 0x0000001100057306 */ /* 0x000e620000209400 */
[----:B------:R-:W-:Y:S01]  /*0810*/  LEA.HI R11, R11, R2, RZ, 0x19 ;  /* 0x000000020b0b7211 */ /* 0x000fe200078fc8ff */
[----:B------:R-:W-:Y:S01]  /*0820*/  ULDC.64 UR18, c[0x0][0x218] ;  /* 0x0000860000127ab9 */ /* 0x000fe20000000a00 */
[----:B------:R-:W-:Y:S01]  /*0830*/  ISETP.GE.AND P2, PT, R14, RZ, PT ;  /* 0x000000ff0e00720c */ /* 0x000fe20003f46270 */
[----:B------:R-:W-:Y:S01]  /*0840*/  ULDC.64 UR10, c[0x0][0x218] ;  /* 0x00008600000a7ab9 */ /* 0x000fe20000000a00 */
[----:B------:R-:W-:Y:S01]  /*0850*/  SHF.R.U32.HI R158, RZ, 0x5, R158 ;  /* 0x00000005ff9e7819 */ /* 0x000fe2000001169e */
[C---:B------:R-:W-:Y:S01]  /*0860*/  VIADD R12, R11.reuse, 0xfa ;  /* 0x000000fa0b0c7836 */ /* 0x040fe20000000000 */
[----:B------:R-:W-:Y:S01]  /*0870*/  ULDC.64 UR16, c[0x0][0x218] ;  /* 0x0000860000107ab9 */ /* 0x000fe20000000a00 */
[----:B------:R-:W2:Y:S01]  /*0880*/  I2F.RP R3, R4 ;  /* 0x0000000400037306 */ /* 0x000ea20000209400 */
[C---:B------:R-:W-:Y:S01]  /*0890*/  VIADD R18, R11.reuse, 0xf6 ;  /* 0x000000f60b127836 */ /* 0x040fe20000000000 */
[----:B------:R-:W-:Y:S01]  /*08a0*/  R2UR UR4, R158 ;  /* 0x000000009e0472ca */ /* 0x000fe200000e0000 */
[C---:B------:R-:W-:Y:S01]  /*08b0*/  VIADD R19, R11.reuse, 0xf4 ;  /* 0x000000f40b137836 */ /* 0x040fe20000000000 */
[----:B------:R-:W-:Y:S01]  /*08c0*/  ULDC.64 UR8, c[0x0][0x218] ;  /* 0x0000860000087ab9 */ /* 0x000fe20000000a00 */
[C---:B------:R-:W-:Y:S01]  /*08d0*/  VIADD R21, R11.reuse, 0xee ;  /* 0x000000ee0b157836 */ /* 0x040fe20000000000 */
[----:B------:R-:W-:Y:S01]  /*08e0*/  ULDC.64 UR6, c[0x0][0x218] ;  /* 0x0000860000067ab9 */ /* 0x000fe20000000a00 */
[C---:B------:R-:W-:Y:S01]  /*08f0*/  VIADD R28, R11.reuse, 0xea ;  /* 0x000000ea0b1c7836 */ /* 0x040fe20000000000 */
[----:B-1----:R-:W1:Y:S01]  /*0900*/  MUFU.RCP R5, R5 ;  /* 0x0000000500057308 */ /* 0x002e620000001000 */
[----:B------:R-:W-:Y:S01]  /*0910*/  IABS R16, R19 ;  /* 0x0000001300107213 */ /* 0x000fe20000000000 */
[C---:B------:R-:W-:Y:S01]  /*0920*/  VIADD R22, R11.reuse, 0xec ;  /* 0x000000ec0b167836 */ /* 0x040fe20000000000 */
[----:B------:R-:W-:Y:S01]  /*0930*/  ULDC.64 UR12, c[0x0][0x218] ;  /* 0x00008600000c7ab9 */ /* 0x000fe20000000a00 */
[C---:B------:R-:W-:Y:S01]  /*0940*/  VIADD R30, R11.reuse, 0xe6 ;  /* 0x000000e60b1e7836 */ /* 0x040fe20000000000 */
[----:B------:R-:W-:Y:S01]  /*0950*/  ULDC.64 UR4, c[0x0][0x218] ;  /* 0x0000860000047ab9 */ /* 0x000fe20000000a00 */
[C---:B------:R-:W-:Y:S01]  /*0960*/  VIADD R29, R11.reuse, 0xe8 ;  /* 0x000000e80b1d7836 */ /* 0x040fe20000000000 */
[----:B------:R-:W-:Y:S01]  /*0970*/  IABS R20, R22 ;  /* 0x0000001600147213 */ /* 0x000fe20000000000 */
[----:B--2---:R-:W2:Y:S01]  /*0980*/  MUFU.RCP R3, R3 ;  /* 0x0000000300037308 */ /* 0x004ea20000001000 */
[----:B------:R-:W-:Y:S01]  /*0990*/  IABS R24, R30 ;  /* 0x0000001e00187213 */ /* 0x000fe20000000000 */
[C---:B------:R-:W-:Y:S01]  /*09a0*/  VIADD R31, R11.reuse, 0xe4 ;  /* 0x000000e40b1f7836 */ /* 0x040fe20000000000 */
[----:B------:R-:W-:Y:S01]  /*09b0*/  IABS R23, R29 ;  /* 0x0000001d00177213 */ /* 0x000fe20000000000 */
[C---:B------:R-:W-:Y:S01]  /*09c0*/  VIADD R32, R11.reuse, 0xe2 ;  /* 0x000000e20b207836 */ /* 0x040fe20000000000 */
[----:B------:R-:W-:Y:S01]  /*09d0*/  ULDC.64 UR20, c[0x0][0x210] ;  /* 0x0000840000147ab9 */ /* 0x000fe20000000a00 */
[C---:B------:R-:W-:Y:S01]  /*09e0*/  VIADD R34, R11.reuse, 0xde ;  /* 0x000000de0b227836 */ /* 0x040fe20000000000 */
[----:B------:R-:W-:Y:S01]  /*09f0*/  IABS R26, R31 ;  /* 0x0000001f001a7213 */ /* 0x000fe20000000000 */
[----:B------:R-:W-:Y:S01]  /*0a00*/  VIADD R33, R11, 0xe0 ;  /* 0x000000e00b217836 */ /* 0x000fe20000000000 */
[----:B------:R-:W-:Y:S01]  /*0a10*/  IABS R27, R32 ;  /* 0x00000020001b7213 */ /* 0x000fe20000000000 */
[----:B-1----:R-:W-:Y:S01]  /*0a20*/  VIADD R8, R5, 0xffffffe ;  /* 0x0ffffffe05087836 */ /* 0x002fe20000000000 */
[----:B------:R-:W-:Y:S01]  /*0a30*/  ULDC UR27, c[0x0][0x238] ;  /* 0x00008e00001b7ab9 */ /* 0x000fe20000000800 */
[C---:B------:R-:W-:Y:S01]  /*0a40*/  VIADD R5, R11.reuse, 0xfe ;  /* 0x000000fe0b057836 */ /* 0x040fe20000000000 */
[----:B------:R-:W-:Y:S01]  /*0a50*/  ULDC UR23, c[0x0][0x238] ;  /* 0x00008e0000177ab9 */ /* 0x000fe20000000800 */
[----:B------:R1:W3:Y:S01]  /*0a60*/  F2I.FTZ.U32.TRUNC.NTZ R9, R8 ;  /* 0x0000000800097305 */ /* 0x0002e2000021f000 */
[----:B------:R-:W-:Y:S01]  /*0a70*/  VIADD R38, R11, 0xce ;  /* 0x000000ce0b267836 */ /* 0x000fe20000000000 */
[----:B------:R-:W-:Y:S01]  /*0a80*/  ULDC UR24, c[0x0][0x238] ;  /* 0x00008e0000187ab9 */ /* 0x000fe20000000800 */
[----:B--2---:R-:W-:Y:S01]  /*0a90*/  VIADD R6, R3, 0xffffffe ;  /* 0x0ffffffe03067836 */ /* 0x004fe20000000000 */
[----:B------:R-:W-:Y:S01]  /*0aa0*/  ISETP.GE.AND P4, PT, R5, RZ, PT ;  /* 0x000000ff0500720c */ /* 0x000fe20003f86270 */
[C---:B------:R-:W-:Y:S01]  /*0ab0*/  VIADD R39, R11.reuse, 0xcc ;  /* 0x000000cc0b277836 */ /* 0x040fe20000000000 */
[----:B------:R-:W-:Y:S01]  /*0ac0*/  IABS R35, R38 ;  /* 0x0000002600237213 */ /* 0x000fe20000000000 */
[C---:B------:R-:W-:Y:S01]  /*0ad0*/  VIADD R37, R11.reuse, 0xd0 ;  /* 0x000000d00b257836 */ /* 0x040fe20000000000 */
[----:B------:R2:W4:Y:S01]  /*0ae0*/  F2I.FTZ.U32.TRUNC.NTZ R7, R6 ;  /* 0x0000000600077305 */ /* 0x000522000021f000 */
[----:B-1----:R-:W-:Y:S01]  /*0af0*/  IMAD.MOV.U32 R8, RZ, RZ, RZ ;  /* 0x000000ffff087224 */ /* 0x002fe200078e00ff */
[----:B------:R-:W-:Y:S01]  /*0b00*/  IABS R36, R39 ;  /* 0x0000002700247213 */ /* 0x000fe20000000000 */
[C---:B------:R-:W-:Y:S01]  /*0b10*/  VIADD R40, R11.reuse, 0xca ;  /* 0x000000ca0b287836 */ /* 0x040fe20000000000 */
[----:B------:R-:W-:Y:S01]  /*0b20*/  ULDC UR25, c[0x0][0x238] ;  /* 0x00008e0000197ab9 */ /* 0x000fe20000000800 */
[C---:B------:R-:W-:Y:S01]  /*0b30*/  VIADD R42, R11.reuse, 0xc4 ;  /* 0x000000c40b2a7836 */ /* 0x040fe20000000000 */
[----:B------:R-:W-:Y:S01]  /*0b40*/  ULDC UR26, c[0x0][0x238] ;  /* 0x00008e00001a7ab9 */ /* 0x000fe20000000800 */
[--C-:B---3--:R-:W-:Y:S01]  /*0b50*/  IMAD.MOV R10, RZ, RZ, -R9.reuse ;  /* 0x000000ffff0a7224 */ /* 0x108fe200078e0a09 */
[----:B------:R-:W-:Y:S01]  /*0b60*/  ULDC UR60, c[0x0][0x21c] ;  /* 0x00008700003c7ab9 */ /* 0x000fe20000000800 */
[----:B--2---:R-:W-:Y:S01]  /*0b70*/  IMAD.MOV.U32 R6, RZ, RZ, RZ ;  /* 0x000000ffff067224 */ /* 0x004fe200078e00ff */
[----:B------:R-:W-:Y:S01]  /*0b80*/  ULDC UR61, c[0x0][0x23c] ;  /* 0x00008f00003d7ab9 */ /* 0x000fe20000000800 */
[----:B------:R-:W-:Y:S01]  /*0b90*/  IMAD R13, R10, R17, RZ ;  /* 0x000000110a0d7224 */ /* 0x000fe200078e02ff */
[----:B------:R-:W-:Y:S01]  /*0ba0*/  IABS R10, R14 ;  /* 0x0000000e000a7213 */ /* 0x000fe20000000000 */
[----:B------:R-:W-:Y:S01]  /*0bb0*/  VIADD R43, R11, 0xc2 ;  /* 0x000000c20b2b7836 */ /* 0x000fe20000000000 */
[----:B0-----:R-:W-:Y:S01]  /*0bc0*/  IABS R14, R18 ;  /* 0x00000012000e7213 */ /* 0x001fe20000000000 */
[----:B------:R-:W-:Y:S01]  /*0bd0*/  IMAD.HI.U32 R9, R9, R13, R8 ;  /* 0x0000000d09097227 */ /* 0x000fe200078e0008 */
[----:B------:R-:W-:Y:S01]  /*0be0*/  IABS R13, R11 ;  /* 0x0000000b000d7213 */ /* 0x000fe20000000000 */
[----:B------:R-:W-:Y:S01]  /*0bf0*/  USHF.L.U32 UR61, UR61, 0x7, URZ ;  /* 0x000000073d3d7899 */ /* 0x000fe2000800063f */
[----:B------:R-:W-:Y:S01]  /*0c00*/  IABS R41, R43 ;  /* 0x0000002b00297213 */ /* 0x000fe20000000000 */
[----:B----4-:R-:W-:-:S02]  /*0c10*/  IMAD.MOV R15, RZ, RZ, -R7 ;  /* 0x000000ffff0f7224 */ /* 0x010fc400078e0a07 */
[----:B------:R-:W-:-:S04]  /*0c20*/  IMAD.HI.U32 R9, R9, R10, RZ ;  /* 0x0000000a09097227 */ /* 0x000fc800078e00ff */
[----:B------:R-:W-:Y:S02]  /*0c30*/  IMAD.MOV R9, RZ, RZ, -R9 ;  /* 0x000000ffff097224 */ /* 0x000fe400078e0a09 */
[----:B------:R-:W-:Y:S02]  /*0c40*/  IMAD R15, R15, R4, RZ ;  /* 0x000000040f0f7224 */ /* 0x000fe400078e02ff */
[----:B------:R-:W-:Y:S01]  /*0c50*/  IMAD R8, R17, R9, R10 ;  /* 0x0000000911087224 */ /* 0x000fe200078e020a */
[----:B------:R-:W-:Y:S01]  /*0c60*/  IABS R10, R12 ;  /* 0x0000000c000a7213 */ /* 0x000fe20000000000 */
[----:B------:R-:W-:Y:S01]  /*0c70*/  IMAD.HI.U32 R15, R7, R15, R6 ;  /* 0x0000000f070f7227 */ /* 0x000fe200078e0006 */
[----:B------:R-:W-:Y:S02]  /*0c80*/  IABS R6, R5 ;  /* 0x0000000500067213 */ /* 0x000fe40000000000 */
[----:B------:R-:W-:Y:S01]  /*0c90*/  ISETP.GT.U32.AND P0, PT, R17, R8, PT ;  /* 0x000000081100720c */ /* 0x000fe20003f04070 */
[----:B------:R-:W-:-:S02]  /*0ca0*/  VIADD R9, R11, 0xfc ;  /* 0x000000fc0b097836 */ /* 0x000fc40000000000 */
[----:B------:R-:W-:-:S03]  /*0cb0*/  IMAD.HI.U32 R3, R15, R13, RZ ;  /* 0x0000000d0f037227 */ /* 0x000fc600078e00ff */
[----:B------:R-:W-:Y:S01]  /*0cc0*/  IABS R7, R9 ;  /* 0x0000000900077213 */ /* 0x000fe20000000000 */
[----:B------:R-:W-:Y:S01]  /*0cd0*/  IMAD.MOV R3, RZ, RZ, -R3 ;  /* 0x000000ffff037224 */ /* 0x000fe200078e0a03 */
[----:B------:R-:W-:Y:S01]  /*0ce0*/  ISETP.GE.AND P5, PT, R9, RZ, PT ;  /* 0x000000ff0900720c */ /* 0x000fe20003fa6270 */
[----:B------:R-:W-:-:S04]  /*0cf0*/  IMAD.HI.U32 R5, R15, R10, RZ ;  /* 0x0000000a0f057227 */ /* 0x000fc800078e00ff */
[----:B------:R-:W-:Y:S02]  /*0d00*/  @!P0 IMAD.IADD R8, R8, 0x1, -R17 ;  /* 0x0000000108088824 */ /* 0x000fe400078e0a11 */
[C---:B------:R-:W-:Y:S02]  /*0d10*/  IMAD R13, R4.reuse, R3, R13 ;  /* 0x00000003040d7224 */ /* 0x040fe400078e020d */
[----:B------:R-:W-:Y:S01]  /*0d20*/  IMAD.HI.U32 R3, R15, R6, RZ ;  /* 0x000000060f037227 */ /* 0x000fe200078e00ff */
[----:B------:R-:W-:Y:S02]  /*0d30*/  ISETP.GT.U32.AND P0, PT, R17, R8, PT ;  /* 0x000000081100720c */ /* 0x000fe40003f04070 */
[----:B------:R-:W-:Y:S01]  /*0d40*/  ISETP.GT.U32.AND P1, PT, R4, R13, PT ;  /* 0x0000000d0400720c */ /* 0x000fe20003f24070 */
[----:B------:R-:W-:Y:S02]  /*0d50*/  IMAD.MOV R3, RZ, RZ, -R3 ;  /* 0x000000ffff037224 */ /* 0x000fe400078e0a03 */
[----:B------:R-:W-:-:S02]  /*0d60*/  IMAD.MOV R5, RZ, RZ, -R5 ;  /* 0x000000ffff057224 */ /* 0x000fc400078e0a05 */
[----:B------:R-:W-:Y:S02]  /*0d70*/  IMAD R6, R4, R3, R6 ;  /* 0x0000000304067224 */ /* 0x000fe400078e0206 */
[----:B------:R-:W-:-:S03]  /*0d80*/  IMAD.HI.U32 R3, R15, R7, RZ ;  /* 0x000000070f037227 */ /* 0x000fc600078e00ff */
[----:B------:R-:W-:Y:S01]  /*0d90*/  ISETP.GT.U32.AND P3, PT, R4, R6, PT ;  /* 0x000000060400720c */ /* 0x000fe20003f64070 */
[----:B------:R-:W-:Y:S01]  /*0da0*/  @!P0 IMAD.IADD R8, R8, 0x1, -R17 ;  /* 0x0000000108088824 */ /* 0x000fe200078e0a11 */
[----:B------:R-:W-:Y:S01]  /*0db0*/  ISETP.NE.AND P0, PT, R88, RZ, PT ;  /* 0x000000ff5800720c */ /* 0x000fe20003f05270 */
[----:B------:R-:W-:Y:S02]  /*0dc0*/  IMAD.MOV R9, RZ, RZ, -R3 ;  /* 0x000000ffff097224 */ /* 0x000fe400078e0a03 */
[----:B------:R-:W-:Y:S02]  /*0dd0*/  IMAD.MOV.U32 R3, RZ, RZ, R8 ;  /* 0x000000ffff037224 */ /* 0x000fe400078e0008 */
[----:B------:R-:W-:Y:S01]  /*0de0*/  @!P1 IMAD.IADD R13, R13, 0x1, -R4 ;  /* 0x000000010d0d9824 */ /* 0x000fe200078e0a04 */
[C---:B------:R-:W-:Y:S01]  /*0df0*/  ISETP.GE.AND P1, PT, R11.reuse, RZ, PT ;  /* 0x000000ff0b00720c */ /* 0x040fe20003f26270 */
[----:B------:R-:W-:Y:S02]  /*0e00*/  VIADD R17, R11, 0xf8 ;  /* 0x000000f80b117836 */ /* 0x000fe40000000000 */
[----:B------:R-:W-:-:S02]  /*0e10*/  IMAD R8, R4, R9, R7 ;  /* 0x0000000904087224 */ /* 0x000fc400078e0207 */
[----:B------:R-:W-:Y:S01]  /*0e20*/  @!P2 IMAD.MOV R3, RZ, RZ, -R3 ;  /* 0x000000ffff03a224 */ /* 0x000fe200078e0a03 */
[C---:B------:R-:W-:Y:S01]  /*0e30*/  ISETP.GT.U32.AND P2, PT, R4.reuse, R13, PT ;  /* 0x0000000d0400720c */ /* 0x040fe20003f44070 */
[C---:B------:R-:W-:Y:S01]  /*0e40*/  IMAD R7, R4.reuse, R5, R10 ;  /* 0x0000000504077224 */ /* 0x040fe200078e020a */
[----:B------:R-:W-:Y:S01]  /*0e50*/  IABS R9, R17 ;  /* 0x0000001100097213 */ /* 0x000fe20000000000 */
[C---:B------:R-:W-:Y:S01]  /*0e60*/  IMAD.HI.U32 R10, R15.reuse, R14, RZ ;  /* 0x0000000e0f0a7227 */ /* 0x040fe200078e00ff */
[----:B------:R-:W-:Y:S02]  /*0e70*/  @!P0 LOP3.LUT R3, RZ, R88, RZ, 0x33, !PT ;  /* 0x00000058ff038212 */ /* 0x000fe400078e33ff */
[C---:B------:R-:W-:Y:S01]  /*0e80*/  ISETP.GT.U32.AND P6, PT, R4.reuse, R7, PT ;  /* 0x000000070400720c */ /* 0x040fe20003fc4070 */
[----:B------:R-:W-:Y:S01]  /*0e90*/  IMAD.HI.U32 R5, R15, R9, RZ ;  /* 0x000000090f057227 */ /* 0x000fe200078e00ff */
[----:B------:R-:W-:-:S03]  /*0ea0*/  ISETP.GT.U32.AND P0, PT, R4, R8, PT ;  /* 0x000000080400720c */ /* 0x000fc60003f04070 */
[----:B------:R-:W-:Y:S02]  /*0eb0*/  IMAD.MOV R5, RZ, RZ, -R5 ;  /* 0x000000ffff057224 */ /* 0x000fe400078e0a05 */
[--C-:B------:R-:W-:Y:S01]  /*0ec0*/  @!P2 IMAD.IADD R13, R13, 0x1, -R4.reuse ;  /* 0x000000010d0da824 */ /* 0x100fe200078e0a04 */
[----:B------:R-:W-:Y:S01]  /*0ed0*/  ISETP.GE.AND P2, PT, R12, RZ, PT ;  /* 0x000000ff0c00720c */ /* 0x000fe20003f46270 */
[----:B------:R-:W-:Y:S02]  /*0ee0*/  IMAD R9, R4, R5, R9 ;  /* 0x0000000504097224 */ /* 0x000fe400078e0209 */
[----:B------:R-:W-:Y:S02]  /*0ef0*/  IMAD.MOV.U32 R5, RZ, RZ, R13 ;  /* 0x000000ffff057224 */ /* 0x000fe400078e000d */
[----:B------:R-:W-:Y:S01]  /*0f00*/  @!P6 IMAD.IADD R7, R7, 0x1, -R4 ;  /* 0x000000010707e824 */ /* 0x000fe200078e0a04 */
[----:B------:R-:W-:Y:S01]  /*0f10*/  ISETP.GE.AND P6, PT, R17, RZ, PT ;  /* 0x000000ff1100720c */ /* 0x000fe20003fc6270 */
[----:B------:R-:W-:-:S02]  /*0f20*/  @!P1 IMAD.MOV R5, RZ, RZ, -R5 ;  /* 0x000000ffff059224 */ /* 0x000fc400078e0a05 */
[----:B------:R-:W-:Y:S01]  /*0f30*/  IMAD.MOV R13, RZ, RZ, -R10 ;  /* 0x000000ffff0d7224 */ /* 0x000fe200078e0a0a */
[----:B------:R-:W-:Y:S01]  /*0f40*/  ISETP.GT.U32.AND P1, PT, R4, R7, PT ;  /* 0x000000070400720c */ /* 0x000fe20003f24070 */
[--C-:B------:R-:W-:Y:S02]  /*0f50*/  @!P3 IMAD.IADD R6, R6, 0x1, -R4.reuse ;  /* 0x000000010606b824 */ /* 0x100fe400078e0a04 */
[----:B------:R-:W-:Y:S02]  /*0f60*/  @!P0 IMAD.IADD R8, R8, 0x1, -R4 ;  /* 0x0000000108088824 */ /* 0x000fe400078e0a04 */
[C---:B------:R-:W-:Y:S01]  /*0f70*/  IMAD R10, R4.reuse, R13, R14 ;  /* 0x0000000d040a7224 */ /* 0x040fe200078e020e */
[C---:B------:R-:W-:Y:S01]  /*0f80*/  ISETP.GT.U32.AND P3, PT, R4.reuse, R6, PT ;  /* 0x000000060400720c */ /* 0x040fe20003f64070 */
[----:B------:R-:W-:Y:S01]  /*0f90*/  IMAD.HI.U32 R12, R15, R16, RZ ;  /* 0x000000100f0c7227 */ /* 0x000fe200078e00ff */
[----:B------:R-:W-:-:S03]  /*0fa0*/  ISETP.GT.U32.AND P0, PT, R4, R8, PT ;  /* 0x000000080400720c */ /* 0x000fc60003f04070 */
[----:B------:R-:W-:Y:S02]  /*0fb0*/  IMAD.MOV R17, RZ, RZ, -R12 ;  /* 0x000000ffff117224 */ /* 0x000fe400078e0a0c */
[----:B------:R-:W-:Y:S01]  /*0fc0*/  @!P1 IMAD.IADD R7, R7, 0x1, -R4 ;  /* 0x0000000107079824 */ /* 0x000fe200078e0a04 */
[C---:B------:R-:W-:Y:S01]  /*0fd0*/  ISETP.GT.U32.AND P1, PT, R4.reuse, R10, PT ;  /* 0x0000000a0400720c */ /* 0x040fe20003f24070 */
[C---:B------:R-:W-:Y:S02]  /*0fe0*/  VIADD R13, R11.reuse, 0xf2 ;  /* 0x000000f20b0d7836 */ /* 0x040fe40000000000 */
[----:B------:R-:W-:Y:S02]  /*0ff0*/  IMAD R12, R4, R17, R16 ;  /* 0x00000011040c7224 */ /* 0x000fe400078e0210 */
[--C-:B------:R-:W-:Y:S01]  /*1000*/  @!P3 IMAD.IADD R6, R6, 0x1, -R4.reuse ;  /* 0x000000010606b824 */ /* 0x100fe200078e0a04 */
[----:B------:R-:W-:Y:S01]  /*1010*/  ISETP.GT.U32.AND P3, PT, R4, R9, PT ;  /* 0x000000090400720c */ /* 0x000fe20003f64070 */
[----:B------:R-:W-:Y:S01]  /*1020*/  @!P0 IMAD.IADD R8, R8, 0x1, -R4 ;  /* 0x0000000108088824 */ /* 0x000fe200078e0a04 */
[----:B------:R-:W-:Y:S01]  /*1030*/  IABS R16, R13 ;  /* 0x0000000d00107213 */ /* 0x000fe20000000000 */
[----:B------:R-:W-:Y:S01]  /*1040*/  VIADD R14, R11, 0xf0 ;  /* 0x000000f00b0e7836 */ /* 0x000fe20000000000 */
[----:B------:R-:W-:Y:S01]  /*1050*/  ISETP.GE.AND P0, PT, R19, RZ, PT ;  /* 0x000000ff1300720c */ /* 0x000fe20003f06270 */
[----:B------:R-:W-:Y:S01]  /*1060*/  @!P5 IMAD.MOV R8, RZ, RZ, -R8 ;  /* 0x000000ffff08d224 */ /* 0x000fe200078e0a08 */
[----:B------:R-:W-:Y:S01]  /*1070*/  ISETP.GE.AND P5, PT, R13, RZ, PT ;  /* 0x000000ff0d00720c */ /* 0x000fe20003fa6270 */
[----:B------:R-:W-:Y:S01]  /*1080*/  @!P1 IMAD.IADD R10, R10, 0x1, -R4 ;  /* 0x000000010a0a9824 */ /* 0x000fe200078e0a04 */
[----:B------:R-:W-:Y:S01]  /*1090*/  IABS R17, R14 ;  /* 0x0000000e00117213 */ /* 0x000fe20000000000 */
[----:B------:R-:W-:-:S03]  /*10a0*/  IMAD.HI.U32 R13, R15, R16, RZ ;  /* 0x000000100f0d7227 */ /* 0x000fc600078e00ff */
[C---:B------:R-:W-:Y:S01]  /*10b0*/  ISETP.GT.U32.AND P1, PT, R4.reuse, R10, PT ;  /* 0x0000000a0400720c */ /* 0x040fe20003f24070 */
[----:B------:R-:W-:Y:S02]  /*10c0*/  IMAD.MOV R13, RZ, RZ, -R13 ;  /* 0x000000ffff0d7224 */ /* 0x000fe400078e0a0d */
[----:B------:R-:W-:Y:S02]  /*10d0*/  @!P3 IMAD.IADD R9, R9, 0x1, -R4 ;  /* 0x000000010909b824 */ /* 0x000fe400078e0a04 */
[C---:B------:R-:W-:Y:S02]  /*10e0*/  IMAD R13, R4.reuse, R13, R16 ;  /* 0x0000000d040d7224 */ /* 0x040fe400078e0210 */
[----:B------:R-:W-:Y:S01]  /*10f0*/  @!P2 IMAD.MOV R7, RZ, RZ, -R7 ;  /* 0x000000ffff07a224 */ /* 0x000fe200078e0a07 */
[----:B------:R-:W-:Y:S01]  /*1100*/  ISETP.GT.U32.AND P3, PT, R4, R9, PT ;  /* 0x000000090400720c */ /* 0x000fe20003f64070 */
[----:B------:R-:W-:Y:S01]  /*1110*/  @!P4 IMAD.MOV R6, RZ, RZ, -R6 ;  /* 0x000000ffff06c224 */ /* 0x000fe200078e0a06 */
[----:B------:R-:W-:Y:S01]  /*1120*/  ISETP.GE.AND P2, PT, R14, RZ, PT ;  /* 0x000000ff0e00720c */ /* 0x000fe20003f46270 */
[----:B------:R-:W-:Y:S01]  /*1130*/  IMAD.HI.U32 R14, R15, R17, RZ ;  /* 0x000000110f0e7227 */ /* 0x000fe200078e00ff */
[----:B------:R-:W-:-:S02]  /*1140*/  ISETP.GE.AND P4, PT, R18, RZ, PT ;  /* 0x000000ff1200720c */ /* 0x000fc40003f86270 */
[----:B------:R-:W-:Y:S01]  /*1150*/  IABS R18, R21 ;  /* 0x0000001500127213 */ /* 0x000fe20000000000 */
[----:B------:R-:W-:Y:S01]  /*1160*/  @!P1 IMAD.IADD R10, R10, 0x1, -R4 ;  /* 0x000000010a0a9824 */ /* 0x000fe200078e0a04 */
[----:B------:R-:W-:Y:S01]  /*1170*/  ISETP.GT.U32.AND P1, PT, R4, R13, PT ;  /* 0x0000000d0400720c */ /* 0x000fe20003f24070 */
[----:B------:R-:W-:Y:S02]  /*1180*/  IMAD.MOV R14, RZ, RZ, -R14 ;  /* 0x000000ffff0e7224 */ /* 0x000fe400078e0a0e */
[----:B------:R-:W-:-:S04]  /*1190*/  IMAD.HI.U32 R16, R15, R18, RZ ;  /* 0x000000120f107227 */ /* 0x000fc800078e00ff */
[--C-:B------:R-:W-:Y:S01]  /*11a0*/  @!P3 IMAD.IADD R9, R9, 0x1, -R4.reuse ;  /* 0x000000010909b824 */ /* 0x100fe200078e0a04 */
[C---:B------:R-:W-:Y:S01]  /*11b0*/  ISETP.GT.U32.AND P3, PT, R4.reuse, R12, PT ;  /* 0x0000000c0400720c */ /* 0x040fe20003f64070 */
[C---:B------:R-:W-:Y:S02]  /*11c0*/  IMAD R14, R4.reuse, R14, R17 ;  /* 0x0000000e040e7224 */ /* 0x040fe400078e0211 */
[----:B------:R-:W-:Y:S02]  /*11d0*/  @!P6 IMAD.MOV R9, RZ, RZ, -R9 ;  /* 0x000000ffff09e224 */ /* 0x000fe400078e0a09 */
[----:B------:R-:W-:Y:S01]  /*11e0*/  @!P1 IMAD.IADD R13, R13, 0x1, -R4 ;  /* 0x000000010d0d9824 */ /* 0x000fe200078e0a04 */
[C---:B------:R-:W-:Y:S01]  /*11f0*/  ISETP.GT.U32.AND P6, PT, R4.reuse, R14, PT ;  /* 0x0000000e0400720c */ /* 0x040fe20003fc4070 */
[----:B------:R-:W-:Y:S02]  /*1200*/  IMAD.MOV R19, RZ, RZ, -R16 ;  /* 0x000000ffff137224 */ /* 0x000fe400078e0a10 */
[----:B------:R-:W-:Y:S01]  /*1210*/  @!P4 IMAD.MOV R10, RZ, RZ, -R10 ;  /* 0x000000ffff0ac224 */ /* 0x000fe200078e0a0a */
[C---:B------:R-:W-:Y:S01]  /*1220*/  ISETP.GT.U32.AND P1, PT, R4.reuse, R13, PT ;  /* 0x0000000d0400720c */ /* 0x040fe20003f24070 */
[----:B------:R-:W-:Y:S01]  /*1230*/  IMAD R16, R4, R19, R18 ;  /* 0x0000001304107224 */ /* 0x000fe200078e0212 */
[----:B------:R-:W-:Y:S01]  /*1240*/  ISETP.GE.AND P4, PT, R21, RZ, PT ;  /* 0x000000ff1500720c */ /* 0x000fe20003f86270 */
[----:B------:R-:W-:Y:S01]  /*1250*/  IMAD.HI.U32 R17, R15, R20, RZ ;  /* 0x000000140f117227 */ /* 0x000fe200078e00ff */
[----:B------:R-:W-:-:S03]  /*1260*/  IABS R21, R28 ;  /* 0x0000001c00157213 */ /* 0x000fc60000000000 */
[----:B------:R-:W-:Y:S02]  /*1270*/  IMAD.MOV R17, RZ, RZ, -R17 ;  /* 0x000000ffff117224 */ /* 0x000fe400078e0a11 */
[----:B------:R-:W-:Y:S02]  /*1280*/  @!P6 IMAD.IADD R14, R14, 0x1, -R4 ;  /* 0x000000010e0ee824 */ /* 0x000fe400078e0a04 */
[----:B------:R-:W-:-:S03]  /*1290*/  IMAD.HI.U32 R18, R15, R21, RZ ;  /* 0x000000150f127227 */ /* 0x000fc600078e00ff */
[C---:B------:R-:W-:Y:S01]  /*12a0*/  ISETP.GT.U32.AND P6, PT, R4.reuse, R14, PT ;  /* 0x0000000e0400720c */ /* 0x040fe20003fc4070 */
[----:B------:R-:W-:Y:S01]  /*12b0*/  @!P1 IMAD.IADD R13, R13, 0x1, -R4 ;  /* 0x000000010d0d9824 */ /* 0x000fe200078e0a04 */
[C---:B------:R-:W-:Y:S01]  /*12c0*/  ISETP.GT.U32.AND P1, PT, R4.reuse, R16, PT ;  /* 0x000000100400720c */ /* 0x040fe20003f24070 */
[----:B------:R-:W-:Y:S02]  /*12d0*/  IMAD.MOV R18, RZ, RZ, -R18 ;  /* 0x000000ffff127224 */ /* 0x000fe400078e0a12 */
[C---:B------:R-:W-:Y:S02]  /*12e0*/  IMAD R17, R4.reuse, R17, R20 ;  /* 0x0000001104117224 */ /* 0x040fe400078e0214 */
[----:B------:R-:W-:Y:S02]  /*12f0*/  IMAD R18, R4, R18, R21 ;  /* 0x0000001204127224 */ /* 0x000fe400078e0215 */
[----:B------:R-:W-:Y:S02]  /*1300*/  @!P3 IMAD.IADD R12, R12, 0x1, -R4 ;  /* 0x000000010c0cb824 */ /* 0x000fe400078e0a04 */
[----:B------:R-:W-:-:S03]  /*1310*/  IMAD.HI.U32 R20, R15, R24, RZ ;  /* 0x000000180f147227 */ /* 0x000fc600078e00ff */
[----:B------:R-:W-:Y:S01]  /*1320*/  ISETP.GT.U32.AND P3, PT, R4, R12, PT ;  /* 0x0000000c0400720c */ /* 0x000fe20003f64070 */
[--C-:B------:R-:W-:Y:S01]  /*1330*/  @!P1 IMAD.IADD R16, R16, 0x1, -R4.reuse ;  /* 0x0000000110109824 */ /* 0x100fe200078e0a04 */
[----:B------:R-:W-:Y:S01]  /*1340*/  ISETP.GT.U32.AND P1, PT, R4, R18, PT ;  /* 0x000000120400720c */ /* 0x000fe20003f24070 */
[----:B------:R-:W-:Y:S01]  /*1350*/  @!P6 IMAD.IADD R14, R14, 0x1, -R4 ;  /* 0x000000010e0ee824 */ /* 0x000fe200078e0a04 */
[----:B------:R-:W-:Y:S01]  /*1360*/  ISETP.GT.U32.AND P6, PT, R4, R17, PT ;  /* 0x000000110400720c */ /* 0x000fe20003fc4070 */
[----:B------:R-:W-:-:S04]  /*1370*/  IMAD.HI.U32 R19, R15, R23, RZ ;  /* 0x000000170f137227 */ /* 0x000fc800078e00ff */
[----:B------:R-:W-:Y:S02]  /*1380*/  IMAD.MOV R25, RZ, RZ, -R20 ;  /* 0x000000ffff197224 */ /* 0x000fe400078e0a14 */
[----:B------:R-:W-:Y:S02]  /*1390*/  IMAD.MOV R19, RZ, RZ, -R19 ;  /* 0x000000ffff137224 */ /* 0x000fe400078e0a13 */
[C---:B------:R-:W-:Y:S01]  /*13a0*/  IMAD R20, R4.reuse, R25, R24 ;  /* 0x0000001904147224 */ /* 0x040fe200078e0218 */
[----:B------:R-:W-:Y:S01]  /*13b0*/  IABS R25, R33 ;  /* 0x0000002100197213 */ /* 0x000fe20000000000 */
[----:B------:R-:W-:Y:S02]  /*13c0*/  IMAD R19, R4, R19, R23 ;  /* 0x0000001304137224 */ /* 0x000fe400078e0217 */
[----:B------:R-:W-:Y:S01]  /*13d0*/  @!P1 IMAD.IADD R18, R18, 0x1, -R4 ;  /* 0x0000000112129824 */ /* 0x000fe200078e0a04 */
[C---:B------:R-:W-:Y:S01]  /*13e0*/  ISETP.GT.U32.AND P1, PT, R4.reuse, R16, PT ;  /* 0x000000100400720c */ /* 0x040fe20003f24070 */
[----:B------:R-:W-:Y:S01]  /*13f0*/  @!P2 IMAD.MOV R14, RZ, RZ, -R14 ;  /* 0x000000ffff0ea224 */ /* 0x000fe200078e0a0e */
[C---:B------:R-:W-:Y:S01]  /*1400*/  ISETP.GT.U32.AND P2, PT, R4.reuse, R20, PT ;  /* 0x000000140400720c */ /* 0x040fe20003f44070 */
[--C-:B------:R-:W-:Y:S01]  /*1410*/  @!P6 IMAD.IADD R17, R17, 0x1, -R4.reuse ;  /* 0x000000011111e824 */ /* 0x100fe200078e0a04 */
[----:B------:R-:W-:Y:S01]  /*1420*/  ISETP.GT.U32.AND P6, PT, R4, R19, PT ;  /* 0x000000130400720c */ /* 0x000fe20003fc4070 */
[----:B------:R-:W-:Y:S01]  /*1430*/  @!P3 IMAD.IADD R12, R12, 0x1, -R4 ;  /* 0x000000010c0cb824 */ /* 0x000fe200078e0a04 */
[----:B------:R-:W-:Y:S01]  /*1440*/  ISETP.GE.AND P3, PT, R22, RZ, PT ;  /* 0x000000ff1600720c */ /* 0x000fe20003f66270 */
[----:B------:R-:W-:-:S04]  /*1450*/  IMAD.HI.U32 R21, R15, R26, RZ ;  /* 0x0000001a0f157227 */ /* 0x000fc800078e00ff */
[----:B------:R-:W-:Y:S01]  /*1460*/  @!P0 IMAD.MOV R12, RZ, RZ, -R12 ;  /* 0x000000ffff0c8224 */ /* 0x000fe200078e0a0c */
[----:B------:R-:W-:Y:S01]  /*1470*/  ISETP.GT.U32.AND P0, PT, R4, R17, PT ;  /* 0x000000110400720c */ /* 0x000fe20003f04070 */
[----:B------:R-:W-:Y:S02]  /*1480*/  IMAD.MOV R21, RZ, RZ, -R21 ;  /* 0x000000ffff157224 */ /* 0x000fe400078e0a15 */
[----:B------:R-:W-:Y:S02]  /*1490*/  @!P1 IMAD.IADD R16, R16, 0x1, -R4 ;  /* 0x0000000110109824 */ /* 0x000fe400078e0a04 */
[----:B------:R-:W-:Y:S01]  /*14a0*/  IMAD R21, R4, R21, R26 ;  /* 0x0000001504157224 */ /* 0x000fe200078e021a */
[----:B------:R-:W-:Y:S01]  /*14b0*/  IABS R26, R34 ;  /* 0x00000022001a7213 */ /* 0x000fe20000000000 */
[----:B------:R-:W-:Y:S01]  /*14c0*/  @!P2 IMAD.IADD R20, R20, 0x1, -R4 ;  /* 0x000000011414a824 */ /* 0x000fe200078e0a04 */
[----:B------:R-:W-:Y:S01]  /*14d0*/  ISETP.GE.AND P2, PT, R30, RZ, PT ;  /* 0x000000ff1e00720c */ /* 0x000fe20003f46270 */
[----:B------:R-:W-:Y:S01]  /*14e0*/  IMAD.HI.U32 R22, R15, R27, RZ ;  /* 0x0000001b0f167227 */ /* 0x000fe200078e00ff */
[----:B------:R-:W-:-:S03]  /*14f0*/  ISETP.GT.U32.AND P1, PT, R4, R21, PT ;  /* 0x000000150400720c */ /* 0x000fc60003f24070 */
[----:B------:R-:W-:Y:S01]  /*1500*/  @!P6 IMAD.IADD R19, R19, 0x1, -R4 ;  /* 0x000000011313e824 */ /* 0x000fe200078e0a04 */
[C---:B------:R-:W-:Y:S01]  /*1510*/  ISETP.GT.U32.AND P6, PT, R4.reuse, R18, PT ;  /* 0x000000120400720c */ /* 0x040fe20003fc4070 */
[----:B------:R-:W-:Y:S01]  /*1520*/  @!P4 IMAD.MOV R16, RZ, RZ, -R16 ;  /* 0x000000ffff10c224 */ /* 0x000fe200078e0a10 */
[----:B------:R-:W-:Y:S01]  /*1530*/  ISETP.GT.U32.AND P4, PT, R4, R20, PT ;  /* 0x000000140400720c */ /* 0x000fe20003f84070 */
[----:B------:R-:W-:Y:S02]  /*1540*/  IMAD.MOV R22, RZ, RZ, -R22 ;  /* 0x000000ffff167224 */ /* 0x000fe400078e0a16 */
[----:B------:R-:W-:-:S04]  /*1550*/  IMAD.HI.U32 R24, R15, R26, RZ ;  /* 0x0000001a0f187227 */ /* 0x000fc800078e00ff */
[----:B------:R-:W-:Y:S01]  /*1560*/  @!P0 IMAD.IADD R17, R17, 0x1, -R4 ;  /* 0x0000000111118824 */ /* 0x000fe200078e0a04 */
[----:B------:R-:W-:Y:S01]  /*1570*/  ISETP.GE.AND P0, PT, R28, RZ, PT ;  /* 0x000000ff1c00720c */ /* 0x000fe20003f06270 */
[----:B------:R-:W-:Y:S02]  /*1580*/  IMAD R22, R4, R22, R27 ;  /* 0x0000001604167224 */ /* 0x000fe400078e021b */
[----:B------:R-:W-:-:S04]  /*1590*/  IMAD.HI.U32 R23, R15, R25, RZ ;  /* 0x000000190f177227 */ /* 0x000fc800078e00ff */
[----:B------:R-:W-:Y:S02]  /*15a0*/  IMAD.MOV R27, RZ, RZ, -R24 ;  /* 0x000000ffff1b7224 */ /* 0x000fe400078e0a18 */
[----:B------:R-:W-:Y:S01]  /*15b0*/  @!P5 IMAD.MOV R13, RZ, RZ, -R13 ;  /* 0x000000ffff0dd224 */ /* 0x000fe200078e0a0d */
[C---:B------:R-:W-:Y:S01]  /*15c0*/  ISETP.GT.U32.AND P5, PT, R4.reuse, R19, PT ;  /* 0x000000130400720c */ /* 0x040fe20003fa4070 */
[----:B------:R-:W-:Y:S02]  /*15d0*/  IMAD.MOV R23, RZ, RZ, -R23 ;  /* 0x000000ffff177224 */ /* 0x000fe400078e0a17 */
[----:B------:R-:W-:Y:S02]  /*15e0*/  IMAD R24, R4, R27, R26 ;  /* 0x0000001b04187224 */ /* 0x000fe400078e021a */
[----:B------:R-:W-:Y:S01]  /*15f0*/  @!P6 IMAD.IADD R18, R18, 0x1, -R4 ;  /* 0x000000011212e824 */ /* 0x000fe200078e0a04 */
[C---:B------:R-:W-:Y:S01]  /*1600*/  ISETP.GT.U32.AND P6, PT, R4.reuse, R22, PT ;  /* 0x000000160400720c */ /* 0x040fe20003fc4070 */
[----:B------:R-:W-:-:S02]  /*1610*/  IMAD R23, R4, R23, R25 ;  /* 0x0000001704177224 */ /* 0x000fc400078e0219 */
[----:B------:R-:W-:Y:S01]  /*1620*/  @!P4 IMAD.IADD R20, R20, 0x1, -R4 ;  /* 0x000000011414c824 */ /* 0x000fe200078e0a04 */
[C---:B------:R-:W-:Y:S01]  /*1630*/  ISETP.GT.U32.AND P4, PT, R4.reuse, R24, PT ;  /* 0x000000180400720c */ /* 0x040fe20003f84070 */
[----:B------:R-:W-:Y:S01]  /*1640*/  @!P0 IMAD.MOV R18, RZ, RZ, -R18 ;  /* 0x000000ffff128224 */ /* 0x000fe200078e0a12 */
[----:B------:R-:W-:Y:S01]  /*1650*/  ISETP.GT.U32.AND P0, PT, R4, R23, PT ;  /* 0x000000170400720c */ /* 0x000fe20003f04070 */
[--C-:B------:R-:W-:Y:S01]  /*1660*/  @!P5 IMAD.IADD R19, R19, 0x1, -R4.reuse ;  /* 0x000000011313d824 */ /* 0x100fe200078e0a04 */
[----:B------:R-:W-:Y:S01]  /*1670*/  ISETP.GE.AND P5, PT, R29, RZ, PT ;  /* 0x000000ff1d00720c */ /* 0x000fe20003fa6270 */
[C---:B------:R-:W-:Y:S02]  /*1680*/  VIADD R30, R11.reuse, 0xda ;  /* 0x000000da0b1e7836 */ /* 0x040fe40000000000 */
[----:B------:R-:W-:Y:S02]  /*1690*/  VIADD R26, R11, 0xdc ;  /* 0x000000dc0b1a7836 */ /* 0x000fe40000000000 */
[--C-:B------:R-:W-:Y:S01]  /*16a0*/  @!P6 IMAD.IADD R22, R22, 0x1, -R4.reuse ;  /* 0x000000011616e824 */ /* 0x100fe200078e0a04 */
[----:B------:R-:W-:Y:S01]  /*16b0*/  IABS R28, R30 ;  /* 0x0000001e001c7213 */ /* 0x000fe20000000000 */
[--C-:B------:R-:W-:Y:S01]  /*16c0*/  @!P1 IMAD.IADD R21, R21, 0x1, -R4.reuse ;  /* 0x0000000115159824 */ /* 0x100fe200078e0a04 */
[----:B------:R-:W-:Y:S01]  /*16d0*/  IABS R27, R26 ;  /* 0x0000001a001b7213 */ /* 0x000fe20000000000 */
[--C-:B------:R-:W-:Y:S01]  /*16e0*/  @!P4 IMAD.IADD R24, R24, 0x1, -R4.reuse ;  /* 0x000000011818c824 */ /* 0x100fe200078e0a04 */
[----:B------:R-:W-:Y:S01]  /*16f0*/  ISETP.GT.U32.AND P6, PT, R4, R22, PT ;  /* 0x000000160400720c */ /* 0x000fe20003fc4070 */
[----:B------:R-:W-:Y:S01]  /*1700*/  @!P0 IMAD.IADD R23, R23, 0x1, -R4 ;  /* 0x0000000117178824 */ /* 0x000fe200078e0a04 */
[----:B------:R-:W-:Y:S01]  /*1710*/  ISETP.GE.AND P0, PT, R26, RZ, PT ;  /* 0x000000ff1a00720c */ /* 0x000fe20003f06270 */
[----:B------:R-:W-:Y:S01]  /*1720*/  IMAD.HI.U32 R26, R15, R28, RZ ;  /* 0x0000001c0f1a7227 */ /* 0x000fe200078e00ff */
[----:B------:R-:W-:-:S02]  /*1730*/  ISETP.GT.U32.AND P4, PT, R4, R24, PT ;  /* 0x000000180400720c */ /* 0x000fc40003f84070 */
[----:B------:R-:W-:Y:S01]  /*1740*/  ISETP.GE.AND P1, PT, R31, RZ, PT ;  /* 0x000000ff1f00720c */ /* 0x000fe20003f26270 */
[----:B------:R-:W-:Y:S01]  /*1750*/  @!P5 IMAD.MOV R19, RZ, RZ, -R19 ;  /* 0x000000ffff13d224 */ /* 0x000fe200078e0a13 */
[----:B------:R-:W-:Y:S01]  /*1760*/  ISETP.GE.AND P5, PT, R32, RZ, PT ;  /* 0x000000ff2000720c */ /* 0x000fe20003fa6270 */
[----:B------:R-:W-:-:S04]  /*1770*/  IMAD.HI.U32 R25, R15, R27, RZ ;  /* 0x0000001b0f197227 */ /* 0x000fc800078e00ff */
[----:B------:R-:W-:Y:S02]  /*1780*/  IMAD.MOV R29, RZ, RZ, -R26 ;  /* 0x000000ffff1d7224 */ /* 0x000fe400078e0a1a */
[----:B------:R-:W-:Y:S01]  /*1790*/  @!P3 IMAD.MOV R17, RZ, RZ, -R17 ;  /* 0x000000ffff11b224 */ /* 0x000fe200078e0a11 */
[C---:B------:R-:W-:Y:S01]  /*17a0*/  ISETP.GT.U32.AND P3, PT, R4.reuse, R21, PT ;  /* 0x000000150400720c */ /* 0x040fe20003f64070 */
[----:B------:R-:W-:Y:S02]  /*17b0*/  IMAD.MOV R25, RZ, RZ, -R25 ;  /* 0x000000ffff197224 */ /* 0x000fe400078e0a19 */
[----:B------:R-:W-:Y:S02]  /*17c0*/  IMAD R26, R4, R29, R28 ;  /* 0x0000001d041a7224 */ /* 0x000fe400078e021c */
[--C-:B------:R-:W-:Y:S01]  /*17d0*/  @!P6 IMAD.IADD R22, R22, 0x1, -R4.reuse ;  /* 0x000000011616e824 */ /* 0x100fe200078e0a04 */
[----:B------:R-:W-:Y:S01]  /*17e0*/  ISETP.GE.AND P6, PT, R34, RZ, PT ;  /* 0x000000ff2200720c */ /* 0x000fe20003fc6270 */
[----:B------:R-:W-:Y:S01]  /*17f0*/  IMAD R25, R4, R25, R27 ;  /* 0x0000001904197224 */ /* 0x000fe200078e021b */
[----:B------:R-:W-:Y:S01]  /*1800*/  IABS R34, R37 ;  /* 0x0000002500227213 */ /* 0x000fe20000000000 */
[----:B------:R-:W-:Y:S01]  /*1810*/  @!P4 IMAD.IADD R24, R24, 0x1, -R4 ;  /* 0x000000011818c824 */ /* 0x000fe200078e0a04 */
[C---:B------:R-:W-:Y:S01]  /*1820*/  ISETP.GT.U32.AND P4, PT, R4.reuse, R26, PT ;  /* 0x0000001a0400720c */ /* 0x040fe20003f84070 */
[----:B------:R-:W-:Y:S01]  /*1830*/  @!P2 IMAD.MOV R20, RZ, RZ, -R20 ;  /* 0x000000ffff14a224 */ /* 0x000fe200078e0a14 */
[C---:B------:R-:W-:Y:S01]  /*1840*/  ISETP.GT.U32.AND P2, PT, R4.reuse, R23, PT ;  /* 0x000000170400720c */ /* 0x040fe20003f44070 */
[----:B------:R-:W-:Y:S01]  /*1850*/  @!P5 IMAD.MOV R22, RZ, RZ, -R22 ;  /* 0x000000ffff16d224 */ /* 0x000fe200078e0a16 */
[----:B------:R-:W-:Y:S01]  /*1860*/  ISETP.GT.U32.AND P5, PT, R4, R25, PT ;  /* 0x000000190400720c */ /* 0x000fe20003fa4070 */
[----:B------:R-:W-:Y:S01]  /*1870*/  @!P3 IMAD.IADD R21, R21, 0x1, -R4 ;  /* 0x000000011515b824 */ /* 0x000fe200078e0a04 */
[----:B------:R-:W-:Y:S01]  /*1880*/  ISETP.GE.AND P3, PT, R33, RZ, PT ;  /* 0x000000ff2100720c */ /* 0x000fe20003f66270 */
[----:B------:R-:W-:-:S02]  /*1890*/  VIADD R28, R11, 0xd6 ;  /* 0x000000d60b1c7836 */ /* 0x000fc40000000000 */
[C---:B------:R-:W-:Y:S02]  /*18a0*/  VIADD R27, R11.reuse, 0xd8 ;  /* 0x000000d80b1b7836 */ /* 0x040fe40000000000 */
[----:B------:R-:W-:Y:S01]  /*18b0*/  @!P1 IMAD.MOV R21, RZ, RZ, -R21 ;  /* 0x000000ffff159224 */ /* 0x000fe200078e0a15 */
[----:B------:R-:W-:Y:S01]  /*18c0*/  IABS R31, R28 ;  /* 0x0000001c001f7213 */ /* 0x000fe20000000000 */
[--C-:B------:R-:W-:Y:S01]  /*18d0*/  @!P4 IMAD.IADD R26, R26, 0x1, -R4.reuse ;  /* 0x000000011a1ac824 */ /* 0x100fe200078e0a04 */
[----:B------:R-:W-:Y:S01]  /*18e0*/  ISETP.GE.AND P1, PT, R30, RZ, PT ;  /* 0x000000ff1e00720c */ /* 0x000fe20003f26270 */
[----:B------:R-:W-:Y:S01]  /*18f0*/  VIADD R33, R11, 0xd4 ;  /* 0x000000d40b217836 */ /* 0x000fe20000000000 */
[----:B------:R-:W-:Y:S01]  /*1900*/  IABS R30, R27 ;  /* 0x0000001b001e7213 */ /* 0x000fe20000000000 */
[--C-:B------:R-:W-:Y:S01]  /*1910*/  @!P2 IMAD.IADD R23, R23, 0x1, -R4.reuse ;  /* 0x000000011717a824 */ /* 0x100fe200078e0a04 */
[----:B------:R-:W-:Y:S01]  /*1920*/  ISETP.GT.U32.AND P4, PT, R4, R26, PT ;  /* 0x0000001a0400720c */ /* 0x000fe20003f84070 */
[----:B------:R-:W-:Y:S01]  /*1930*/  @!P5 IMAD.IADD R25, R25, 0x1, -R4 ;  /* 0x000000011919d824 */ /* 0x000fe200078e0a04 */
[----:B------:R-:W-:Y:S01]  /*1940*/  ISETP.GE.AND P5, PT, R28, RZ, PT ;  /* 0x000000ff1c00720c */ /* 0x000fe20003fa6270 */
[----:B------:R-:W-:Y:S01]  /*1950*/  IMAD.HI.U32 R28, R15, R31, RZ ;  /* 0x0000001f0f1c7227 */ /* 0x000fe200078e00ff */
[----:B------:R-:W-:-:S02]  /*1960*/  ISETP.GE.AND P2, PT, R27, RZ, PT ;  /* 0x000000ff1b00720c */ /* 0x000fc40003f46270 */
[----:B------:R-:W-:Y:S01]  /*1970*/  IABS R32, R33 ;  /* 0x0000002100207213 */ /* 0x000fe20000000000 */
[----:B------:R-:W-:Y:S01]  /*1980*/  @!P3 IMAD.MOV R23, RZ, RZ, -R23 ;  /* 0x000000ffff17b224 */ /* 0x000fe200078e0a17 */
[----:B------:R-:W-:Y:S01]  /*1990*/  ISETP.GT.U32.AND P3, PT, R4, R25, PT ;  /* 0x000000190400720c */ /* 0x000fe20003f64070 */
[----:B------:R-:W-:-:S04]  /*19a0*/  IMAD.HI.U32 R27, R15, R30, RZ ;  /* 0x0000001e0f1b7227 */ /* 0x000fc800078e00ff */
[----:B------:R-:W-:Y:S02]  /*19b0*/  IMAD.MOV R28, RZ, RZ, -R28 ;  /* 0x000000ffff1c7224 */ /* 0x000fe400078e0a1c */
[----:B------:R-:W-:-:S04]  /*19c0*/  IMAD.HI.U32 R29, R15, R32, RZ ;  /* 0x000000200f1d7227 */ /* 0x000fc800078e00ff */
[----:B------:R-:W-:Y:S02]  /*19d0*/  IMAD.MOV R27, RZ, RZ, -R27 ;  /* 0x000000ffff1b7224 */ /* 0x000fe400078e0a1b */
[C---:B------:R-:W-:Y:S02]  /*19e0*/  IMAD R28, R4.reuse, R28, R31 ;  /* 0x0000001c041c7224 */ /* 0x040fe400078e021f */
[----:B------:R-:W-:Y:S02]  /*19f0*/  IMAD R27, R4, R27, R30 ;  /* 0x0000001b041b7224 */ /* 0x000fe400078e021e */
[----:B------:R-:W-:Y:S02]  /*1a00*/  IMAD.MOV R29, RZ, RZ, -R29 ;  /* 0x000000ffff1d7224 */ /* 0x000fe400078e0a1d */
[--C-:B------:R-:W-:Y:S01]  /*1a10*/  @!P4 IMAD.IADD R26, R26, 0x1, -R4.reuse ;  /* 0x000000011a1ac824 */ /* 0x100fe200078e0a04 */
[C---:B------:R-:W-:Y:S01]  /*1a20*/  ISETP.GT.U32.AND P4, PT, R4.reuse, R28, PT ;  /* 0x0000001c0400720c */ /* 0x040fe20003f84070 */
[----:B------:R-:W-:Y:S01]  /*1a30*/  @!P3 IMAD.IADD R25, R25, 0x1, -R4 ;  /* 0x000000011919b824 */ /* 0x000fe200078e0a04 */
[C---:B------:R-:W-:Y:S01]  /*1a40*/  ISETP.GT.U32.AND P3, PT, R4.reuse, R27, PT ;  /* 0x0000001b0400720c */ /* 0x040fe20003f64070 */
[----:B------:R-:W-:-:S02]  /*1a50*/  IMAD R29, R4, R29, R32 ;  /* 0x0000001d041d7224 */ /* 0x000fc400078e0220 */
[----:B------:R-:W-:Y:S02]  /*1a60*/  @!P0 IMAD.MOV R25, RZ, RZ, -R25 ;  /* 0x000000ffff198224 */ /* 0x000fe400078e0a19 */
[----:B------:R-:W-:Y:S01]  /*1a70*/  @!P6 IMAD.MOV R24, RZ, RZ, -R24 ;  /* 0x000000ffff18e224 */ /* 0x000fe200078e0a18 */
[----:B------:R-:W-:Y:S01]  /*1a80*/  ISETP.GT.U32.AND P0, PT, R4, R29, PT ;  /* 0x0000001d0400720c */ /* 0x000fe20003f04070 */
[----:B------:R-:W-:Y:S01]  /*1a90*/  IMAD.HI.U32 R32, R15, R35, RZ ;  /* 0x000000230f207227 */ /* 0x000fe200078e00ff */
[----:B------:R-:W-:-:S03]  /*1aa0*/  ISETP.GE.AND P6, PT, R33, RZ, PT ;  /* 0x000000ff2100720c */ /* 0x000fc60003fc6270 */
[----:B------:R-:W-:Y:S02]  /*1ab0*/  VIADD R33, R11, 0xd2 ;  /* 0x000000d20b217836 */ /* 0x000fe40000000000 */
[--C-:B------:R-:W-:Y:S02]  /*1ac0*/  @!P4 IMAD.IADD R28, R28, 0x1, -R4.reuse ;  /* 0x000000011c1cc824 */ /* 0x100fe400078e0a04 */
[----:B------:R-:W-:Y:S01]  /*1ad0*/  @!P3 IMAD.IADD R27, R27, 0x1, -R4 ;  /* 0x000000011b1bb824 */ /* 0x000fe200078e0a04 */
[----:B------:R-:W-:Y:S01]  /*1ae0*/  IABS R31, R33 ;  /* 0x00000021001f7213 */ /* 0x000fe20000000000 */
[----:B------:R-:W-:Y:S01]  /*1af0*/  @!P1 IMAD.MOV R26, RZ, RZ, -R26 ;  /* 0x000000ffff1a9224 */ /* 0x000fe200078e0a1a */
[C---:B------:R-:W-:Y:S01]  /*1b00*/  ISETP.GT.U32.AND P4, PT, R4.reuse, R28, PT ;  /* 0x0000001c0400720c */ /* 0x040fe20003f84070 */
[----:B------:R-:W-:Y:S01]  /*1b10*/  @!P0 IMAD.IADD R29, R29, 0x1, -R4 ;  /* 0x000000011d1d8824 */ /* 0x000fe200078e0a04 */
[----:B------:R-:W-:Y:S01]  /*1b20*/  ISETP.GT.U32.AND P3, PT, R4, R27, PT ;  /* 0x0000001b0400720c */ /* 0x000fe20003f64070 */
[----:B------:R-:W-:Y:S01]  /*1b30*/  IMAD.HI.U32 R30, R15, R31, RZ ;  /* 0x0000001f0f1e7227 */ /* 0x000fe200078e00ff */
[----:B------:R-:W-:-:S02]  /*1b40*/  ISETP.GE.AND P1, PT, R33, RZ, PT ;  /* 0x000000ff2100720c */ /* 0x000fc40003f26270 */
[----:B------:R-:W-:Y:S01]  /*1b50*/  ISETP.GT.U32.AND P0, PT, R4, R29, PT ;  /* 0x0000001d0400720c */ /* 0x000fe20003f04070 */
[----:B------:R-:W-:Y:S02]  /*1b60*/  IMAD.MOV R30, RZ, RZ, -R30 ;  /* 0x000000ffff1e7224 */ /* 0x000fe400078e0a1e */
[----:B------:R-:W-:-:S04]  /*1b70*/  IMAD.HI.U32 R33, R15, R36, RZ ;  /* 0x000000240f217227 */ /* 0x000fc800078e00ff */
[----:B------:R-:W-:Y:S02]  /*1b80*/  IMAD R30, R4, R30, R31 ;  /* 0x0000001e041e7224 */ /* 0x000fe400078e021f */
[----:B------:R-:W-:-:S04]  /*1b90*/  IMAD.HI.U32 R31, R15, R34, RZ ;  /* 0x000000220f1f7227 */ /* 0x000fc800078e00ff */
[----:B------:R-:W-:Y:S02]  /*1ba0*/  IMAD.MOV R32, RZ, RZ, -R32 ;  /* 0x000000ffff207224 */ /* 0x000fe400078e0a20 */
[--C-:B------:R-:W-:Y:S01]  /*1bb0*/  @!P4 IMAD.IADD R28, R28, 0x1, -R4.reuse ;  /* 0x000000011c1cc824 */ /* 0x100fe200078e0a04 */
[----:B------:R-:W-:Y:S01]  /*1bc0*/  ISETP.GE.AND P4, PT, R37, RZ, PT ;  /* 0x000000ff2500720c */ /* 0x000fe20003f86270 */
[----:B------:R-:W-:Y:S02]  /*1bd0*/  IMAD.MOV R37, RZ, RZ, -R33 ;  /* 0x000000ffff257224 */ /* 0x000fe400078e0a21 */
[----:B------:R-:W-:Y:S01]  /*1be0*/  @!P3 IMAD.IADD R27, R27, 0x1, -R4 ;  /* 0x000000011b1bb824 */ /* 0x000fe200078e0a04 */
[C---:B------:R-:W-:Y:S01]  /*1bf0*/  ISETP.GT.U32.AND P3, PT, R4.reuse, R30, PT ;  /* 0x0000001e0400720c */ /* 0x040fe20003f64070 */
[----:B------:R-:W-:Y:S02]  /*1c00*/  IMAD.MOV R31, RZ, RZ, -R31 ;  /* 0x000000ffff1f7224 */ /* 0x000fe400078e0a1f */
[C---:B------:R-:W-:Y:S01]  /*1c10*/  IMAD R33, R4.reuse, R32, R35 ;  /* 0x0000002004217224 */ /* 0x040fe200078e0223 */
[----:B------:R-:W-:Y:S01]  /*1c20*/  IABS R35, R40 ;  /* 0x0000002800237213 */ /* 0x000fe20000000000 */
[----:B------:R-:W-:-:S02]  /*1c30*/  IMAD R31, R4, R31, R34 ;  /* 0x0000001f041f7224 */ /* 0x000fc400078e0222 */
[C---:B------:R-:W-:Y:S02]  /*1c40*/  IMAD R32, R4.reuse, R37, R36 ;  /* 0x0000002504207224 */ /* 0x040fe400078e0224 */
[--C-:B------:R-:W-:Y:S01]  /*1c50*/  @!P0 IMAD.IADD R29, R29, 0x1, -R4.reuse ;  /* 0x000000011d1d8824 */ /* 0x100fe200078e0a04 */
[C---:B------:R-:W-:Y:S01]  /*1c60*/  ISETP.GT.U32.AND P0, PT, R4.reuse, R33, PT ;  /* 0x000000210400720c */ /* 0x040fe20003f04070 */
[----:B------:R-:W-:Y:S01]  /*1c70*/  @!P2 IMAD.MOV R27, RZ, RZ, -R27 ;  /* 0x000000ffff1ba224 */ /* 0x000fe200078e0a1b */
[C---:B------:R-:W-:Y:S01]  /*1c80*/  ISETP.GT.U32.AND P2, PT, R4.reuse, R31, PT ;  /* 0x0000001f0400720c */ /* 0x040fe20003f44070 */
[----:B------:R-:W-:Y:S01]  /*1c90*/  @!P6 IMAD.MOV R29, RZ, RZ, -R29 ;  /* 0x000000ffff1de224 */ /* 0x000fe200078e0a1d */
[----:B------:R-:W-:Y:S01]  /*1ca0*/  ISETP.GT.U32.AND P6, PT, R4, R32, PT ;  /* 0x000000200400720c */ /* 0x000fe20003fc4070 */
[----:B------:R-:W-:Y:S02]  /*1cb0*/  @!P3 IMAD.IADD R30, R30, 0x1, -R4 ;  /* 0x000000011e1eb824 */ /* 0x000fe400078e0a04 */
[----:B------:R-:W-:-:S02]  /*1cc0*/  VIADD R37, R11, 0xc8 ;  /* 0x000000c80b257836 */ /* 0x000fc40000000000 */
[----:B------:R-:W-:Y:S01]  /*1cd0*/  IMAD.HI.U32 R34, R15, R35, RZ ;  /* 0x000000230f227227 */ /* 0x000fe200078e00ff */
[----:B------:R-:W-:Y:S02]  /*1ce0*/  ISETP.GT.U32.AND P3, PT, R4, R30, PT ;  /* 0x0000001e0400720c */ /* 0x000fe40003f64070 */
[----:B------:R-:W-:Y:S01]  /*1cf0*/  IABS R36, R37 ;  /* 0x0000002500247213 */ /* 0x000fe20000000000 */
[----:B------:R-:W-:Y:S02]  /*1d00*/  @!P0 IMAD.IADD R33, R33, 0x1, -R4 ;  /* 0x0000000121218824 */ /* 0x000fe400078e0a04 */
[----:B------:R-:W-:Y:S02]  /*1d10*/  IMAD.MOV R34, RZ, RZ, -R34 ;  /* 0x000000ffff227224 */ /* 0x000fe400078e0a22 */
[--C-:B------:R-:W-:Y:S01]  /*1d20*/  @!P2 IMAD.IADD R31, R31, 0x1, -R4.reuse ;  /* 0x000000011f1fa824 */ /* 0x100fe200078e0a04 */
[----:B------:R-:W-:Y:S01]  /*1d30*/  ISETP.GE.AND P2, PT, R40, RZ, PT ;  /* 0x000000ff2800720c */ /* 0x000fe20003f46270 */
[----:B------:R-:W-:Y:S01]  /*1d40*/  @!P6 IMAD.IADD R32, R32, 0x1, -R4 ;  /* 0x000000012020e824 */ /* 0x000fe200078e0a04 */
[C---:B------:R-:W-:Y:S01]  /*1d50*/  ISETP.GT.U32.AND P6, PT, R4.reuse, R33, PT ;  /* 0x000000210400720c */ /* 0x040fe20003fc4070 */
[C---:B------:R-:W-:Y:S01]  /*1d60*/  IMAD R34, R4.reuse, R34, R35 ;  /* 0x0000002204227224 */ /* 0x040fe200078e0223 */
[----:B------:R-:W-:Y:S01]  /*1d70*/  ISETP.GT.U32.AND P0, PT, R4, R31, PT ;  /* 0x0000001f0400720c */ /* 0x000fe20003f04070 */
[----:B------:R-:W-:Y:S01]  /*1d80*/  IMAD.HI.U32 R35, R15, R36, RZ ;  /* 0x000000240f237227 */ /* 0x000fe200078e00ff */
[----:B------:R-:W-:-:S03]  /*1d90*/  IABS R40, R42 ;  /* 0x0000002a00287213 */ /* 0x000fc60000000000 */
[----:B------:R-:W-:Y:S02]  /*1da0*/  IMAD.MOV R35, RZ, RZ, -R35 ;  /* 0x000000ffff237224 */ /* 0x000fe400078e0a23 */
[----:B------:R-:W-:Y:S01]  /*1db0*/  @!P3 IMAD.IADD R30, R30, 0x1, -R4 ;  /* 0x000000011e1eb824 */ /* 0x000fe200078e0a04 */
[----:B------:R-:W-:Y:S01]  /*1dc0*/  ISETP.GE.AND P3, PT, R39, RZ, PT ;  /* 0x000000ff2700720c */ /* 0x000fe20003f66270 */
[----:B------:R-:W-:Y:S02]  /*1dd0*/  IMAD R35, R4, R35, R36 ;  /* 0x0000002304237224 */ /* 0x000fe400078e0224 */
[----:B------:R-:W-:Y:S01]  /*1de0*/  @!P5 IMAD.MOV R28, RZ, RZ, -R28 ;  /* 0x000000ffff1cd224 */ /* 0x000fe200078e0a1c */
[----:B------:R-:W-:Y:S01]  /*1df0*/  ISETP.GE.AND P5, PT, R38, RZ, PT ;  /* 0x000000ff2600720c */ /* 0x000fe20003fa6270 */
[----:B------:R-:W-:Y:S01]  /*1e00*/  @!P1 IMAD.MOV R30, RZ, RZ, -R30 ;  /* 0x000000ffff1e9224 */ /* 0x000fe200078e0a1e */
[C---:B------:R-:W-:Y:S01]  /*1e10*/  ISETP.GT.U32.AND P1, PT, R4.reuse, R32, PT ;  /* 0x000000200400720c */ /* 0x040fe20003f24070 */
[----:B------:R-:W-:Y:S01]  /*1e20*/  @!P6 IMAD.IADD R33, R33, 0x1, -R4 ;  /* 0x000000012121e824 */ /* 0x000fe200078e0a04 */
[----:B------:R-:W-:Y:S01]  /*1e30*/  ISETP.GT.U32.AND P6, PT, R4, R35, PT ;  /* 0x000000230400720c */ /* 0x000fe20003fc4070 */
[----:B------:R-:W-:-:S02]  /*1e40*/  VIADD R38, R11, 0xc6 ;  /* 0x000000c60b267836 */ /* 0x000fc40000000000 */
[----:B------:R-:W-:Y:S01]  /*1e50*/  @!P0 IMAD.IADD R31, R31, 0x1, -R4 ;  /* 0x000000011f1f8824 */ /* 0x000fe200078e0a04 */
[----:B------:R-:W-:Y:S01]  /*1e60*/  ISETP.GT.U32.AND P0, PT, R4, R34, PT ;  /* 0x000000220400720c */ /* 0x000fe20003f04070 */
[----:B------:R-:W-:Y:S01]  /*1e70*/  VIADD R45, R11, 0xc0 ;  /* 0x000000c00b2d7836 */ /* 0x000fe20000000000 */
[----:B------:R-:W-:Y:S01]  /*1e80*/  IABS R39, R38 ;  /* 0x0000002600277213 */ /* 0x000fe20000000000 */
[----:B------:R-:W-:Y:S02]  /*1e90*/  @!P4 IMAD.MOV R31, RZ, RZ, -R31 ;  /* 0x000000ffff1fc224 */ /* 0x000fe400078e0a1f */
[----:B------:R-:W-:Y:S02]  /*1ea0*/  @!P5 IMAD.MOV R33, RZ, RZ, -R33 ;  /* 0x000000ffff21d224 */ /* 0x000fe400078e0a21 */
[----:B------:R-:W-:-:S04]  /*1eb0*/  IMAD.HI.U32 R36, R15, R39, RZ ;  /* 0x000000270f247227 */ /* 0x000fc800078e00ff */
[--C-:B------:R-:W-:Y:S01]  /*1ec0*/  @!P1 IMAD.IADD R32, R32, 0x1, -R4.reuse ;  /* 0x0000000120209824 */ /* 0x100fe200078e0a04 */
[----:B------:R-:W-:Y:S01]  /*1ed0*/  ISETP.GE.AND P1, PT, R37, RZ, PT ;  /* 0x000000ff2500720c */ /* 0x000fe20003f26270 */
[----:B------:R-:W-:Y:S02]  /*1ee0*/  @!P6 IMAD.IADD R35, R35, 0x1, -R4 ;  /* 0x000000012323e824 */ /* 0x000fe400078e0a04 */
[----:B------:R-:W-:-:S03]  /*1ef0*/  IMAD.HI.U32 R37, R15, R40, RZ ;  /* 0x000000280f257227 */ /* 0x000fc600078e00ff */
[----:B------:R-:W-:Y:S01]  /*1f00*/  ISETP.GT.U32.AND P6, PT, R4, R35, PT ;  /* 0x000000230400720c */ /* 0x000fe20003fc4070 */
[----:B------:R-:W-:Y:S02]  /*1f10*/  IMAD.MOV R36, RZ, RZ, -R36 ;  /* 0x000000ffff247224 */ /* 0x000fe400078e0a24 */
[----:B------:R-:W-:Y:S01]  /*1f20*/  @!P0 IMAD.IADD R34, R34, 0x1, -R4 ;  /* 0x0000000122228824 */ /* 0x000fe200078e0a04 */
[----:B------:R-:W-:Y:S01]  /*1f30*/  ISETP.GE.AND P0, PT, R38, RZ, PT ;  /* 0x000000ff2600720c */ /* 0x000fe20003f06270 */
[----:B------:R-:W-:-:S03]  /*1f40*/  IMAD.HI.U32 R38, R15, R41, RZ ;  /* 0x000000290f267227 */ /* 0x000fc600078e00ff */
[C---:B------:R-:W-:Y:S01]  /*1f50*/  ISETP.GT.U32.AND P4, PT, R4.reuse, R34, PT ;  /* 0x000000220400720c */ /* 0x040fe20003f84070 */
[----:B------:R-:W-:Y:S02]  /*1f60*/  IMAD.MOV R37, RZ, RZ, -R37 ;  /* 0x000000ffff257224 */ /* 0x000fe400078e0a25 */
[C---:B------:R-:W-:Y:S02]  /*1f70*/  IMAD R36, R4.reuse, R36, R39 ;  /* 0x0000002404247224 */ /* 0x040fe400078e0227 */
[----:B------:R-:W-:Y:S02]  /*1f80*/  IMAD.MOV R38, RZ, RZ, -R38 ;  /* 0x000000ffff267224 */ /* 0x000fe400078e0a26 */
[C---:B------:R-:W-:Y:S01]  /*1f90*/  IMAD R37, R4.reuse, R37, R40 ;  /* 0x0000002504257224 */ /* 0x040fe200078e0228 */
[C---:B------:R-:W-:Y:S01]  /*1fa0*/  ISETP.GT.U32.AND P5, PT, R4.reuse, R36, PT ;  /* 0x000000240400720c */ /* 0x040fe20003fa4070 */
[C---:B------:R-:W-:Y:S01]  /*1fb0*/  IMAD R38, R4.reuse, R38, R41 ;  /* 0x0000002604267224 */ /* 0x040fe200078e0229 */
[----:B------:R-:W-:Y:S01]  /*1fc0*/  IABS R41, R45 ;  /* 0x0000002d00297213 */ /* 0x000fe20000000000 */
[----:B------:R-:W-:Y:S01]  /*1fd0*/  @!P3 IMAD.MOV R32, RZ, RZ, -R32 ;  /* 0x000000ffff20b224 */ /* 0x000fe200078e0a20 */
[C---:B------:R-:W-:Y:S01]  /*1fe0*/  ISETP.GT.U32.AND P3, PT, R4.reuse, R37, PT ;  /* 0x000000250400720c */ /* 0x040fe20003f64070 */
[----:B------:R-:W-:Y:S01]  /*1ff0*/  @!P6 IMAD.IADD R35, R35, 0x1, -R4 ;  /* 0x000000012323e824 */ /* 0x000fe200078e0a04 */
[----:B------:R-:W-:Y:S01]  /*2000*/  ISETP.GT.U32.AND P6, PT, R4, R38, PT ;  /* 0x000000260400720c */ /* 0x000fe20003fc4070 */
[----:B------:R-:W-:-:S02]  /*2010*/  VIADD R47, R11, 0xbe ;  /* 0x000000be0b2f7836 */ /* 0x000fc40000000000 */
[----:B------:R-:W-:Y:S01]  /*2020*/  @!P4 IMAD.IADD R34, R34, 0x1, -R4 ;  /* 0x000000012222c824 */ /* 0x000fe200078e0a04 */
[----:B------:R-:W-:Y:S01]  /*2030*/  ISETP.GE.AND P4, PT, R42, RZ, PT ;  /* 0x000000ff2a00720c */ /* 0x000fe20003f86270 */
[----:B------:R-:W-:Y:S01]  /*2040*/  IMAD.HI.U32 R39, R15, R41, RZ ;  /* 0x000000290f277227 */ /* 0x000fe200078e00ff */
[----:B------:R-:W-:-:S03]  /*2050*/  IABS R42, R47 ;  /* 0x0000002f002a7213 */ /* 0x000fc60000000000 */
[--C-:B------:R-:W-:Y:S01]  /*2060*/  @!P5 IMAD.IADD R36, R36, 0x1, -R4.reuse ;  /* 0x000000012424d824 */ /* 0x100fe200078e0a04 */
[----:B------:R-:W-:Y:S01]  /*2070*/  ISETP.GE.AND P5, PT, R43, RZ, PT ;  /* 0x000000ff2b00720c */ /* 0x000fe20003fa6270 */
[--C-:B------:R-:W-:Y:S02]  /*2080*/  @!P3 IMAD.IADD R37, R37, 0x1, -R4.reuse ;  /* 0x000000012525b824 */ /* 0x100fe400078e0a04 */
[----:B------:R-:W-:Y:S01]  /*2090*/  @!P6 IMAD.IADD R38, R38, 0x1, -R4 ;  /* 0x000000012626e824 */ /* 0x000fe200078e0a04 */
[C---:B------:R-:W-:Y:S01]  /*20a0*/  ISETP.GT.U32.AND P3, PT, R4.reuse, R36, PT ;  /* 0x000000240400720c */ /* 0x040fe20003f64070 */
[----:B------:R-:W-:Y:S01]  /*20b0*/  IMAD.MOV R39, RZ, RZ, -R39 ;  /* 0x000000ffff277224 */ /* 0x000fe200078e0a27 */
[----:B------:R-:W-:Y:S01]  /*20c0*/  ISETP.GT.U32.AND P6, PT, R4, R37, PT ;  /* 0x000000250400720c */ /* 0x000fe20003fc4070 */
[----:B------:R-:W-:-:S04]  /*20d0*/  IMAD.HI.U32 R40, R15, R42, RZ ;  /* 0x0000002a0f287227 */ /* 0x000fc800078e00ff */
[----:B------:R-:W-:Y:S02]  /*20e0*/  IMAD R39, R4, R39, R41 ;  /* 0x0000002704277224 */ /* 0x000fe400078e0229 */
[----:B------:R-:W-:Y:S02]  /*20f0*/  IMAD.MOV R41, RZ, RZ, -R40 ;  /* 0x000000ffff297224 */ /* 0x000fe400078e0a28 */
[----:B------:R-:W-:Y:S02]  /*2100*/  VIADD R48, R11, 0xbc ;  /* 0x000000bc0b307836 */ /* 0x000fe40000000000 */
[----:B------:R-:W-:Y:S01]  /*2110*/  @!P3 IMAD.IADD R36, R36, 0x1, -R4 ;  /* 0x000000012424b824 */ /* 0x000fe200078e0a04 */
[C---:B------:R-:W-:Y:S01]  /*2120*/  ISETP.GT.U32.AND P3, PT, R4.reuse, R39, PT ;  /* 0x000000270400720c */ /* 0x040fe20003f64070 */
[----:B------:R-:W-:Y:S01]  /*2130*/  IMAD R40, R4, R41, R42 ;  /* 0x0000002904287224 */ /* 0x000fe200078e022a */
[----:B------:R-:W-:Y:S01]  /*2140*/  IABS R43, R48 ;  /* 0x00000030002b7213 */ /* 0x000fe20000000000 */
[----:B------:R-:W-:-:S02]  /*2150*/  @!P6 IMAD.IADD R37, R37, 0x1, -R4 ;  /* 0x000000012525e824 */ /* 0x000fc400078e0a04 */
[----:B------:R-:W-:Y:S01]  /*2160*/  @!P2 IMAD.MOV R34, RZ, RZ, -R34 ;  /* 0x000000ffff22a224 */ /* 0x000fe200078e0a22 */
[C---:B------:R-:W-:Y:S01]  /*2170*/  ISETP.GT.U32.AND P6, PT, R4.reuse, R40, PT ;  /* 0x000000280400720c */ /* 0x040fe20003fc4070 */
[----:B------:R-:W-:Y:S01]  /*2180*/  VIADD R49, R11, 0xba ;  /* 0x000000ba0b317836 */ /* 0x000fe20000000000 */
[----:B------:R-:W-:Y:S01]  /*2190*/  ISETP.GT.U32.AND P2, PT, R4, R38, PT ;  /* 0x000000260400720c */ /* 0x000fe20003f44070 */
[----:B------:R-:W-:-:S03]  /*21a0*/  IMAD.HI.U32 R41, R15, R43, RZ ;  /* 0x0000002b0f297227 */ /* 0x000fc600078e00ff */
[----:B------:R-:W-:Y:S01]  /*21b0*/  IABS R44, R49 ;  /* 0x00000031002c7213 */ /* 0x000fe20000000000 */
[----:B------:R-:W-:Y:S01]  /*21c0*/  @!P3 IMAD.IADD R39, R39, 0x1, -R4 ;  /* 0x000000012727b824 */ /* 0x000fe200078e0a04 */
[----:B------:R-:W-:Y:S01]  /*21d0*/  ISETP.GE.AND P3, PT, R47, RZ, PT ;  /* 0x000000ff2f00720c */ /* 0x000fe20003f66270 */
[----:B------:R-:W-:Y:S02]  /*21e0*/  IMAD.MOV R41, RZ, RZ, -R41 ;  /* 0x000000ffff297224 */ /* 0x000fe400078e0a29 */
[----:B------:R-:W-:-:S04]  /*21f0*/  IMAD.HI.U32 R42, R15, R44, RZ ;  /* 0x0000002c0f2a7227 */ /* 0x000fc800078e00ff */
[--C-:B------:R-:W-:Y:S01]  /*2200*/  @!P6 IMAD.IADD R40, R40, 0x1, -R4.reuse ;  /* 0x000000012828e824 */ /* 0x100fe200078e0a04 */
[----:B------:R-:W-:Y:S01]  /*2210*/  ISETP.GT.U32.AND P6, PT, R4, R39, PT ;  /* 0x000000270400720c */ /* 0x000fe20003fc4070 */
[----:B------:R-:W-:Y:S01]  /*2220*/  @!P2 IMAD.IADD R38, R38, 0x1, -R4 ;  /* 0x000000012626a824 */ /* 0x000fe200078e0a04 */
[----:B------:R-:W-:Y:S01]  /*2230*/  ISETP.GE.AND P2, PT, R45, RZ, PT ;  /* 0x000000ff2d00720c */ /* 0x000fe20003f46270 */
[C---:B------:R-:W-:Y:S02]  /*2240*/  IMAD R41, R4.reuse, R41, R43 ;  /* 0x0000002904297224 */ /* 0x040fe400078e022b */
[----:B------:R-:W-:Y:S02]  /*2250*/  IMAD.MOV R45, RZ, RZ, -R42 ;  /* 0x000000ffff2d7224 */ /* 0x000fe400078e0a2a */
[----:B------:R-:W-:Y:S01]  /*2260*/  @!P1 IMAD.MOV R35, RZ, RZ, -R35 ;  /* 0x000000ffff239224 */ /* 0x000fe200078e0a23 */
[C---:B------:R-:W-:Y:S01]  /*2270*/  ISETP.GT.U32.AND P1, PT, R4.reuse, R41, PT ;  /* 0x000000290400720c */ /* 0x040fe20003f24070 */
[----:B------:R-:W-:-:S02]  /*2280*/  IMAD R42, R4, R45, R44 ;  /* 0x0000002d042a7224 */ /* 0x000fc400078e022c */
[----:B------:R-:W-:Y:S02]  /*2290*/  VIADD R50, R11, 0xb8 ;  /* 0x000000b80b327836 */ /* 0x000fe40000000000 */
[----:B------:R-:W-:Y:S01]  /*22a0*/  @!P6 IMAD.IADD R39, R39, 0x1, -R4 ;  /* 0x000000012727e824 */ /* 0x000fe200078e0a04 */
[C---:B------:R-:W-:Y:S01]  /*22b0*/  ISETP.GT.U32.AND P6, PT, R4.reuse, R42, PT ;  /* 0x0000002a0400720c */ /* 0x040fe20003fc4070 */
[----:B------:R-:W-:Y:S01]  /*22c0*/  @!P0 IMAD.MOV R36, RZ, RZ, -R36 ;  /* 0x000000ffff248224 */ /* 0x000fe200078e0a24 */
[----:B------:R-:W-:Y:S01]  /*22d0*/  IABS R46, R50 ;  /* 0x00000032002e7213 */ /* 0x000fe20000000000 */
[C---:B------:R-:W-:Y:S01]  /*22e0*/  VIADD R44, R11.reuse, 0xb6 ;  /* 0x000000b60b2c7836 */ /* 0x040fe20000000000 */
[----:B------:R-:W-:Y:S01]  /*22f0*/  ISETP.GT.U32.AND P0, PT, R4, R40, PT ;  /* 0x000000280400720c */ /* 0x000fe20003f04070 */
[----:B------:R-:W-:Y:S02]  /*2300*/  VIADD R47, R11, 0xb4 ;  /* 0x000000b40b2f7836 */ /* 0x000fe40000000000 */
[----:B------:R-:W-:Y:S01]  /*2310*/  @!P1 IMAD.IADD R41, R41, 0x1, -R4 ;  /* 0x0000000129299824 */ /* 0x000fe200078e0a04 */
[----:B------:R-:W-:Y:S01]  /*2320*/  IABS R45, R44 ;  /* 0x0000002c002d7213 */ /* 0x000fe20000000000 */
[----:B------:R-:W-:Y:S01]  /*2330*/  IMAD.HI.U32 R43, R15, R46, RZ ;  /* 0x0000002e0f2b7227 */ /* 0x000fe200078e00ff */
[----:B------:R-:W-:-:S03]  /*2340*/  ISETP.GE.AND P1, PT, R44, RZ, PT ;  /* 0x000000ff2c00720c */ /* 0x000fc60003f26270 */
[----:B------:R-:W-:Y:S01]  /*2350*/  @!P6 IMAD.IADD R42, R42, 0x1, -R4 ;  /* 0x000000012a2ae824 */ /* 0x000fe200078e0a04 */
[----:B------:R-:W-:Y:S01]  /*2360*/  ISETP.GT.U32.AND P6, PT, R4, R41, PT ;  /* 0x000000290400720c */ /* 0x000fe20003fc4070 */
[----:B------:R-:W-:Y:S02]  /*2370*/  IMAD.MOV R43, RZ, RZ, -R43 ;  /* 0x000000ffff2b7224 */ /* 0x000fe400078e0a2b */
[----:B------:R-:W-:-:S04]  /*2380*/  IMAD.HI.U32 R44, R15, R45, RZ ;  /* 0x0000002d0f2c7227 */ /* 0x000fc800078e00ff */
[----:B------:R-:W-:Y:S01]  /*2390*/  @!P0 IMAD.IADD R40, R40, 0x1, -R4 ;  /* 0x0000000128288824 */ /* 0x000fe200078e0a04 */
[----:B------:R-:W-:Y:S01]  /*23a0*/  ISETP.GE.AND P0, PT, R50, RZ, PT ;  /* 0x000000ff3200720c */ /* 0x000fe20003f06270 */
[C---:B------:R-:W-:Y:S02]  /*23b0*/  IMAD R43, R4.reuse, R43, R46 ;  /* 0x0000002b042b7224 */ /* 0x040fe400078e022e */
[----:B------:R-:W-:Y:S02]  /*23c0*/  IMAD.MOV R44, RZ, RZ, -R44 ;  /* 0x000000ffff2c7224 */ /* 0x000fe400078e0a2c */
[----:B------:R-:W-:Y:S01]  /*23d0*/  @!P3 IMAD.MOV R40, RZ, RZ, -R40 ;  /* 0x000000ffff28b224 */ /* 0x000fe200078e0a28 */
[C---:B------:R-:W-:Y:S01]  /*23e0*/  ISETP.GT.U32.AND P3, PT, R4.reuse, R43, PT ;  /* 0x0000002b0400720c */ /* 0x040fe20003f64070 */
[----:B------:R-:W-:Y:S02]  /*23f0*/  IMAD R44, R4, R44, R45 ;  /* 0x0000002c042c7224 */ /* 0x000fe400078e022d */
[----:B------:R-:W-:-:S02]  /*2400*/  @!P6 IMAD.IADD R41, R41, 0x1, -R4 ;  /* 0x000000012929e824 */ /* 0x000fc400078e0a04 */
[----:B------:R-:W-:Y:S01]  /*2410*/  @!P4 IMAD.MOV R37, RZ, RZ, -R37 ;  /* 0x000000ffff25c224 */ /* 0x000fe200078e0a25 */
[----:B------:R-:W-:Y:S01]  /*2420*/  ISETP.GT.U32.AND P6, PT, R4, R44, PT ;  /* 0x0000002c0400720c */ /* 0x000fe20003fc4070 */
[----:B------:R-:W-:Y:S01]  /*2430*/  VIADD R51, R11, 0xb2 ;  /* 0x000000b20b337836 */ /* 0x000fe20000000000 */
[----:B------:R-:W-:Y:S01]  /*2440*/  ISETP.GE.AND P4, PT, R48, RZ, PT ;  /* 0x000000ff3000720c */ /* 0x000fe20003f86270 */
[----:B------:R-:W-:Y:S01]  /*2450*/  @!P2 IMAD.MOV R39, RZ, RZ, -R39 ;  /* 0x000000ffff27a224 */ /* 0x000fe200078e0a27 */
[----:B------:R-:W-:Y:S01]  /*2460*/  IABS R48, R47 ;  /* 0x0000002f00307213 */ /* 0x000fe20000000000 */
[----:B------:R-:W-:Y:S01]  /*2470*/  @!P5 IMAD.MOV R38, RZ, RZ, -R38 ;  /* 0x000000ffff26d224 */ /* 0x000fe200078e0a26 */
[----:B------:R-:W-:Y:S01]  /*2480*/  ISETP.GT.U32.AND P2, PT, R4, R42, PT ;  /* 0x0000002a0400720c */ /* 0x000fe20003f44070 */
[----:B------:R-:W-:Y:S01]  /*2490*/  @!P3 IMAD.IADD R43, R43, 0x1, -R4 ;  /* 0x000000012b2bb824 */ /* 0x000fe200078e0a04 */
[----:B------:R-:W-:Y:S01]  /*24a0*/  ISETP.GE.AND P5, PT, R49, RZ, PT ;  /* 0x000000ff3100720c */ /* 0x000fe20003fa6270 */
[----:B------:R-:W-:Y:S01]  /*24b0*/  IMAD.HI.U32 R45, R15, R48, RZ ;  /* 0x000000300f2d7227 */ /* 0x000fe200078e00ff */
[----:B------:R-:W-:-:S02]  /*24c0*/  IABS R49, R51 ;  /* 0x0000003300317213 */ /* 0x000fc40000000000 */
[----:B------:R-:W-:Y:S01]  /*24d0*/  ISETP.GE.AND P3, PT, R51, RZ, PT ;  /* 0x000000ff3300720c */ /* 0x000fe20003f66270 */
[----:B------:R-:W-:Y:S02]  /*24e0*/  VIADD R53, R11, 0xb0 ;  /* 0x000000b00b357836 */ /* 0x000fe40000000000 */
[----:B------:R-:W-:Y:S01]  /*24f0*/  @!P6 IMAD.IADD R44, R44, 0x1, -R4 ;  /* 0x000000012c2ce824 */ /* 0x000fe200078e0a04 */
[----:B------:R-:W-:Y:S01]  /*2500*/  ISETP.GT.U32.AND P6, PT, R4, R43, PT ;  /* 0x0000002b0400720c */ /* 0x000fe20003fc4070 */
[----:B------:R-:W-:Y:S01]  /*2510*/  IMAD.HI.U32 R46, R15, R49, RZ ;  /* 0x000000310f2e7227 */ /* 0x000fe200078e00ff */
[----:B------:R-:W-:-:S03]  /*2520*/  IABS R50, R53 ;  /* 0x0000003500327213 */ /* 0x000fc60000000000 */
[----:B------:R-:W-:Y:S02]  /*2530*/  IMAD.MOV R45, RZ, RZ, -R45 ;  /* 0x000000ffff2d7224 */ /* 0x000fe400078e0a2d */
[----:B------:R-:W-:Y:S01]  /*2540*/  @!P2 IMAD.IADD R42, R42, 0x1, -R4 ;  /* 0x000000012a2aa824 */ /* 0x000fe200078e0a04 */
[----:B------:R-:W-:Y:S01]  /*2550*/  ISETP.GE.AND P2, PT, R47, RZ, PT ;  /* 0x000000ff2f00720c */ /* 0x000fe20003f46270 */
[----:B------:R-:W-:Y:S02]  /*2560*/  IMAD.MOV R46, RZ, RZ, -R46 ;  /* 0x000000ffff2e7224 */ /* 0x000fe400078e0a2e */
[C---:B------:R-:W-:Y:S02]  /*2570*/  IMAD R45, R4.reuse, R45, R48 ;  /* 0x0000002d042d7224 */ /* 0x040fe400078e0230 */
[----:B------:R-:W-:Y:S01]  /*2580*/  @!P4 IMAD.MOV R41, RZ, RZ, -R41 ;  /* 0x000000ffff29c224 */ /* 0x000fe200078e0a29 */
[----:B------:R-:W-:Y:S01]  /*2590*/  ISETP.GT.U32.AND P4, PT, R4, R44, PT ;  /* 0x0000002c0400720c */ /* 0x000fe20003f84070 */
[----:B------:R-:W-:-:S04]  /*25a0*/  IMAD.HI.U32 R47, R15, R50, RZ ;  /* 0x000000320f2f7227 */ /* 0x000fc800078e00ff */
[C---:B------:R-:W-:Y:S02]  /*25b0*/  IMAD R46, R4.reuse, R46, R49 ;  /* 0x0000002e042e7224 */ /* 0x040fe400078e0231 */
[----:B------:R-:W-:Y:S01]  /*25c0*/  @!P5 IMAD.MOV R42, RZ, RZ, -R42 ;  /* 0x000000ffff2ad224 */ /* 0x000fe200078e0a2a */
[C---:B------:R-:W-:Y:S01]  /*25d0*/  ISETP.GT.U32.AND P5, PT, R4.reuse, R45, PT ;  /* 0x0000002d0400720c */ /* 0x040fe20003fa4070 */
[----:B------:R-:W-:Y:S02]  /*25e0*/  IMAD.MOV R47, RZ, RZ, -R47 ;  /* 0x000000ffff2f7224 */ /* 0x000fe400078e0a2f */
[----:B------:R-:W-:Y:S01]  /*25f0*/  @!P6 IMAD.IADD R43, R43, 0x1, -R4 ;  /* 0x000000012b2be824 */ /* 0x000fe200078e0a04 */
[C---:B------:R-:W-:Y:S01]  /*2600*/  ISETP.GT.U32.AND P6, PT, R4.reuse, R46, PT ;  /* 0x0000002e0400720c */ /* 0x040fe20003fc4070 */
[----:B------:R-:W-:Y:S02]  /*2610*/  IMAD R48, R4, R47, R50 ;  /* 0x0000002f04307224 */ /* 0x000fe400078e0232 */
[----:B------:R-:W-:-:S02]  /*2620*/  VIADD R55, R11, 0xae ;  /* 0x000000ae0b377836 */ /* 0x000fc40000000000 */
[--C-:B------:R-:W-:Y:S01]  /*2630*/  @!P4 IMAD.IADD R44, R44, 0x1, -R4.reuse ;  /* 0x000000012c2cc824 */ /* 0x100fe200078e0a04 */
[----:B------:R-:W-:Y:S01]  /*2640*/  ISETP.GT.U32.AND P4, PT, R4, R48, PT ;  /* 0x000000300400720c */ /* 0x000fe20003f84070 */
[----:B------:R-:W-:Y:S01]  /*2650*/  VIADD R56, R11, 0xac ;  /* 0x000000ac0b387836 */ /* 0x000fe20000000000 */
[----:B------:R-:W-:Y:S01]  /*2660*/  IABS R50, R55 ;  /* 0x0000003700327213 */ /* 0x000fe20000000000 */
[--C-:B------:R-:W-:Y:S01]  /*2670*/  @!P5 IMAD.IADD R45, R45, 0x1, -R4.reuse ;  /* 0x000000012d2dd824 */ /* 0x100fe200078e0a04 */
[----:B------:R-:W-:Y:S01]  /*2680*/  ISETP.GE.AND P5, PT, R53, RZ, PT ;  /* 0x000000ff3500720c */ /* 0x000fe20003fa6270 */
[----:B------:R-:W-:Y:S01]  /*2690*/  VIADD R58, R11, 0xa8 ;  /* 0x000000a80b3a7836 */ /* 0x000fe20000000000 */
[----:B------:R-:W-:Y:S01]  /*26a0*/  IABS R51, R56 ;  /* 0x0000003800337213 */ /* 0x000fe20000000000 */
[----:B------:R-:W-:Y:S01]  /*26b0*/  @!P6 IMAD.IADD R46, R46, 0x1, -R4 ;  /* 0x000000012e2ee824 */ /* 0x000fe200078e0a04 */
[----:B------:R-:W-:Y:S01]  /*26c0*/  ISETP.GT.U32.AND P6, PT, R4, R45, PT ;  /* 0x0000002d0400720c */ /* 0x000fe20003fc4070 */
[----:B------:R-:W-:Y:S01]  /*26d0*/  IMAD.HI.U32 R47, R15, R50, RZ ;  /* 0x000000320f2f7227 */ /* 0x000fe200078e00ff */
[----:B------:R-:W-:-:S03]  /*26e0*/  IABS R54, R58 ;  /* 0x0000003a00367213 */ /* 0x000fc60000000000 */
[----:B------:R-:W-:Y:S02]  /*26f0*/  IMAD.MOV R47, RZ, RZ, -R47 ;  /* 0x000000ffff2f7224 */ /* 0x000fe400078e0a2f */
[----:B------:R-:W-:Y:S01]  /*2700*/  @!P4 IMAD.IADD R48, R48, 0x1, -R4 ;  /* 0x000000013030c824 */ /* 0x000fe200078e0a04 */
[----:B------:R-:W-:Y:S01]  /*2710*/  ISETP.GT.U32.AND P4, PT, R4, R46, PT ;  /* 0x0000002e0400720c */ /* 0x000fe20003f84070 */
[----:B------:R-:W-:-:S04]  /*2720*/  IMAD.HI.U32 R49, R15, R51, RZ ;  /* 0x000000330f317227 */ /* 0x000fc800078e00ff */
[C---:B------:R-:W-:Y:S02]  /*2730*/  IMAD R47, R4.reuse, R47, R50 ;  /* 0x0000002f042f7224 */ /* 0x040fe400078e0232 */
[----:B------:R-:W-:Y:S02]  /*2740*/  IMAD.MOV R49, RZ, RZ, -R49 ;  /* 0x000000ffff317224 */ /* 0x000fe400078e0a31 */
[----:B------:R-:W-:Y:S01]  /*2750*/  @!P6 IMAD.IADD R45, R45, 0x1, -R4 ;  /* 0x000000012d2de824 */ /* 0x000fe200078e0a04 */
[C---:B------:R-:W-:Y:S01]  /*2760*/  ISETP.GT.U32.AND P6, PT, R4.reuse, R47, PT ;  /* 0x0000002f0400720c */ /* 0x040fe20003fc4070 */
[----:B------:R-:W-:Y:S02]  /*2770*/  IMAD R49, R4, R49, R51 ;  /* 0x0000003104317224 */ /* 0x000fe400078e0233 */
[----:B------:R-:W-:Y:S02]  /*2780*/  VIADD R57, R11, 0xaa ;  /* 0x000000aa0b397836 */ /* 0x000fe40000000000 */
[----:B------:R-:W-:-:S03]  /*2790*/  IMAD.HI.U32 R51, R15, R54, RZ ;  /* 0x000000360f337227 */ /* 0x000fc600078e00ff */
[----:B------:R-:W-:Y:S01]  /*27a0*/  IABS R52, R57 ;  /* 0x0000003900347213 */ /* 0x000fe20000000000 */
[----:B------:R-:W-:Y:S01]  /*27b0*/  @!P4 IMAD.IADD R46, R46, 0x1, -R4 ;  /* 0x000000012e2ec824 */ /* 0x000fe200078e0a04 */
[C---:B------:R-:W-:Y:S01]  /*27c0*/  ISETP.GT.U32.AND P4, PT, R4.reuse, R49, PT ;  /* 0x000000310400720c */ /* 0x040fe20003f84070 */
[----:B------:R-:W-:Y:S02]  /*27d0*/  IMAD.MOV R51, RZ, RZ, -R51 ;  /* 0x000000ffff337224 */ /* 0x000fe400078e0a33 */
[----:B------:R-:W-:Y:S01]  /*27e0*/  @!P0 IMAD.MOV R43, RZ, RZ, -R43 ;  /* 0x000000ffff2b8224 */ /* 0x000fe200078e0a2b */
[C---:B------:R-:W-:Y:S01]  /*27f0*/  ISETP.GT.U32.AND P0, PT, R4.reuse, R48, PT ;  /* 0x000000300400720c */ /* 0x040fe20003f04070 */
[----:B------:R-:W-:Y:S02]  /*2800*/  VIADD R59, R11, 0xa6 ;  /* 0x000000a60b3b7836 */ /* 0x000fe40000000000 */
[----:B------:R-:W-:Y:S02]  /*2810*/  IMAD R51, R4, R51, R54 ;  /* 0x0000003304337224 */ /* 0x000fe400078e0236 */
[----:B------:R-:W-:-:S02]  /*2820*/  @!P6 IMAD.IADD R47, R47, 0x1, -R4 ;  /* 0x000000012f2fe824 */ /* 0x000fc400078e0a04 */
[----:B------:R-:W-:-:S04]  /*2830*/  IMAD.HI.U32 R50, R15, R52, RZ ;  /* 0x000000340f327227 */ /* 0x000fc800078e00ff */
[----:B------:R-:W-:Y:S01]  /*2840*/  @!P1 IMAD.MOV R44, RZ, RZ, -R44 ;  /* 0x000000ffff2c9224 */ /* 0x000fe200078e0a2c */
[----:B------:R-:W-:Y:S01]  /*2850*/  ISETP.GE.AND P1, PT, R55, RZ, PT ;  /* 0x000000ff3700720c */ /* 0x000fe20003f26270 */
[----:B------:R-:W-:Y:S01]  /*2860*/  @!P2 IMAD.MOV R45, RZ, RZ, -R45 ;  /* 0x000000ffff2da224 */ /* 0x000fe200078e0a2d */
[----:B------:R-:W-:Y:S01]  /*2870*/  IABS R55, R59 ;  /* 0x0000003b00377213 */ /* 0x000fe20000000000 */
[----:B------:R-:W-:Y:S01]  /*2880*/  @!P3 IMAD.MOV R46, RZ, RZ, -R46 ;  /* 0x000000ffff2eb224 */ /* 0x000fe200078e0a2e */
[C---:B------:R-:W-:Y:S01]  /*2890*/  ISETP.GT.U32.AND P2, PT, R4.reuse, R47, PT ;  /* 0x0000002f0400720c */ /* 0x040fe20003f44070 */
[----:B------:R-:W-:Y:S01]  /*28a0*/  IMAD.MOV R53, RZ, RZ, -R50 ;  /* 0x000000ffff357224 */ /* 0x000fe200078e0a32 */
[C---:B------:R-:W-:Y:S01]  /*28b0*/  ISETP.GT.U32.AND P3, PT, R4.reuse, R51, PT ;  /* 0x000000330400720c */ /* 0x040fe20003f64070 */
[----:B------:R-:W-:Y:S02]  /*28c0*/  @!P4 IMAD.IADD R49, R49, 0x1, -R4 ;  /* 0x000000013131c824 */ /* 0x000fe400078e0a04 */
[----:B------:R-:W-:-:S02]  /*28d0*/  IMAD R50, R4, R53, R52 ;  /* 0x0000003504327224 */ /* 0x000fc400078e0234 */
[----:B------:R-:W-:Y:S01]  /*28e0*/  IMAD.MOV.U32 R53, RZ, RZ, R55 ;  /* 0x000000ffff357224 */ /* 0x000fe200078e0037 */
[----:B------:R-:W-:Y:S01]  /*28f0*/  ISETP.GT.U32.AND P4, PT, R4, R49, PT ;  /* 0x000000310400720c */ /* 0x000fe20003f84070 */
[----:B------:R-:W-:Y:S01]  /*2900*/  @!P0 IMAD.IADD R48, R48, 0x1, -R4 ;  /* 0x0000000130308824 */ /* 0x000fe200078e0a04 */
[----:B------:R-:W-:Y:S01]  /*2910*/  ISETP.GE.AND P0, PT, R56, RZ, PT ;  /* 0x000000ff3800720c */ /* 0x000fe20003f06270 */
[----:B------:R-:W-:Y:S01]  /*2920*/  VIADD R56, R11, 0xa4 ;  /* 0x000000a40b387836 */ /* 0x000fe20000000000 */
[----:B------:R-:W-:Y:S01]  /*2930*/  ISETP.GT.U32.AND P6, PT, R4, R50, PT ;  /* 0x000000320400720c */ /* 0x000fe20003fc4070 */
[----:B------:R-:W-:-:S03]  /*2940*/  IMAD.HI.U32 R52, R15, R53, RZ ;  /* 0x000000350f347227 */ /* 0x000fc600078e00ff */
[----:B------:R-:W-:Y:S01]  /*2950*/  IABS R54, R56 ;  /* 0x0000003800367213 */ /* 0x000fe20000000000 */
[----:B------:R-:W-:Y:S02]  /*2960*/  IMAD.MOV R52, RZ, RZ, -R52 ;  /* 0x000000ffff347224 */ /* 0x000fe400078e0a34 */
[--C-:B------:R-:W-:Y:S01]  /*2970*/  @!P2 IMAD.IADD R47, R47, 0x1, -R4.reuse ;  /* 0x000000012f2fa824 */ /* 0x100fe200078e0a04 */
[----:B------:R-:W-:Y:S01]  /*2980*/  ISETP.GE.AND P2, PT, R58, RZ, PT ;  /* 0x000000ff3a00720c */ /* 0x000fe20003f46270 */
[----:B------:R-:W-:Y:S01]  /*2990*/  @!P3 IMAD.IADD R51, R51, 0x1, -R4 ;  /* 0x000000013333b824 */ /* 0x000fe200078e0a04 */
[----:B------:R-:W-:Y:S01]  /*29a0*/  ISETP.GE.AND P3, PT, R59, RZ, PT ;  /* 0x000000ff3b00720c */ /* 0x000fe20003f66270 */
[C---:B------:R-:W-:Y:S02]  /*29b0*/  IMAD R52, R4.reuse, R52, R53 ;  /* 0x0000003404347224 */ /* 0x040fe400078e0235 */
[----:B------:R-:W-:Y:S01]  /*29c0*/  @!P1 IMAD.MOV R47, RZ, RZ, -R47 ;  /* 0x000000ffff2f9224 */ /* 0x000fe200078e0a2f */
[----:B------:R-:W-:Y:S01]  /*29d0*/  ISETP.GT.U32.AND P1, PT, R4, R51, PT ;  /* 0x000000330400720c */ /* 0x000fe20003f24070 */
[----:B------:R-:W-:-:S04]  /*29e0*/  IMAD.HI.U32 R53, R15, R54, RZ ;  /* 0x000000360f357227 */ /* 0x000fc800078e00ff */
[--C-:B------:R-:W-:Y:S01]  /*29f0*/  @!P4 IMAD.IADD R49, R49, 0x1, -R4.reuse ;  /* 0x000000013131c824 */ /* 0x100fe200078e0a04 */
[----:B------:R-:W-:Y:S01]  /*2a00*/  ISETP.GT.U32.AND P4, PT, R4, R52, PT ;  /* 0x000000340400720c */ /* 0x000fe20003f84070 */
[----:B------:R-:W-:Y:S02]  /*2a10*/  IMAD.MOV R53, RZ, RZ, -R53 ;  /* 0x000000ffff357224 */ /* 0x000fe400078e0a35 */
[----:B------:R-:W-:Y:S02]  /*2a20*/  @!P6 IMAD.IADD R50, R50, 0x1, -R4 ;  /* 0x000000013232e824 */ /* 0x000fe400078e0a04 */
[C---:B------:R-:W-:Y:S02]  /*2a30*/  IMAD R53, R4.reuse, R53, R54 ;  /* 0x0000003504357224 */ /* 0x040fe400078e0236 */
[----:B------:R-:W-:Y:S01]  /*2a40*/  @!P1 IMAD.IADD R51, R51, 0x1, -R4 ;  /* 0x0000000133339824 */ /* 0x000fe200078e0a04 */
[C---:B------:R-:W-:Y:S01]  /*2a50*/  ISETP.GT.U32.AND P6, PT, R4.reuse, R50, PT ;  /* 0x000000320400720c */ /* 0x040fe20003fc4070 */
[----:B------:R-:W-:Y:S01]  /*2a60*/  VIADD R54, R11, 0xa2 ;  /* 0x000000a20b367836 */ /* 0x000fe20000000000 */
[----:B------:R-:W-:Y:S01]  /*2a70*/  ISETP.GT.U32.AND P1, PT, R4, R53, PT ;  /* 0x000000350400720c */ /* 0x000fe20003f24070 */
[----:B------:R-:W-:Y:S01]  /*2a80*/  @!P5 IMAD.MOV R48, RZ, RZ, -R48 ;  /* 0x000000ffff30d224 */ /* 0x000fe200078e0a30 */
[----:B------:R-:W-:Y:S01]  /*2a90*/  ISETP.GE.AND P5, PT, R57, RZ, PT ;  /* 0x000000ff3900720c */ /* 0x000fe20003fa6270 */
[----:B------:R-:W-:Y:S01]  /*2aa0*/  @!P4 IMAD.IADD R52, R52, 0x1, -R4 ;  /* 0x000000013434c824 */ /* 0x000fe200078e0a04 */
[----:B------:R-:W-:Y:S01]  /*2ab0*/  IABS R58, R54 ;  /* 0x00000036003a7213 */ /* 0x000fe20000000000 */
[----:B------:R-:W-:-:S02]  /*2ac0*/  VIADD R57, R11, 0x9c ;  /* 0x0000009c0b397836 */ /* 0x000fc40000000000 */
[----:B------:R-:W-:Y:S01]  /*2ad0*/  @!P0 IMAD.MOV R49, RZ, RZ, -R49 ;  /* 0x000000ffff318224 */ /* 0x000fe200078e0a31 */
[----:B------:R-:W-:Y:S01]  /*2ae0*/  ISETP.GT.U32.AND P4, PT, R4, R52, PT ;  /* 0x000000340400720c */ /* 0x000fe20003f84070 */
[----:B------:R-:W-:Y:S01]  /*2af0*/  @!P2 IMAD.MOV R51, RZ, RZ, -R51 ;  /* 0x000000ffff33a224 */ /* 0x000fe200078e0a33 */
[----:B------:R-:W-:Y:S01]  /*2b00*/  ISETP.GE.AND P0, PT, R54, RZ, PT ;  /* 0x000000ff3600720c */ /* 0x000fe20003f06270 */
[--C-:B------:R-:W-:Y:S01]  /*2b10*/  @!P6 IMAD.IADD R50, R50, 0x1, -R4.reuse ;  /* 0x000000013232e824 */ /* 0x100fe200078e0a04 */
[----:B------:R-:W-:Y:S01]  /*2b20*/  ISETP.GE.AND P6, PT, R56, RZ, PT ;  /* 0x000000ff3800720c */ /* 0x000fe20003fc6270 */
[----:B------:R-:W-:Y:S01]  /*2b30*/  VIADD R56, R11, 0x9e ;  /* 0x0000009e0b387836 */ /* 0x000fe20000000000 */
[----:B------:R-:W-:Y:S01]  /*2b40*/  IABS R62, R57 ;  /* 0x00000039003e7213 */ /* 0x000fe20000000000 */
[----:B------:R-:W-:Y:S02]  /*2b50*/  @!P1 IMAD.IADD R53, R53, 0x1, -R4 ;  /* 0x0000000135359824 */ /* 0x000fe400078e0a04 */
[----:B------:R-:W-:Y:S01]  /*2b60*/  IMAD.HI.U32 R54, R15, R58, RZ ;  /* 0x0000003a0f367227 */ /* 0x000fe200078e00ff */
[----:B------:R-:W-:-:S02]  /*2b70*/  IABS R60, R56 ;  /* 0x00000038003c7213 */ /* 0x000fc40000000000 */
[----:B------:R-:W-:Y:S01]  /*2b80*/  ISETP.GT.U32.AND P1, PT, R4, R53, PT ;  /* 0x000000350400720c */ /* 0x000fe20003f24070 */
[----:B------:R-:W-:Y:S01]  /*2b90*/  @!P4 IMAD.IADD R52, R52, 0x1, -R4 ;  /* 0x000000013434c824 */ /* 0x000fe200078e0a04 */
[----:B------:R-:W-:Y:S01]  /*2ba0*/  ISETP.GE.AND P2, PT, R56, RZ, PT ;  /* 0x000000ff3800720c */ /* 0x000fe20003f46270 */
[----:B------:R-:W-:Y:S01]  /*2bb0*/  IMAD.HI.U32 R56, R15, R60, RZ ;  /* 0x0000003c0f387227 */ /* 0x000fe200078e00ff */
[----:B------:R-:W-:-:S03]  /*2bc0*/  ISETP.GE.AND P4, PT, R57, RZ, PT ;  /* 0x000000ff3900720c */ /* 0x000fc60003f86270 */
[----:B------:R-:W-:Y:S02]  /*2bd0*/  IMAD.MOV R57, RZ, RZ, -R54 ;  /* 0x000000ffff397224 */ /* 0x000fe400078e0a36 */
[----:B------:R-:W-:Y:S02]  /*2be0*/  VIADD R55, R11, 0xa0 ;  /* 0x000000a00b377836 */ /* 0x000fe40000000000 */
[C---:B------:R-:W-:Y:S02]  /*2bf0*/  IMAD R54, R4.reuse, R57, R58 ;  /* 0x0000003904367224 */ /* 0x040fe400078e023a */
[----:B------:R-:W-:Y:S01]  /*2c00*/  IMAD.MOV R61, RZ, RZ, -R56 ;  /* 0x000000ffff3d7224 */ /* 0x000fe200078e0a38 */
[----:B------:R-:W-:Y:S01]  /*2c10*/  IABS R59, R55 ;  /* 0x00000037003b7213 */ /* 0x000fe20000000000 */
[----:B------:R-:W-:Y:S01]  /*2c20*/  @!P3 IMAD.MOV R52, RZ, RZ, -R52 ;  /* 0x000000ffff34b224 */ /* 0x000fe200078e0a34 */
[----:B------:R-:W-:Y:S01]  /*2c30*/  ISETP.GT.U32.AND P3, PT, R4, R54, PT ;  /* 0x000000360400720c */ /* 0x000fe20003f64070 */
[----:B------:R-:W-:-:S02]  /*2c40*/  @!P1 IMAD.IADD R53, R53, 0x1, -R4 ;  /* 0x0000000135359824 */ /* 0x000fc400078e0a04 */
[C---:B------:R-:W-:Y:S02]  /*2c50*/  IMAD R56, R4.reuse, R61, R60 ;  /* 0x0000003d04387224 */ /* 0x040fe400078e023c */
[----:B------:R-:W-:Y:S01]  /*2c60*/  @!P5 IMAD.MOV R50, RZ, RZ, -R50 ;  /* 0x000000ffff32d224 */ /* 0x000fe200078e0a32 */
[----:B------:R-:W-:Y:S01]  /*2c70*/  ISETP.GE.AND P5, PT, R55, RZ, PT ;  /* 0x000000ff3700720c */ /* 0x000fe20003fa6270 */
[----:B------:R-:W-:Y:S01]  /*2c80*/  @!P6 IMAD.MOV R53, RZ, RZ, -R53 ;  /* 0x000000ffff35e224 */ /* 0x000fe200078e0a35 */
[----:B------:R-:W-:Y:S01]  /*2c90*/  ISETP.GT.U32.AND P6, PT, R4, R56, PT ;  /* 0x000000380400720c */ /* 0x000fe20003fc4070 */
[----:B------:R-:W-:-:S04]  /*2ca0*/  IMAD.HI.U32 R55, R15, R59, RZ ;  /* 0x0000003b0f377227 */ /* 0x000fc800078e00ff */
[----:B------:R-:W-:Y:S02]  /*2cb0*/  IMAD.MOV R55, RZ, RZ, -R55 ;  /* 0x000000ffff377224 */ /* 0x000fe400078e0a37 */
[----:B------:R-:W-:-:S04]  /*2cc0*/  IMAD.HI.U32 R57, R15, R62, RZ ;  /* 0x0000003e0f397227 */ /* 0x000fc800078e00ff */
[C---:B------:R-:W-:Y:S02]  /*2cd0*/  VIADD R65, R11.reuse, 0x9a ;  /* 0x0000009a0b417836 */ /* 0x040fe40000000000 */
[C---:B------:R-:W-:Y:S02]  /*2ce0*/  IMAD R55, R4.reuse, R55, R59 ;  /* 0x0000003704377224 */ /* 0x040fe400078e023b */
[----:B------:R-:W-:Y:S01]  /*2cf0*/  IMAD.MOV R57, RZ, RZ, -R57 ;  /* 0x000000ffff397224 */ /* 0x000fe200078e0a39 */
[----:B------:R-:W-:Y:S01]  /*2d00*/  IABS R60, R65 ;  /* 0x00000041003c7213 */ /* 0x000fe20000000000 */
[----:B------:R-:W-:Y:S01]  /*2d10*/  VIADD R66, R11, 0x98 ;  /* 0x000000980b427836 */ /* 0x000fe20000000000 */
[----:B------:R-:W-:Y:S01]  /*2d20*/  ISETP.GT.U32.AND P1, PT, R4, R55, PT ;  /* 0x000000370400720c */ /* 0x000fe20003f24070 */
[----:B------:R-:W-:Y:S02]  /*2d30*/  @!P3 IMAD.IADD R54, R54, 0x1, -R4 ;  /* 0x000000013636b824 */ /* 0x000fe400078e0a04 */
[----:B------:R-:W-:Y:S01]  /*2d40*/  IMAD R57, R4, R57, R62 ;  /* 0x0000003904397224 */ /* 0x000fe200078e023e */
[----:B------:R-:W-:Y:S01]  /*2d50*/  IABS R62, R66 ;  /* 0x00000042003e7213 */ /* 0x000fe20000000000 */
[----:B------:R-:W-:Y:S01]  /*2d60*/  @!P6 IMAD.IADD R56, R56, 0x1, -R4 ;  /* 0x000000013838e824 */ /* 0x000fe200078e0a04 */
[----:B------:R-:W-:Y:S01]  /*2d70*/  ISETP.GT.U32.AND P3, PT, R4, R54, PT ;  /* 0x000000360400720c */ /* 0x000fe20003f64070 */
[----:B------:R-:W-:-:S03]  /*2d80*/  IMAD.HI.U32 R58, R15, R60, RZ ;  /* 0x0000003c0f3a7227 */ /* 0x000fc600078e00ff */
[----:B------:R-:W-:Y:S01]  /*2d90*/  ISETP.GT.U32.AND P6, PT, R4, R56, PT ;  /* 0x000000380400720c */ /* 0x000fe20003fc4070 */
[----:B------:R-:W-:-:S04]  /*2da0*/  IMAD.HI.U32 R59, R15, R62, RZ ;  /* 0x0000003e0f3b7227 */ /* 0x000fc800078e00ff */
[----:B------:R-:W-:Y:S02]  /*2db0*/  IMAD.MOV R61, RZ, RZ, -R58 ;  /* 0x000000ffff3d7224 */ /* 0x000fe400078e0a3a */
[----:B------:R-:W-:Y:S02]  /*2dc0*/  IMAD.MOV R59, RZ, RZ, -R59 ;  /* 0x000000ffff3b7224 */ /* 0x000fe400078e0a3b */
[----:B------:R-:W-:Y:S02]  /*2dd0*/  IMAD R58, R4, R61, R60 ;  /* 0x0000003d043a7224 */ /* 0x000fe400078e023c */
[----:B------:R-:W-:Y:S02]  /*2de0*/  VIADD R67, R11, 0x96 ;  /* 0x000000960b437836 */ /* 0x000fe40000000000 */
[--C-:B------:R-:W-:Y:S02]  /*2df0*/  @!P1 IMAD.IADD R55, R55, 0x1, -R4.reuse ;  /* 0x0000000137379824 */ /* 0x100fe400078e0a04 */
[----:B------:R-:W-:Y:S01]  /*2e00*/  @!P3 IMAD.IADD R54, R54, 0x1, -R4 ;  /* 0x000000013636b824 */ /* 0x000fe200078e0a04 */
[C---:B------:R-:W-:Y:S01]  /*2e10*/  ISETP.GT.U32.AND P3, PT, R4.reuse, R57, PT ;  /* 0x000000390400720c */ /* 0x040fe20003f64070 */
[C---:B------:R-:W-:Y:S01]  /*2e20*/  IMAD R60, R4.reuse, R59, R62 ;  /* 0x0000003b043c7224 */ /* 0x040fe200078e023e */
[----:B------:R-:W-:Y:S01]  /*2e30*/  IABS R63, R67 ;  /* 0x00000043003f7213 */ /* 0x000fe20000000000 */
[C---:B------:R-:W-:Y:S01]  /*2e40*/  VIADD R68, R11.reuse, 0x94 ;  /* 0x000000940b447836 */ /* 0x040fe20000000000 */
[----:B------:R-:W-:Y:S01]  /*2e50*/  ISETP.GT.U32.AND P1, PT, R4, R55, PT ;  /* 0x000000370400720c */ /* 0x000fe20003f24070 */
[----:B------:R-:W-:Y:S01]  /*2e60*/  @!P6 IMAD.IADD R56, R56, 0x1, -R4 ;  /* 0x000000013838e824 */ /* 0x000fe200078e0a04 */
[----:B------:R-:W-:Y:S01]  /*2e70*/  ISETP.GT.U32.AND P6, PT, R4, R60, PT ;  /* 0x0000003c0400720c */ /* 0x000fe20003fc4070 */
[----:B------:R-:W-:Y:S01]  /*2e80*/  IMAD.MOV.U32 R62, RZ, RZ, R63 ;  /* 0x000000ffff3e7224 */ /* 0x000fe200078e003f */
[----:B------:R-:W-:Y:S01]  /*2e90*/  IABS R64, R68 ;  /* 0x0000004400407213 */ /* 0x000fe20000000000 */
[----:B------:R-:W-:-:S02]  /*2ea0*/  VIADD R69, R11, 0x92 ;  /* 0x000000920b457836 */ /* 0x000fc40000000000 */
[----:B------:R-:W-:-:S04]  /*2eb0*/  IMAD.HI.U32 R59, R15, R62, RZ ;  /* 0x0000003e0f3b7227 */ /* 0x000fc800078e00ff */
[----:B------:R-:W-:Y:S01]  /*2ec0*/  IMAD.MOV.U32 R63, RZ, RZ, R64 ;  /* 0x000000ffff3f7224 */ /* 0x000fe200078e0040 */
[----:B------:R-:W-:Y:S01]  /*2ed0*/  IABS R64, R69 ;  /* 0x0000004500407213 */ /* 0x000fe20000000000 */
[----:B------:R-:W-:Y:S01]  /*2ee0*/  @!P3 IMAD.IADD R57, R57, 0x1, -R4 ;  /* 0x000000013939b824 */ /* 0x000fe200078e0a04 */
[----:B------:R-:W-:Y:S01]  /*2ef0*/  ISETP.GE.AND P3, PT, R65, RZ, PT ;  /* 0x000000ff4100720c */ /* 0x000fe20003f66270 */
[----:B------:R-:W-:-:S04]  /*2f00*/  IMAD.HI.U32 R61, R15, R63, RZ ;  /* 0x0000003f0f3d7227 */ /* 0x000fc800078e00ff */
[----:B------:R-:W-:Y:S01]  /*2f10*/  @!P1 IMAD.IADD R55, R55, 0x1, -R4 ;  /* 0x0000000137379824 */ /* 0x000fe200078e0a04 */
[C---:B------:R-:W-:Y:S01]  /*2f20*/  ISETP.GT.U32.AND P1, PT, R4.reuse, R58, PT ;  /* 0x0000003a0400720c */ /* 0x040fe20003f24070 */
[----:B------:R-:W-:Y:S01]  /*2f30*/  @!P0 IMAD.MOV R54, RZ, RZ, -R54 ;  /* 0x000000ffff368224 */ /* 0x000fe200078e0a36 */
[----:B------:R-:W-:Y:S01]  /*2f40*/  ISETP.GT.U32.AND P0, PT, R4, R57, PT ;  /* 0x000000390400720c */ /* 0x000fe20003f04070 */
[----:B------:R-:W-:Y:S02]  /*2f50*/  IMAD.MOV R59, RZ, RZ, -R59 ;  /* 0x000000ffff3b7224 */ /* 0x000fe400078e0a3b */
[----:B------:R-:W-:Y:S02]  /*2f60*/  @!P6 IMAD.IADD R60, R60, 0x1, -R4 ;  /* 0x000000013c3ce824 */ /* 0x000fe400078e0a04 */
[----:B------:R-:W-:Y:S02]  /*2f70*/  IMAD.MOV R61, RZ, RZ, -R61 ;  /* 0x000000ffff3d7224 */ /* 0x000fe400078e0a3d */
[----:B------:R-:W-:-:S02]  /*2f80*/  IMAD R59, R4, R59, R62 ;  /* 0x0000003b043b7224 */ /* 0x000fc400078e023e */
[----:B------:R-:W-:Y:S01]  /*2f90*/  @!P5 IMAD.MOV R55, RZ, RZ, -R55 ;  /* 0x000000ffff37d224 */ /* 0x000fe200078e0a37 */
[C---:B------:R-:W-:Y:S01]  /*2fa0*/  ISETP.GT.U32.AND P5, PT, R4.reuse, R60, PT ;  /* 0x0000003c0400720c */ /* 0x040fe20003fa4070 */
[----:B------:R-:W-:Y:S02]  /*2fb0*/  IMAD R62, R4, R61, R63 ;  /* 0x0000003d043e7224 */ /* 0x000fe400078e023f */
[----:B------:R-:W-:-:S04]  /*2fc0*/  IMAD.HI.U32 R61, R15, R64, RZ ;  /* 0x000000400f3d7227 */ /* 0x000fc800078e00ff */
[----:B------:R-:W-:Y:S02]  /*2fd0*/  IMAD.MOV R61, RZ, RZ, -R61 ;  /* 0x000000ffff3d7224 */ /* 0x000fe400078e0a3d */
[----:B------:R-:W-:Y:S01]  /*2fe0*/  @!P0 IMAD.IADD R57, R57, 0x1, -R4 ;  /* 0x0000000139398824 */ /* 0x000fe200078e0a04 */
[C---:B------:R-:W-:Y:S01]  /*2ff0*/  ISETP.GT.U32.AND P0, PT, R4.reuse, R59, PT ;  /* 0x0000003b0400720c */ /* 0x040fe20003f04070 */
[C---:B------:R-:W-:Y:S02]  /*3000*/  IMAD R61, R4.reuse, R61, R64 ;  /* 0x0000003d043d7224 */ /* 0x040fe400078e0240 */
[----:B------:R-:W-:Y:S01]  /*3010*/  @!P4 IMAD.MOV R57, RZ, RZ, -R57 ;  /* 0x000000ffff39c224 */ /* 0x000fe200078e0a39 */
[----:B------:R-:W-:Y:S01]  /*3020*/  ISETP.GT.U32.AND P4, PT, R4, R62, PT ;  /* 0x0000003e0400720c */ /* 0x000fe20003f84070 */
[----:B------:R-:W-:Y:S01]  /*3030*/  @!P5 IMAD.IADD R60, R60, 0x1, -R4 ;  /* 0x000000013c3cd824 */ /* 0x000fe200078e0a04 */
[----:B------:R-:W-:Y:S01]  /*3040*/  ISETP.GT.U32.AND P5, PT, R4, R61, PT ;  /* 0x0000003d0400720c */ /* 0x000fe20003fa4070 */
[----:B------:R-:W-:-:S02]  /*3050*/  VIADD R70, R11, 0x90 ;  /* 0x000000900b467836 */ /* 0x000fc40000000000 */
[----:B------:R-:W-:Y:S02]  /*3060*/  VIADD R71, R11, 0x8e ;  /* 0x0000008e0b477836 */ /* 0x000fe40000000000 */
[--C-:B------:R-:W-:Y:S01]  /*3070*/  @!P1 IMAD.IADD R58, R58, 0x1, -R4.reuse ;  /* 0x000000013a3a9824 */ /* 0x100fe200078e0a04 */
[----:B------:R-:W-:Y:S01]  /*3080*/  IABS R65, R70 ;  /* 0x0000004600417213 */ /* 0x000fe20000000000 */
[--C-:B------:R-:W-:Y:S01]  /*3090*/  @!P0 IMAD.IADD R59, R59, 0x1, -R4.reuse ;  /* 0x000000013b3b8824 */ /* 0x100fe200078e0a04 */
[----:B------:R-:W-:Y:S01]  /*30a0*/  ISETP.GE.AND P1, PT, R66, RZ, PT ;  /* 0x000000ff4200720c */ /* 0x000fe20003f26270 */
[----:B------:R-:W-:Y:S01]  /*30b0*/  VIADD R72, R11, 0x8c ;  /* 0x0000008c0b487836 */ /* 0x000fe20000000000 */
[----:B------:R-:W-:Y:S01]  /*30c0*/  IABS R66, R71 ;  /* 0x0000004700427213 */ /* 0x000fe20000000000 */
[--C-:B------:R-:W-:Y:S01]  /*30d0*/  @!P4 IMAD.IADD R62, R62, 0x1, -R4.reuse ;  /* 0x000000013e3ec824 */ /* 0x100fe200078e0a04 */
        /* <DEDUP_REMOVED lines=8> */
[C---:B------:R-:W-:Y:S02]  /*3160*/  IMAD R63, R4.reuse, R63, R65 ;  /* 0x0000003f043f7224 */ /* 0x040fe400078e0241 */
[----:B------:R-:W-:Y:S02]  /*3170*/  IMAD.MOV R65, RZ, RZ, -R64 ;  /* 0x000000ffff417224 */ /* 0x000fe400078e0a40 */
[----:B------:R-:W-:Y:S01]  /*3180*/  @!P2 IMAD.MOV R56, RZ, RZ, -R56 ;  /* 0x000000ffff38a224 */ /* 0x000fe200078e0a38 */
[----:B------:R-:W-:Y:S01]  /*3190*/  ISETP.GE.AND P2, PT, R67, RZ, PT ;  /* 0x000000ff4300720c */ /* 0x000fe20003f46270 */
[----:B------:R-:W-:Y:S01]  /*31a0*/  @!P4 IMAD.IADD R59, R59, 0x1, -R4 ;  /* 0x000000013b3bc824 */ /* 0x000fe200078e0a04 */
[----:B------:R-:W-:Y:S01]  /*31b0*/  IABS R67, R72 ;  /* 0x0000004800437213 */ /* 0x000fe20000000000 */
[C---:B------:R-:W-:Y:S01]  /*31c0*/  IMAD R64, R4.reuse, R65, R66 ;  /* 0x0000004104407224 */ /* 0x040fe200078e0242 */
[----:B------:R-:W-:Y:S01]  /*31d0*/  ISETP.GT.U32.AND P4, PT, R4, R63, PT ;  /* 0x0000003f0400720c */ /* 0x000fe20003f84070 */
[----:B------:R-:W-:-:S02]  /*31e0*/  VIADD R73, R11, 0x8a ;  /* 0x0000008a0b497836 */ /* 0x000fc40000000000 */
[--C-:B------:R-:W-:Y:S01]  /*31f0*/  @!P6 IMAD.IADD R58, R58, 0x1, -R4.reuse ;  /* 0x000000013a3ae824 */ /* 0x100fe200078e0a04 */
[----:B------:R-:W-:Y:S01]  /*3200*/  ISETP.GE.AND P6, PT, R68, RZ, PT ;  /* 0x000000ff4400720c */ /* 0x000fe20003fc6270 */
[----:B------:R-:W-:Y:S01]  /*3210*/  @!P5 IMAD.IADD R61, R61, 0x1, -R4 ;  /* 0x000000013d3dd824 */ /* 0x000fe200078e0a04 */
[----:B------:R-:W-:Y:S01]  /*3220*/  ISETP.GT.U32.AND P5, PT, R4, R64, PT ;  /* 0x000000400400720c */ /* 0x000fe20003fa4070 */
[----:B------:R-:W-:Y:S01]  /*3230*/  IMAD.HI.U32 R65, R15, R67, RZ ;  /* 0x000000430f417227 */ /* 0x000fe200078e00ff */
[----:B------:R-:W-:-:S03]  /*3240*/  IABS R68, R73 ;  /* 0x0000004900447213 */ /* 0x000fc60000000000 */
[----:B------:R-:W-:Y:S01]  /*3250*/  @!P3 IMAD.MOV R58, RZ, RZ, -R58 ;  /* 0x000000ffff3ab224 */ /* 0x000fe200078e0a3a */
[----:B------:R-:W-:Y:S01]  /*3260*/  ISETP.GT.U32.AND P3, PT, R4, R62, PT ;  /* 0x0000003e0400720c */ /* 0x000fe20003f64070 */
[----:B------:R-:W-:Y:S02]  /*3270*/  VIADD R74, R11, 0x88 ;  /* 0x000000880b4a7836 */ /* 0x000fe40000000000 */
[----:B------:R-:W-:Y:S02]  /*3280*/  IMAD.MOV R65, RZ, RZ, -R65 ;  /* 0x000000ffff417224 */ /* 0x000fe400078e0a41 */
[----:B------:R-:W-:-:S04]  /*3290*/  IMAD.HI.U32 R66, R15, R68, RZ ;  /* 0x000000440f427227 */ /* 0x000fc800078e00ff */
[----:B------:R-:W-:Y:S01]  /*32a0*/  @!P4 IMAD.IADD R63, R63, 0x1, -R4 ;  /* 0x000000013f3fc824 */ /* 0x000fe200078e0a04 */
[----:B------:R-:W-:Y:S01]  /*32b0*/  ISETP.GE.AND P4, PT, R71, RZ, PT ;  /* 0x000000ff4700720c */ /* 0x000fe20003f86270 */
[----:B------:R-:W-:Y:S01]  /*32c0*/  IMAD R65, R4, R65, R67 ;  /* 0x0000004104417224 */ /* 0x000fe200078e0243 */
[----:B------:R-:W-:Y:S01]  /*32d0*/  IABS R67, R74 ;  /* 0x0000004a00437213 */ /* 0x000fe20000000000 */
[----:B------:R-:W-:Y:S02]  /*32e0*/  IMAD.MOV R69, RZ, RZ, -R66 ;  /* 0x000000ffff457224 */ /* 0x000fe400078e0a42 */
[----:B------:R-:W-:Y:S02]  /*32f0*/  VIADD R75, R11, 0x86 ;  /* 0x000000860b4b7836 */ /* 0x000fe40000000000 */
[----:B------:R-:W-:Y:S01]  /*3300*/  @!P5 IMAD.IADD R64, R64, 0x1, -R4 ;  /* 0x000000014040d824 */ /* 0x000fe200078e0a04 */
[C---:B------:R-:W-:Y:S01]  /*3310*/  ISETP.GT.U32.AND P5, PT, R4.reuse, R65, PT ;  /* 0x000000410400720c */ /* 0x040fe20003fa4070 */
[----:B------:R-:W-:Y:S01]  /*3320*/  @!P1 IMAD.MOV R60, RZ, RZ, -R60 ;  /* 0x000000ffff3c9224 */ /* 0x000fe200078e0a3c */
[C---:B------:R-:W-:Y:S01]  /*3330*/  ISETP.GT.U32.AND P1, PT, R4.reuse, R63, PT ;  /* 0x0000003f0400720c */ /* 0x040fe20003f24070 */
[----:B------:R-:W-:-:S02]  /*3340*/  IMAD R66, R4, R69, R68 ;  /* 0x0000004504427224 */ /* 0x000fc400078e0244 */
[----:B------:R-:W-:Y:S02]  /*3350*/  IMAD.MOV.U32 R69, RZ, RZ, R67 ;  /* 0x000000ffff457224 */ /* 0x000fe400078e0043 */
[----:B------:R-:W-:Y:S01]  /*3360*/  @!P3 IMAD.IADD R62, R62, 0x1, -R4 ;  /* 0x000000013e3eb824 */ /* 0x000fe200078e0a04 */
[----:B------:R-:W-:Y:S01]  /*3370*/  ISETP.GE.AND P3, PT, R70, RZ, PT ;  /* 0x000000ff4600720c */ /* 0x000fe20003f66270 */
[----:B------:R-:W-:Y:S01]  /*3380*/  @!P2 IMAD.MOV R59, RZ, RZ, -R59 ;  /* 0x000000ffff3ba224 */ /* 0x000fe200078e0a3b */
[----:B------:R-:W-:Y:S01]  /*3390*/  IABS R70, R75 ;  /* 0x0000004b00467213 */ /* 0x000fe20000000000 */
[----:B------:R-:W-:Y:S01]  /*33a0*/  IMAD.HI.U32 R67, R15, R69, RZ ;  /* 0x000000450f437227 */ /* 0x000fe200078e00ff */
[----:B------:R-:W-:-:S03]  /*33b0*/  ISETP.GT.U32.AND P2, PT, R4, R64, PT ;  /* 0x000000400400720c */ /* 0x000fc60003f44070 */
[----:B------:R-:W-:Y:S01]  /*33c0*/  @!P6 IMAD.MOV R62, RZ, RZ, -R62 ;  /* 0x000000ffff3ee224 */ /* 0x000fe200078e0a3e */
[----:B------:R-:W-:Y:S01]  /*33d0*/  ISETP.GT.U32.AND P6, PT, R4, R66, PT ;  /* 0x000000420400720c */ /* 0x000fe20003fc4070 */
[----:B------:R-:W-:-:S04]  /*33e0*/  IMAD.HI.U32 R68, R15, R70, RZ ;  /* 0x000000460f447227 */ /* 0x000fc800078e00ff */
[----:B------:R-:W-:Y:S02]  /*33f0*/  IMAD.MOV R67, RZ, RZ, -R67 ;  /* 0x000000ffff437224 */ /* 0x000fe400078e0a43 */
[----:B------:R-:W-:Y:S01]  /*3400*/  @!P1 IMAD.IADD R63, R63, 0x1, -R4 ;  /* 0x000000013f3f9824 */ /* 0x000fe200078e0a04 */
[----:B------:R-:W-:Y:S01]  /*3410*/  ISETP.GE.AND P1, PT, R73, RZ, PT ;  /* 0x000000ff4900720c */ /* 0x000fe20003f26270 */
[----:B------:R-:W-:Y:S02]  /*3420*/  IMAD.MOV R71, RZ, RZ, -R68 ;  /* 0x000000ffff477224 */ /* 0x000fe400078e0a44 */
[----:B------:R-:W-:Y:S02]  /*3430*/  IMAD R67, R4, R67, R69 ;  /* 0x0000004304437224 */ /* 0x000fe400078e0245 */
[----:B------:R-:W-:Y:S01]  /*3440*/  @!P2 IMAD.IADD R64, R64, 0x1, -R4 ;  /* 0x000000014040a824 */ /* 0x000fe200078e0a04 */
[----:B------:R-:W-:Y:S01]  /*3450*/  ISETP.GE.AND P2, PT, R74, RZ, PT ;  /* 0x000000ff4a00720c */ /* 0x000fe20003f46270 */
[----:B------:R-:W-:-:S02]  /*3460*/  IMAD R68, R4, R71, R70 ;  /* 0x0000004704447224 */ /* 0x000fc400078e0246 */
[----:B------:R-:W-:Y:S01]  /*3470*/  @!P3 IMAD.MOV R63, RZ, RZ, -R63 ;  /* 0x000000ffff3fb224 */ /* 0x000fe200078e0a3f */
[----:B------:R-:W-:Y:S01]  /*3480*/  ISETP.GT.U32.AND P3, PT, R4, R67, PT ;  /* 0x000000430400720c */ /* 0x000fe20003f64070 */
[----:B------:R-:W-:Y:S02]  /*3490*/  @!P6 IMAD.IADD R66, R66, 0x1, -R4 ;  /* 0x000000014242e824 */ /* 0x000fe400078e0a04 */
[----:B------:R-:W-:Y:S01]  /*34a0*/  @!P4 IMAD.MOV R64, RZ, RZ, -R64 ;  /* 0x000000ffff40c224 */ /* 0x000fe200078e0a40 */
[C---:B------:R-:W-:Y:S01]  /*34b0*/  ISETP.GT.U32.AND P4, PT, R4.reuse, R68, PT ;  /* 0x000000440400720c */ /* 0x040fe20003f84070 */
[C---:B------:R-:W-:Y:S01]  /*34c0*/  VIADD R70, R11.reuse, 0x84 ;  /* 0x000000840b467836 */ /* 0x040fe20000000000 */
[----:B------:R-:W-:Y:S01]  /*34d0*/  ISETP.GT.U32.AND P6, PT, R4, R66, PT ;  /* 0x000000420400720c */ /* 0x000fe20003fc4070 */
[----:B------:R-:W-:Y:S02]  /*34e0*/  VIADD R76, R11, 0x82 ;  /* 0x000000820b4c7836 */ /* 0x000fe40000000000 */
[----:B------:R-:W-:Y:S01]  /*34f0*/  @!P0 IMAD.MOV R61, RZ, RZ, -R61 ;  /* 0x000000ffff3d8224 */ /* 0x000fe200078e0a3d */
[----:B------:R-:W-:Y:S01]  /*3500*/  IABS R71, R70 ;  /* 0x0000004600477213 */ /* 0x000fe20000000000 */
[--C-:B------:R-:W-:Y:S01]  /*3510*/  @!P5 IMAD.IADD R65, R65, 0x1, -R4.reuse ;  /* 0x000000014141d824 */ /* 0x100fe200078e0a04 */
[----:B------:R-:W-:Y:S01]  /*3520*/  ISETP.GE.AND P0, PT, R72, RZ, PT ;  /* 0x000000ff4800720c */ /* 0x000fe20003f06270 */
[----:B------:R-:W-:Y:S01]  /*3530*/  @!P3 IMAD.IADD R67, R67, 0x1, -R4 ;  /* 0x000000014343b824 */ /* 0x000fe200078e0a04 */
[----:B------:R-:W-:Y:S01]  /*3540*/  IABS R72, R76 ;  /* 0x0000004c00487213 */ /* 0x000fe20000000000 */
[----:B------:R-:W-:Y:S01]  /*3550*/  IMAD.HI.U32 R69, R15, R71, RZ ;  /* 0x000000470f457227 */ /* 0x000fe200078e00ff */
[----:B------:R-:W-:-:S02]  /*3560*/  ISETP.GT.U32.AND P5, PT, R4, R65, PT ;  /* 0x000000410400720c */ /* 0x000fc40003fa4070 */
[----:B------:R-:W-:Y:S01]  /*3570*/  ISETP.GT.U32.AND P3, PT, R4, R67, PT ;  /* 0x000000430400720c */ /* 0x000fe20003f64070 */
[--C-:B------:R-:W-:Y:S02]  /*3580*/  @!P4 IMAD.IADD R68, R68, 0x1, -R4.reuse ;  /* 0x000000014444c824 */ /* 0x100fe400078e0a04 */
[----:B------:R-:W-:Y:S01]  /*3590*/  @!P6 IMAD.IADD R66, R66, 0x1, -R4 ;  /* 0x000000014242e824 */ /* 0x000fe200078e0a04 */
[----:B------:R-:W-:Y:S01]  /*35a0*/  ISETP.GE.AND P6, PT, R70, RZ, PT ;  /* 0x000000ff4600720c */ /* 0x000fe20003fc6270 */
[----:B------:R-:W-:Y:S01]  /*35b0*/  IMAD.HI.U32 R70, R15, R72, RZ ;  /* 0x000000480f467227 */ /* 0x000fe200078e00ff */
[----:B------:R-:W-:-:S03]  /*35c0*/  ISETP.GT.U32.AND P4, PT, R4, R68, PT ;  /* 0x000000440400720c */ /* 0x000fc60003f84070 */
[----:B------:R-:W-:Y:S02]  /*35d0*/  IMAD.MOV R69, RZ, RZ, -R69 ;  /* 0x000000ffff457224 */ /* 0x000fe400078e0a45 */
[----:B------:R-:W-:Y:S02]  /*35e0*/  IMAD.MOV R73, RZ, RZ, -R70 ;  /* 0x000000ffff497224 */ /* 0x000fe400078e0a46 */
[C---:B------:R-:W-:Y:S02]  /*35f0*/  IMAD R69, R4.reuse, R69, R71 ;  /* 0x0000004504457224 */ /* 0x040fe400078e0247 */
[C---:B------:R-:W-:Y:S02]  /*3600*/  IMAD R70, R4.reuse, R73, R72 ;  /* 0x0000004904467224 */ /* 0x040fe400078e0248 */
[----:B------:R-:W-:Y:S01]  /*3610*/  @!P3 IMAD.IADD R67, R67, 0x1, -R4 ;  /* 0x000000014343b824 */ /* 0x000fe200078e0a04 */
[----:B------:R-:W-:Y:S01]  /*3620*/  ISETP.GT.U32.AND P3, PT, R4, R69, PT ;  /* 0x000000450400720c */ /* 0x000fe20003f64070 */
[----:B------:R-:W-:-:S02]  /*3630*/  VIADD R79, R11, 0x80 ;  /* 0x000000800b4f7836 */ /* 0x000fc40000000000 */
[--C-:B------:R-:W-:Y:S01]  /*3640*/  @!P4 IMAD.IADD R68, R68, 0x1, -R4.reuse ;  /* 0x000000014444c824 */ /* 0x100fe200078e0a04 */
[----:B------:R-:W-:Y:S01]  /*3650*/  ISETP.GT.U32.AND P4, PT, R4, R70, PT ;  /* 0x000000460400720c */ /* 0x000fe20003f84070 */
[----:B------:R-:W-:Y:S01]  /*3660*/  VIADD R80, R11, 0x7e ;  /* 0x0000007e0b507836 */ /* 0x000fe20000000000 */
[----:B------:R-:W-:Y:S01]  /*3670*/  IABS R74, R79 ;  /* 0x0000004f004a7213 */ /* 0x000fe20000000000 */
[----:B------:R-:W-:Y:S01]  /*3680*/  @!P5 IMAD.IADD R65, R65, 0x1, -R4 ;  /* 0x000000014141d824 */ /* 0x000fe200078e0a04 */
[----:B------:R-:W-:Y:S01]  /*3690*/  ISETP.GE.AND P5, PT, R75, RZ, PT ;  /* 0x000000ff4b00720c */ /* 0x000fe20003fa6270 */
[----:B------:R-:W-:Y:S01]  /*36a0*/  VIADD R81, R11, 0x7c ;  /* 0x0000007c0b517836 */ /* 0x000fe20000000000 */
[----:B------:R-:W-:Y:S01]  /*36b0*/  IABS R75, R80 ;  /* 0x00000050004b7213 */ /* 0x000fe20000000000 */
[----:B------:R-:W-:-:S04]  /*36c0*/  IMAD.HI.U32 R71, R15, R74, RZ ;  /* 0x0000004a0f477227 */ /* 0x000fc800078e00ff */
[--C-:B------:R-:W-:Y:S02]  /*36d0*/  @!P3 IMAD.IADD R69, R69, 0x1, -R4.reuse ;  /* 0x000000014545b824 */ /* 0x100fe400078e0a04 */
[----:B------:R-:W-:Y:S02]  /*36e0*/  IMAD.MOV R71, RZ, RZ, -R71 ;  /* 0x000000ffff477224 */ /* 0x000fe400078e0a47 */
[----:B------:R-:W-:Y:S01]  /*36f0*/  @!P0 IMAD.MOV R65, RZ, RZ, -R65 ;  /* 0x000000ffff418224 */ /* 0x000fe200078e0a41 */
[----:B------:R-:W-:Y:S01]  /*3700*/  ISETP.GE.AND P0, PT, R76, RZ, PT ;  /* 0x000000ff4c00720c */ /* 0x000fe20003f06270 */
[----:B------:R-:W-:Y:S01]  /*3710*/  @!P4 IMAD.IADD R70, R70, 0x1, -R4 ;  /* 0x000000014646c824 */ /* 0x000fe200078e0a04 */
[----:B------:R-:W-:Y:S01]  /*3720*/  IABS R76, R81 ;  /* 0x00000051004c7213 */ /* 0x000fe20000000000 */
[C---:B------:R-:W-:Y:S01]  /*3730*/  IMAD R72, R4.reuse, R71, R74 ;  /* 0x0000004704487224 */ /* 0x040fe200078e024a */
[----:B------:R-:W-:Y:S01]  /*3740*/  ISETP.GT.U32.AND P4, PT, R4, R69, PT ;  /* 0x000000450400720c */ /* 0x000fe20003f84070 */
[----:B------:R-:W-:-:S03]  /*3750*/  IMAD.HI.U32 R71, R15, R75, RZ ;  /* 0x0000004b0f477227 */ /* 0x000fc600078e00ff */
[----:B------:R-:W-:Y:S01]  /*3760*/  ISETP.GT.U32.AND P3, PT, R4, R72, PT ;  /* 0x000000480400720c */ /* 0x000fe20003f64070 */
[----:B------:R-:W-:-:S04]  /*3770*/  IMAD.HI.U32 R73, R15, R76, RZ ;  /* 0x0000004c0f497227 */ /* 0x000fc800078e00ff */
[----:B------:R-:W-:Y:S02]  /*3780*/  IMAD.MOV R71, RZ, RZ, -R71 ;  /* 0x000000ffff477224 */ /* 0x000fe400078e0a47 */
[----:B------:R-:W-:Y:S02]  /*3790*/  IMAD.MOV R77, RZ, RZ, -R73 ;  /* 0x000000ffff4d7224 */ /* 0x000fe400078e0a49 */
[C---:B------:R-:W-:Y:S02]  /*37a0*/  IMAD R73, R4.reuse, R71, R75 ;  /* 0x0000004704497224 */ /* 0x040fe400078e024b */
[C---:B------:R-:W-:Y:S02]  /*37b0*/  VIADD R83, R11.reuse, 0x78 ;  /* 0x000000780b537836 */ /* 0x040fe40000000000 */
[----:B------:R-:W-:Y:S02]  /*37c0*/  VIADD R82, R11, 0x7a ;  /* 0x0000007a0b527836 */ /* 0x000fe40000000000 */
[C---:B------:R-:W-:Y:S01]  /*37d0*/  IMAD R74, R4.reuse, R77, R76 ;  /* 0x0000004d044a7224 */ /* 0x040fe200078e024c */
[----:B------:R-:W-:Y:S01]  /*37e0*/  IABS R71, R83 ;  /* 0x0000005300477213 */ /* 0x000fe20000000000 */
[----:B------:R-:W-:Y:S01]  /*37f0*/  @!P4 IMAD.IADD R69, R69, 0x1, -R4 ;  /* 0x000000014545c824 */ /* 0x000fe200078e0a04 */
[C---:B------:R-:W-:Y:S01]  /*3800*/  ISETP.GT.U32.AND P4, PT, R4.reuse, R73, PT ;  /* 0x000000490400720c */ /* 0x040fe20003f84070 */
[----:B------:R-:W-:Y:S01]  /*3810*/  @!P2 IMAD.MOV R67, RZ, RZ, -R67 ;  /* 0x000000ffff43a224 */ /* 0x000fe200078e0a43 */
[----:B------:R-:W-:Y:S01]  /*3820*/  IABS R78, R82 ;  /* 0x00000052004e7213 */ /* 0x000fe20000000000 */
[----:B------:R-:W-:Y:S01]  /*3830*/  @!P6 IMAD.MOV R69, RZ, RZ, -R69 ;  /* 0x000000ffff45e224 */ /* 0x000fe200078e0a45 */
[C---:B------:R-:W-:Y:S01]  /*3840*/  ISETP.GT.U32.AND P6, PT, R4.reuse, R74, PT ;  /* 0x0000004a0400720c */ /* 0x040fe20003fc4070 */
[----:B------:R-:W-:Y:S01]  /*3850*/  IMAD.MOV.U32 R76, RZ, RZ, R71 ;  /* 0x000000ffff4c7224 */ /* 0x000fe200078e0047 */
[----:B------:R-:W-:Y:S01]  /*3860*/  ISETP.GT.U32.AND P2, PT, R4, R70, PT ;  /* 0x000000460400720c */ /* 0x000fe20003f44070 */
[----:B------:R-:W-:-:S04]  /*3870*/  IMAD.HI.U32 R71, R15, R78, RZ ;  /* 0x0000004e0f477227 */ /* 0x000fc800078e00ff */
[----:B------:R-:W-:Y:S02]  /*3880*/  IMAD.MOV R71, RZ, RZ, -R71 ;  /* 0x000000ffff477224 */ /* 0x000fe400078e0a47 */
[----:B------:R-:W-:Y:S02]  /*3890*/  @!P4 IMAD.IADD R73, R73, 0x1, -R4 ;  /* 0x000000014949c824 */ /* 0x000fe400078e0a04 */
[----:B------:R-:W-:Y:S02]  /*38a0*/  IMAD R71, R4, R71, R78 ;  /* 0x0000004704477224 */ /* 0x000fe400078e024e */
[----:B------:R-:W-:Y:S01]  /*38b0*/  @!P6 IMAD.IADD R74, R74, 0x1, -R4 ;  /* 0x000000014a4ae824 */ /* 0x000fe200078e0a04 */
[C---:B------:R-:W-:Y:S01]  /*38c0*/  ISETP.GT.U32.AND P6, PT, R4.reuse, R73, PT ;  /* 0x000000490400720c */ /* 0x040fe20003fc4070 */
[----:B------:R-:W-:Y:S01]  /*38d0*/  IMAD.HI.U32 R75, R15, R76, RZ ;  /* 0x0000004c0f4b7227 */ /* 0x000fe200078e00ff */
[----:B------:R-:W-:-:S03]  /*38e0*/  ISETP.GT.U32.AND P4, PT, R4, R71, PT ;  /* 0x000000470400720c */ /* 0x000fc60003f84070 */
[----:B------:R-:W-:Y:S02]  /*38f0*/  IMAD.MOV R75, RZ, RZ, -R75 ;  /* 0x000000ffff4b7224 */ /* 0x000fe400078e0a4b */
[----:B------:R-:W-:Y:S02]  /*3900*/  @!P3 IMAD.IADD R72, R72, 0x1, -R4 ;  /* 0x000000014848b824 */ /* 0x000fe400078e0a04 */
[C---:B------:R-:W-:Y:S02]  /*3910*/  IMAD R75, R4.reuse, R75, R76 ;  /* 0x0000004b044b7224 */ /* 0x040fe400078e024c */
[----:B------:R-:W-:Y:S01]  /*3920*/  VIADD R84, R11, 0x76 ;  /* 0x000000760b547836 */ /* 0x000fe20000000000 */
[C---:B------:R-:W-:Y:S01]  /*3930*/  ISETP.GT.U32.AND P3, PT, R4.reuse, R72, PT ;  /* 0x000000480400720c */ /* 0x040fe20003f64070 */
[--C-:B------:R-:W-:Y:S01]  /*3940*/  @!P6 IMAD.IADD R73, R73, 0x1, -R4.reuse ;  /* 0x000000014949e824 */ /* 0x100fe200078e0a04 */
[----:B------:R-:W-:Y:S01]  /*3950*/  ISETP.GT.U32.AND P6, PT, R4, R75, PT ;  /* 0x0000004b0400720c */ /* 0x000fe20003fc4070 */
[----:B------:R-:W-:Y:S01]  /*3960*/  @!P4 IMAD.IADD R71, R71, 0x1, -R4 ;  /* 0x000000014747c824 */ /* 0x000fe200078e0a04 */
[----:B------:R-:W-:Y:S01]  /*3970*/  IABS R77, R84 ;  /* 0x00000054004d7213 */ /* 0x000fe20000000000 */
[----:B------:R-:W-:Y:S01]  /*3980*/  @!P1 IMAD.MOV R66, RZ, RZ, -R66 ;  /* 0x000000ffff429224 */ /* 0x000fe200078e0a42 */
[----:B------:R-:W-:Y:S01]  /*3990*/  ISETP.GE.AND P1, PT, R79, RZ, PT ;  /* 0x000000ff4f00720c */ /* 0x000fe20003f26270 */
[----:B------:R-:W-:Y:S01]  /*39a0*/  @!P2 IMAD.IADD R70, R70, 0x1, -R4 ;  /* 0x000000014646a824 */ /* 0x000fe200078e0a04 */
[----:B------:R-:W-:Y:S01]  /*39b0*/  ISETP.GT.U32.AND P4, PT, R4, R71, PT ;  /* 0x000000470400720c */ /* 0x000fe20003f84070 */
[----:B------:R-:W-:Y:S01]  /*39c0*/  VIADD R86, R11, 0x72 ;  /* 0x000000720b567836 */ /* 0x000fe20000000000 */
[----:B------:R-:W-:Y:S01]  /*39d0*/  ISETP.GE.AND P2, PT, R81, RZ, PT ;  /* 0x000000ff5100720c */ /* 0x000fe20003f46270 */
[----:B------:R-:W-:-:S03]  /*39e0*/  IMAD.HI.U32 R76, R15, R77, RZ ;  /* 0x0000004d0f4c7227 */ /* 0x000fc600078e00ff */
[----:B------:R-:W-:Y:S01]  /*39f0*/  IABS R81, R86 ;  /* 0x0000005600517213 */ /* 0x000fe20000000000 */
[----:B------:R-:W-:Y:S01]  /*3a00*/  @!P0 IMAD.MOV R70, RZ, RZ, -R70 ;  /* 0x000000ffff468224 */ /* 0x000fe200078e0a46 */
[----:B------:R-:W-:Y:S01]  /*3a10*/  ISETP.GT.U32.AND P0, PT, R4, R74, PT ;  /* 0x0000004a0400720c */ /* 0x000fe20003f04070 */
[----:B------:R-:W-:Y:S02]  /*3a20*/  VIADD R87, R11, 0x70 ;  /* 0x000000700b577836 */ /* 0x000fe40000000000 */
[----:B------:R-:W-:Y:S02]  /*3a30*/  IMAD.MOV R76, RZ, RZ, -R76 ;  /* 0x000000ffff4c7224 */ /* 0x000fe400078e0a4c */
[--C-:B------:R-:W-:Y:S01]  /*3a40*/  @!P3 IMAD.IADD R72, R72, 0x1, -R4.reuse ;  /* 0x000000014848b824 */ /* 0x100fe200078e0a04 */
[----:B------:R-:W-:Y:S01]  /*3a50*/  ISETP.GE.AND P3, PT, R82, RZ, PT ;  /* 0x000000ff5200720c */ /* 0x000fe20003f66270 */
[----:B------:R-:W-:Y:S01]  /*3a60*/  @!P6 IMAD.IADD R75, R75, 0x1, -R4 ;  /* 0x000000014b4be824 */ /* 0x000fe200078e0a04 */
[----:B------:R-:W-:Y:S01]  /*3a70*/  IABS R82, R87 ;  /* 0x0000005700527213 */ /* 0x000fe20000000000 */
[----:B------:R-:W-:Y:S01]  /*3a80*/  IMAD R76, R4, R76, R77 ;  /* 0x0000004c044c7224 */ /* 0x000fe200078e024d */
[----:B------:R-:W-:Y:S01]  /*3a90*/  ISETP.GE.AND P6, PT, R84, RZ, PT ;  /* 0x000000ff5400720c */ /* 0x000fe20003fc6270 */
[----:B------:R-:W-:-:S04]  /*3aa0*/  IMAD.HI.U32 R78, R15, R81, RZ ;  /* 0x000000510f4e7227 */ /* 0x000fc800078e00ff */
[----:B------:R-:W-:Y:S01]  /*3ab0*/  @!P1 IMAD.MOV R72, RZ, RZ, -R72 ;  /* 0x000000ffff489224 */ /* 0x000fe200078e0a48 */
[----:B------:R-:W-:Y:S01]  /*3ac0*/  ISETP.GT.U32.AND P1, PT, R4, R75, PT ;  /* 0x0000004b0400720c */ /* 0x000fe20003f24070 */
[----:B------:R-:W-:-:S04]  /*3ad0*/  IMAD.HI.U32 R79, R15, R82, RZ ;  /* 0x000000520f4f7227 */ /* 0x000fc800078e00ff */
[----:B------:R-:W-:Y:S01]  /*3ae0*/  @!P4 IMAD.IADD R71, R71, 0x1, -R4 ;  /* 0x000000014747c824 */ /* 0x000fe200078e0a04 */
[----:B------:R-:W-:Y:S01]  /*3af0*/  ISETP.GT.U32.AND P4, PT, R4, R76, PT ;  /* 0x0000004c0400720c */ /* 0x000fe20003f84070 */
[----:B------:R-:W-:Y:S02]  /*3b00*/  IMAD.MOV R78, RZ, RZ, -R78 ;  /* 0x000000ffff4e7224 */ /* 0x000fe400078e0a4e */
[----:B------:R-:W-:Y:S01]  /*3b10*/  @!P0 IMAD.IADD R74, R74, 0x1, -R4 ;  /* 0x000000014a4a8824 */ /* 0x000fe200078e0a04 */
[----:B------:R-:W-:Y:S01]  /*3b20*/  ISETP.GE.AND P0, PT, R83, RZ, PT ;  /* 0x000000ff5300720c */ /* 0x000fe20003f06270 */
[----:B------:R-:W-:Y:S02]  /*3b30*/  IMAD.MOV R79, RZ, RZ, -R79 ;  /* 0x000000ffff4f7224 */ /* 0x000fe400078e0a4f */
[----:B------:R-:W-:Y:S02]  /*3b40*/  IMAD R78, R4, R78, R81 ;  /* 0x0000004e044e7224 */ /* 0x000fe400078e0251 */
[----:B------:R-:W-:-:S02]  /*3b50*/  VIADD R85, R11, 0x74 ;  /* 0x000000740b557836 */ /* 0x000fc40000000000 */
[----:B------:R-:W-:Y:S01]  /*3b60*/  @!P5 IMAD.MOV R68, RZ, RZ, -R68 ;  /* 0x000000ffff44d224 */ /* 0x000fe200078e0a44 */
[----:B------:R-:W-:Y:S01]  /*3b70*/  ISETP.GE.AND P5, PT, R80, RZ, PT ;  /* 0x000000ff5000720c */ /* 0x000fe20003fa6270 */
[C---:B------:R-:W-:Y:S01]  /*3b80*/  IMAD R79, R4.reuse, R79, R82 ;  /* 0x0000004f044f7224 */ /* 0x040fe200078e0252 */
[----:B------:R-:W-:Y:S01]  /*3b90*/  IABS R80, R85 ;  /* 0x0000005500507213 */ /* 0x000fe20000000000 */
[----:B------:R-:W-:Y:S01]  /*3ba0*/  @!P2 IMAD.MOV R74, RZ, RZ, -R74 ;  /* 0x000000ffff4aa224 */ /* 0x000fe200078e0a4a */
[C---:B------:R-:W-:Y:S01]  /*3bb0*/  ISETP.GT.U32.AND P2, PT, R4.reuse, R78, PT ;  /* 0x0000004e0400720c */ /* 0x040fe20003f44070 */
[--C-:B------:R-:W-:Y:S01]  /*3bc0*/  @!P1 IMAD.IADD R75, R75, 0x1, -R4.reuse ;  /* 0x000000014b4b9824 */ /* 0x100fe200078e0a04 */
[----:B------:R-:W-:Y:S01]  /*3bd0*/  ISETP.GT.U32.AND P1, PT, R4, R79, PT ;  /* 0x0000004f0400720c */ /* 0x000fe20003f24070 */
[----:B------:R-:W-:Y:S02]  /*3be0*/  VIADD R88, R11, 0x6e ;  /* 0x0000006e0b587836 */ /* 0x000fe40000000000 */
[----:B------:R-:W-:-:S02]  /*3bf0*/  @!P4 IMAD.IADD R76, R76, 0x1, -R4 ;  /* 0x000000014c4cc824 */ /* 0x000fc400078e0a04 */
[----:B------:R-:W-:Y:S01]  /*3c00*/  IMAD.HI.U32 R77, R15, R80, RZ ;  /* 0x000000500f4d7227 */ /* 0x000fe200078e00ff */
[----:B------:R-:W-:Y:S02]  /*3c10*/  IABS R82, R88 ;  /* 0x0000005800527213 */ /* 0x000fe40000000000 */
[----:B------:R-:W-:Y:S01]  /*3c20*/  ISETP.GT.U32.AND P4, PT, R4, R76, PT ;  /* 0x0000004c0400720c */ /* 0x000fe20003f84070 */
[----:B------:R-:W-:Y:S02]  /*3c30*/  VIADD R90, R11, 0x6c ;  /* 0x0000006c0b5a7836 */ /* 0x000fe40000000000 */
[----:B------:R-:W-:Y:S02]  /*3c40*/  IMAD.MOV R77, RZ, RZ, -R77 ;  /* 0x000000ffff4d7224 */ /* 0x000fe400078e0a4d */
[----:B------:R-:W-:Y:S01]  /*3c50*/  @!P2 IMAD.IADD R78, R78, 0x1, -R4 ;  /* 0x000000014e4ea824 */ /* 0x000fe200078e0a04 */
[----:B------:R-:W-:Y:S01]  /*3c60*/  IABS R84, R90 ;  /* 0x0000005a00547213 */ /* 0x000fe20000000000 */
[----:B------:R-:W-:-:S02]  /*3c70*/  IMAD R77, R4, R77, R80 ;  /* 0x0000004d044d7224 */ /* 0x000fc400078e0250 */
[----:B------:R-:W-:-:S04]  /*3c80*/  IMAD.HI.U32 R80, R15, R82, RZ ;  /* 0x000000520f507227 */ /* 0x000fc800078e00ff */
[----:B------:R-:W-:Y:S01]  /*3c90*/  @!P1 IMAD.IADD R79, R79, 0x1, -R4 ;  /* 0x000000014f4f9824 */ /* 0x000fe200078e0a04 */
[----:B------:R-:W-:Y:S01]  /*3ca0*/  ISETP.GT.U32.AND P1, PT, R4, R78, PT ;  /* 0x0000004e0400720c */ /* 0x000fe20003f24070 */
[----:B------:R-:W-:Y:S02]  /*3cb0*/  IMAD.MOV R83, RZ, RZ, -R80 ;  /* 0x000000ffff537224 */ /* 0x000fe400078e0a50 */
[----:B------:R-:W-:-:S04]  /*3cc0*/  IMAD.HI.U32 R81, R15, R84, RZ ;  /* 0x000000540f517227 */ /* 0x000fc800078e00ff */
[----:B------:R-:W-:Y:S01]  /*3cd0*/  @!P5 IMAD.MOV R73, RZ, RZ, -R73 ;  /* 0x000000ffff49d224 */ /* 0x000fe200078e0a49 */
        /* <DEDUP_REMOVED lines=8> */
[--C-:B------:R-:W-:Y:S02]  /*3d60*/  @!P1 IMAD.IADD R78, R78, 0x1, -R4.reuse ;  /* 0x000000014e4e9824 */ /* 0x100fe400078e0a04 */
[--C-:B------:R-:W-:Y:S01]  /*3d70*/  @!P5 IMAD.IADD R77, R77, 0x1, -R4.reuse ;  /* 0x000000014d4dd824 */ /* 0x100fe200078e0a04 */
[C---:B------:R-:W-:Y:S01]  /*3d80*/  ISETP.GT.U32.AND P1, PT, R4.reuse, R81, PT ;  /* 0x000000510400720c */ /* 0x040fe20003f24070 */
[----:B------:R-:W-:Y:S01]  /*3d90*/  VIADD R91, R11, 0x68 ;  /* 0x000000680b5b7836 */ /* 0x000fe20000000000 */
[----:B------:R-:W-:Y:S01]  /*3da0*/  ISETP.GE.AND P5, PT, R87, RZ, PT ;  /* 0x000000ff5700720c */ /* 0x000fe20003fa6270 */
[----:B------:R-:W-:Y:S01]  /*3db0*/  @!P3 IMAD.MOV R71, RZ, RZ, -R71 ;  /* 0x000000ffff47b224 */ /* 0x000fe200078e0a47 */
[----:B------:R-:W-:Y:S01]  /*3dc0*/  ISETP.GT.U32.AND P2, PT, R4, R77, PT ;  /* 0x0000004d0400720c */ /* 0x000fe20003f44070 */
[----:B------:R-:W-:Y:S01]  /*3dd0*/  @!P0 IMAD.MOV R75, RZ, RZ, -R75 ;  /* 0x000000ffff4b8224 */ /* 0x000fe200078e0a4b */
[----:B------:R-:W-:Y:S01]  /*3de0*/  IABS R86, R91 ;  /* 0x0000005b00567213 */ /* 0x000fe20000000000 */
[----:B------:R-:W-:Y:S01]  /*3df0*/  @!P6 IMAD.IADD R80, R80, 0x1, -R4 ;  /* 0x000000015050e824 */ /* 0x000fe200078e0a04 */
[----:B------:R-:W-:Y:S01]  /*3e00*/  ISETP.GE.AND P3, PT, R85, RZ, PT ;  /* 0x000000ff5500720c */ /* 0x000fe20003f66270 */
[----:B------:R-:W-:Y:S01]  /*3e10*/  VIADD R85, R11, 0x6a ;  /* 0x0000006a0b557836 */ /* 0x000fe20000000000 */
[----:B------:R-:W-:Y:S01]  /*3e20*/  ISETP.GT.U32.AND P0, PT, R4, R79, PT ;  /* 0x0000004f0400720c */ /* 0x000fe20003f04070 */
[----:B------:R-:W-:-:S03]  /*3e30*/  IMAD.HI.U32 R83, R15, R86, RZ ;  /* 0x000000560f537227 */ /* 0x000fc600078e00ff */
[----:B------:R-:W-:Y:S01]  /*3e40*/  IABS R84, R85 ;  /* 0x0000005500547213 */ /* 0x000fe20000000000 */
[--C-:B------:R-:W-:Y:S01]  /*3e50*/  @!P1 IMAD.IADD R81, R81, 0x1, -R4.reuse ;  /* 0x0000000151519824 */ /* 0x100fe200078e0a04 */
[----:B------:R-:W-:Y:S01]  /*3e60*/  ISETP.GT.U32.AND P1, PT, R4, R80, PT ;  /* 0x000000500400720c */ /* 0x000fe20003f24070 */
[----:B------:R-:W-:Y:S01]  /*3e70*/  IMAD.MOV R83, RZ, RZ, -R83 ;  /* 0x000000ffff537224 */ /* 0x000fe200078e0a53 */
[----:B------:R-:W-:Y:S01]  /*3e80*/  ISETP.GE.AND P6, PT, R85, RZ, PT ;  /* 0x000000ff5500720c */ /* 0x000fe20003fc6270 */
[----:B------:R-:W-:Y:S01]  /*3e90*/  @!P2 IMAD.IADD R77, R77, 0x1, -R4 ;  /* 0x000000014d4da824 */ /* 0x000fe200078e0a04 */
[----:B------:R-:W-:Y:S01]  /*3ea0*/  ISETP.GE.AND P2, PT, R88, RZ, PT ;  /* 0x000000ff5800720c */ /* 0x000fe20003f46270 */
[----:B------:R-:W-:Y:S02]  /*3eb0*/  VIADD R88, R11, 0x66 ;  /* 0x000000660b587836 */ /* 0x000fe40000000000 */
[----:B------:R-:W-:-:S03]  /*3ec0*/  IMAD.HI.U32 R82, R15, R84, RZ ;  /* 0x000000540f527227 */ /* 0x000fc600078e00ff */
[----:B------:R-:W-:Y:S01]  /*3ed0*/  IABS R87, R88 ;  /* 0x0000005800577213 */ /* 0x000fe20000000000 */
[C---:B------:R-:W-:Y:S02]  /*3ee0*/  IMAD R83, R4.reuse, R83, R86 ;  /* 0x0000005304537224 */ /* 0x040fe400078e0256 */
[----:B------:R-:W-:Y:S02]  /*3ef0*/  IMAD.MOV R85, RZ, RZ, -R82 ;  /* 0x000000ffff557224 */ /* 0x000fe400078e0a52 */
[----:B------:R-:W-:Y:S01]  /*3f00*/  @!P3 IMAD.MOV R77, RZ, RZ, -R77 ;  /* 0x000000ffff4db224 */ /* 0x000fe200078e0a4d */
[----:B------:R-:W-:Y:S01]  /*3f10*/  ISETP.GT.U32.AND P3, PT, R4, R81, PT ;  /* 0x000000510400720c */ /* 0x000fe20003f64070 */
[--C-:B------:R-:W-:Y:S01]  /*3f20*/  @!P1 IMAD.IADD R80, R80, 0x1, -R4.reuse ;  /* 0x0000000150509824 */ /* 0x100fe200078e0a04 */
[----:B------:R-:W-:Y:S01]  /*3f30*/  ISETP.GT.U32.AND P1, PT, R4, R83, PT ;  /* 0x000000530400720c */ /* 0x000fe20003f24070 */
[----:B------:R-:W-:Y:S01]  /*3f40*/  @!P0 IMAD.IADD R79, R79, 0x1, -R4 ;  /* 0x000000014f4f8824 */ /* 0x000fe200078e0a04 */
[----:B------:R-:W-:Y:S01]  /*3f50*/  ISETP.GE.AND P0, PT, R90, RZ, PT ;  /* 0x000000ff5a00720c */ /* 0x000fe20003f06270 */
[----:B------:R-:W-:-:S02]  /*3f60*/  IMAD R82, R4, R85, R84 ;  /* 0x0000005504527224 */ /* 0x000fc400078e0254 */
[----:B------:R-:W-:-:S04]  /*3f70*/  IMAD.HI.U32 R84, R15, R87, RZ ;  /* 0x000000570f547227 */ /* 0x000fc800078e00ff */
[----:B------:R-:W-:Y:S01]  /*3f80*/  @!P4 IMAD.MOV R78, RZ, RZ, -R78 ;  /* 0x000000ffff4ec224 */ /* 0x000fe200078e0a4e */
[----:B------:R-:W-:Y:S01]  /*3f90*/  ISETP.GT.U32.AND P4, PT, R4, R82, PT ;  /* 0x000000520400720c */ /* 0x000fe20003f84070 */
[----:B------:R-:W-:Y:S02]  /*3fa0*/  IMAD.MOV R84, RZ, RZ, -R84 ;  /* 0x000000ffff547224 */ /* 0x000fe400078e0a54 */
[--C-:B------:R-:W-:Y:S01]  /*3fb0*/  @!P3 IMAD.IADD R81, R81, 0x1, -R4.reuse ;  /* 0x000000015151b824 */ /* 0x100fe200078e0a04 */
[----:B------:R-:W-:Y:S01]  /*3fc0*/  ISETP.GE.AND P3, PT, R88, RZ, PT ;  /* 0x000000ff5800720c */ /* 0x000fe20003f66270 */
[----:B------:R-:W-:Y:S02]  /*3fd0*/  IMAD R84, R4, R84, R87 ;  /* 0x0000005404547224 */ /* 0x000fe400078e0257 */
[----:B------:R-:W-:Y:S02]  /*3fe0*/  VIADD R85, R11, 0x64 ;  /* 0x000000640b557836 */ /* 0x000fe40000000000 */
[----:B------:R-:W-:-:S02]  /*3ff0*/  @!P1 IMAD.IADD R83, R83, 0x1, -R4 ;  /* 0x0000000153539824 */ /* 0x000fc400078e0a04 */
[----:B------:R-:W-:Y:S01]  /*4000*/  @!P0 IMAD.MOV R81, RZ, RZ, -R81 ;  /* 0x000000ffff518224 */ /* 0x000fe200078e0a51 */
[----:B------:R-:W-:Y:S01]  /*4010*/  IABS R88, R85 ;  /* 0x0000005500587213 */ /* 0x000fe20000000000 */
[----:B------:R-:W-:Y:S01]  /*4020*/  @!P5 IMAD.MOV R79, RZ, RZ, -R79 ;  /* 0x000000ffff4fd224 */ /* 0x000fe200078e0a4f */
[----:B------:R-:W-:Y:S01]  /*4030*/  ISETP.GT.U32.AND P1, PT, R4, R83, PT ;  /* 0x000000530400720c */ /* 0x000fe20003f24070 */
[----:B------:R-:W-:Y:S01]  /*4040*/  @!P4 IMAD.IADD R82, R82, 0x1, -R4 ;  /* 0x000000015252c824 */ /* 0x000fe200078e0a04 */
[C---:B------:R-:W-:Y:S01]  /*4050*/  ISETP.GT.U32.AND P0, PT, R4.reuse, R84, PT ;  /* 0x000000540400720c */ /* 0x040fe20003f04070 */
[----:B------:R-:W-:Y:S01]  /*4060*/  @!P2 IMAD.MOV R80, RZ, RZ, -R80 ;  /* 0x000000ffff50a224 */ /* 0x000fe200078e0a50 */
[----:B------:R-:W-:Y:S01]  /*4070*/  ISETP.GE.AND P5, PT, R91, RZ, PT ;  /* 0x000000ff5b00720c */ /* 0x000fe20003fa6270 */
[----:B------:R-:W-:Y:S01]  /*4080*/  VIADD R91, R11, 0x62 ;  /* 0x000000620b5b7836 */ /* 0x000fe20000000000 */
[----:B------:R-:W-:Y:S01]  /*4090*/  ISETP.GE.AND P4, PT, R85, RZ, PT ;  /* 0x000000ff5500720c */ /* 0x000fe20003f86270 */
[----:B------:R-:W-:Y:S01]  /*40a0*/  IMAD.HI.U32 R85, R15, R88, RZ ;  /* 0x000000580f557227 */ /* 0x000fe200078e00ff */
[----:B------:R-:W-:-:S02]  /*40b0*/  ISETP.GT.U32.AND P2, PT, R4, R82, PT ;  /* 0x000000520400720c */ /* 0x000fc40003f44070 */
[----:B------:R-:W-:Y:S01]  /*40c0*/  IABS R90, R91 ;  /* 0x0000005b005a7213 */ /* 0x000fe20000000000 */
[----:B------:R-:W-:Y:S02]  /*40d0*/  IMAD.MOV R85, RZ, RZ, -R85 ;  /* 0x000000ffff557224 */ /* 0x000fe400078e0a55 */
[----:B------:R-:W-:Y:S02]  /*40e0*/  VIADD R93, R11, 0x60 ;  /* 0x000000600b5d7836 */ /* 0x000fe40000000000 */
[----:B------:R-:W-:Y:S02]  /*40f0*/  @!P1 IMAD.IADD R83, R83, 0x1, -R4 ;  /* 0x0000000153539824 */ /* 0x000fe400078e0a04 */
[----:B------:R-:W-:Y:S01]  /*4100*/  IMAD R85, R4, R85, R88 ;  /* 0x0000005504557224 */ /* 0x000fe200078e0258 */
[----:B------:R-:W-:Y:S01]  /*4110*/  IABS R92, R93 ;  /* 0x0000005d005c7213 */ /* 0x000fe20000000000 */
[----:B------:R-:W-:Y:S01]  /*4120*/  @!P0 IMAD.IADD R84, R84, 0x1, -R4 ;  /* 0x0000000154548824 */ /* 0x000fe200078e0a04 */
[----:B------:R-:W-:Y:S01]  /*4130*/  ISETP.GE.AND P1, PT, R93, RZ, PT ;  /* 0x000000ff5d00720c */ /* 0x000fe20003f26270 */
[----:B------:R-:W-:Y:S01]  /*4140*/  @!P5 IMAD.MOV R83, RZ, RZ, -R83 ;  /* 0x000000ffff53d224 */ /* 0x000fe200078e0a53 */
[C---:B------:R-:W-:Y:S01]  /*4150*/  ISETP.GT.U32.AND P5, PT, R4.reuse, R85, PT ;  /* 0x000000550400720c */ /* 0x040fe20003fa4070 */
[----:B------:R-:W-:Y:S01]  /*4160*/  IMAD.HI.U32 R86, R15, R90, RZ ;  /* 0x0000005a0f567227 */ /* 0x000fe200078e00ff */
[----:B------:R-:W-:-:S03]  /*4170*/  ISETP.GT.U32.AND P0, PT, R4, R84, PT ;  /* 0x000000540400720c */ /* 0x000fc60003f04070 */
[----:B------:R-:W-:Y:S01]  /*4180*/  @!P2 IMAD.IADD R82, R82, 0x1, -R4 ;  /* 0x000000015252a824 */ /* 0x000fe200078e0a04 */
[----:B------:R-:W-:Y:S01]  /*4190*/  ISETP.GE.AND P2, PT, R91, RZ, PT ;  /* 0x000000ff5b00720c */ /* 0x000fe20003f46270 */
[----:B------:R-:W-:-:S04]  /*41a0*/  IMAD.HI.U32 R87, R15, R92, RZ ;  /* 0x0000005c0f577227 */ /* 0x000fc800078e00ff */
[----:B------:R-:W-:Y:S02]  /*41b0*/  IMAD.MOV R91, RZ, RZ, -R86 ;  /* 0x000000ffff5b7224 */ /* 0x000fe400078e0a56 */
[----:B------:R-:W-:Y:S02]  /*41c0*/  IMAD.MOV R87, RZ, RZ, -R87 ;  /* 0x000000ffff577224 */ /* 0x000fe400078e0a57 */
[C---:B------:R-:W-:Y:S02]  /*41d0*/  IMAD R86, R4.reuse, R91, R90 ;  /* 0x0000005b04567224 */ /* 0x040fe400078e025a */
[----:B------:R-:W-:Y:S02]  /*41e0*/  VIADD R88, R11, 0x5e ;  /* 0x0000005e0b587836 */ /* 0x000fe40000000000 */
[----:B------:R-:W-:Y:S02]  /*41f0*/  IMAD R87, R4, R87, R92 ;  /* 0x0000005704577224 */ /* 0x000fe400078e025c */
[--C-:B------:R-:W-:Y:S01]  /*4200*/  @!P0 IMAD.IADD R84, R84, 0x1, -R4.reuse ;  /* 0x0000000154548824 */ /* 0x100fe200078e0a04 */
[----:B------:R-:W-:Y:S01]  /*4210*/  IABS R92, R88 ;  /* 0x00000058005c7213 */ /* 0x000fe20000000000 */
[----:B------:R-:W-:Y:S01]  /*4220*/  @!P5 IMAD.IADD R85, R85, 0x1, -R4 ;  /* 0x000000015555d824 */ /* 0x000fe200078e0a04 */
[----:B------:R-:W-:Y:S01]  /*4230*/  ISETP.GT.U32.AND P0, PT, R4, R86, PT ;  /* 0x000000560400720c */ /* 0x000fe20003f04070 */
[----:B------:R-:W-:Y:S01]  /*4240*/  @!P6 IMAD.MOV R82, RZ, RZ, -R82 ;  /* 0x000000ffff52e224 */ /* 0x000fe200078e0a52 */
[----:B------:R-:W-:Y:S01]  /*4250*/  ISETP.GE.AND P6, PT, R88, RZ, PT ;  /* 0x000000ff5800720c */ /* 0x000fe20003fc6270 */
[----:B------:R-:W-:Y:S01]  /*4260*/  IMAD.HI.U32 R88, R15, R92, RZ ;  /* 0x0000005c0f587227 */ /* 0x000fe200078e00ff */
[----:B------:R-:W-:-:S03]  /*4270*/  ISETP.GT.U32.AND P5, PT, R4, R85, PT ;  /* 0x000000550400720c */ /* 0x000fc60003fa4070 */
[C---:B------:R-:W-:Y:S02]  /*4280*/  VIADD R99, R11.reuse, 0x5c ;  /* 0x0000005c0b637836 */ /* 0x040fe40000000000 */
[----:B------:R-:W-:Y:S02]  /*4290*/  IMAD.MOV R93, RZ, RZ, -R88 ;  /* 0x000000ffff5d7224 */ /* 0x000fe400078e0a58 */
[----:B------:R-:W-:Y:S01]  /*42a0*/  VIADD R100, R11, 0x5a ;  /* 0x0000005a0b647836 */ /* 0x000fe20000000000 */
[----:B------:R-:W-:Y:S01]  /*42b0*/  IABS R94, R99 ;  /* 0x00000063005e7213 */ /* 0x000fe20000000000 */
[----:B------:R-:W-:Y:S02]  /*42c0*/  @!P0 IMAD.IADD R86, R86, 0x1, -R4 ;  /* 0x0000000156568824 */ /* 0x000fe400078e0a04 */
[----:B------:R-:W-:Y:S01]  /*42d0*/  @!P3 IMAD.MOV R84, RZ, RZ, -R84 ;  /* 0x000000ffff54b224 */ /* 0x000fe200078e0a54 */
[C---:B------:R-:W-:Y:S01]  /*42e0*/  ISETP.GT.U32.AND P3, PT, R4.reuse, R87, PT ;  /* 0x000000570400720c */ /* 0x040fe20003f64070 */
[C---:B------:R-:W-:Y:S01]  /*42f0*/  IMAD R88, R4.reuse, R93, R92 ;  /* 0x0000005d04587224 */ /* 0x040fe200078e025c */
[----:B------:R-:W-:Y:S01]  /*4300*/  IABS R96, R100 ;  /* 0x0000006400607213 */ /* 0x000fe20000000000 */
[----:B------:R-:W-:Y:S01]  /*4310*/  @!P5 IMAD.IADD R85, R85, 0x1, -R4 ;  /* 0x000000015555d824 */ /* 0x000fe200078e0a04 */
[C---:B------:R-:W-:Y:S01]  /*4320*/  ISETP.GT.U32.AND P0, PT, R4.reuse, R86, PT ;  /* 0x000000560400720c */ /* 0x040fe20003f04070 */
[----:B------:R-:W-:Y:S01]  /*4330*/  IMAD.HI.U32 R90, R15, R94, RZ ;  /* 0x0000005e0f5a7227 */ /* 0x000fe200078e00ff */
[----:B------:R-:W-:-:S03]  /*4340*/  ISETP.GT.U32.AND P5, PT, R4, R88, PT ;  /* 0x000000580400720c */ /* 0x000fc60003fa4070 */
[----:B------:R-:W-:Y:S02]  /*4350*/  VIADD R101, R11, 0x58 ;  /* 0x000000580b657836 */ /* 0x000fe40000000000 */
[----:B------:R-:W-:-:S03]  /*4360*/  IMAD.HI.U32 R91, R15, R96, RZ ;  /* 0x000000600f5b7227 */ /* 0x000fc600078e00ff */
[----:B------:R-:W-:Y:S01]  /*4370*/  IABS R97, R101 ;  /* 0x0000006500617213 */ /* 0x000fe20000000000 */
[----:B------:R-:W-:Y:S02]  /*4380*/  IMAD.MOV R95, RZ, RZ, -R90 ;  /* 0x000000ffff5f7224 */ /* 0x000fe400078e0a5a */
[----:B------:R-:W-:Y:S02]  /*4390*/  IMAD.MOV R91, RZ, RZ, -R91 ;  /* 0x000000ffff5b7224 */ /* 0x000fe400078e0a5b */
[C---:B------:R-:W-:Y:S02]  /*43a0*/  IMAD R90, R4.reuse, R95, R94 ;  /* 0x0000005f045a7224 */ /* 0x040fe400078e025e */
[----:B------:R-:W-:Y:S02]  /*43b0*/  @!P3 IMAD.IADD R87, R87, 0x1, -R4 ;  /* 0x000000015757b824 */ /* 0x000fe400078e0a04 */
[----:B------:R-:W-:Y:S02]  /*43c0*/  IMAD R91, R4, R91, R96 ;  /* 0x0000005b045b7224 */ /* 0x000fe400078e0260 */
[--C-:B------:R-:W-:Y:S01]  /*43d0*/  @!P0 IMAD.IADD R86, R86, 0x1, -R4.reuse ;  /* 0x0000000156568824 */ /* 0x100fe200078e0a04 */
[----:B------:R-:W-:Y:S01]  /*43e0*/  ISETP.GT.U32.AND P0, PT, R4, R90, PT ;  /* 0x0000005a0400720c */ /* 0x000fe20003f04070 */
[----:B------:R-:W-:Y:S01]  /*43f0*/  @!P5 IMAD.IADD R88, R88, 0x1, -R4 ;  /* 0x000000015858d824 */ /* 0x000fe200078e0a04 */
[C---:B------:R-:W-:Y:S01]  /*4400*/  ISETP.GT.U32.AND P5, PT, R4.reuse, R87, PT ;  /* 0x000000570400720c */ /* 0x040fe20003fa4070 */
[----:B------:R-:W-:Y:S01]  /*4410*/  IMAD.HI.U32 R92, R15, R97, RZ ;  /* 0x000000610f5c7227 */ /* 0x000fe200078e00ff */
[----:B------:R-:W-:-:S03]  /*4420*/  ISETP.GT.U32.AND P3, PT, R4, R91, PT ;  /* 0x0000005b0400720c */ /* 0x000fc60003f64070 */
[C---:B------:R-:W-:Y:S02]  /*4430*/  VIADD R102, R11.reuse, 0x56 ;  /* 0x000000560b667836 */ /* 0x040fe40000000000 */
[----:B------:R-:W-:Y:S02]  /*4440*/  IMAD.MOV R92, RZ, RZ, -R92 ;  /* 0x000000ffff5c7224 */ /* 0x000fe400078e0a5c */
[----:B------:R-:W-:Y:S01]  /*4450*/  VIADD R103, R11, 0x54 ;  /* 0x000000540b677836 */ /* 0x000fe20000000000 */
[----:B------:R-:W-:Y:S01]  /*4460*/  IABS R98, R102 ;  /* 0x0000006600627213 */ /* 0x000fe20000000000 */
[----:B------:R-:W-:Y:S02]  /*4470*/  IMAD R92, R4, R92, R97 ;  /* 0x0000005c045c7224 */ /* 0x000fe400078e0261 */
[--C-:B------:R-:W-:Y:S01]  /*4480*/  @!P0 IMAD.IADD R90, R90, 0x1, -R4.reuse ;  /* 0x000000015a5a8824 */ /* 0x100fe200078e0a04 */
[C---:B------:R-:W-:Y:S01]  /*4490*/  ISETP.GT.U32.AND P0, PT, R4.reuse, R88, PT ;  /* 0x000000580400720c */ /* 0x040fe20003f04070 */
[----:B------:R-:W-:Y:S01]  /*44a0*/  @!P5 IMAD.IADD R87, R87, 0x1, -R4 ;  /* 0x000000015757d824 */ /* 0x000fe200078e0a04 */
[----:B------:R-:W-:Y:S01]  /*44b0*/  ISETP.GT.U32.AND P5, PT, R4, R92, PT ;  /* 0x0000005c0400720c */ /* 0x000fe20003fa4070 */
[----:B------:R-:W-:Y:S01]  /*44c0*/  IMAD.HI.U32 R93, R15, R98, RZ ;  /* 0x000000620f5d7227 */ /* 0x000fe200078e00ff */
[----:B------:R-:W-:-:S03]  /*44d0*/  IABS R95, R103 ;  /* 0x00000067005f7213 */ /* 0x000fc60000000000 */
[----:B------:R-:W-:Y:S01]  /*44e0*/  @!P3 IMAD.IADD R91, R91, 0x1, -R4 ;  /* 0x000000015b5bb824 */ /* 0x000fe200078e0a04 */
[C---:B------:R-:W-:Y:S01]  /*44f0*/  ISETP.GT.U32.AND P3, PT, R4.reuse, R90, PT ;  /* 0x0000005a0400720c */ /* 0x040fe20003f64070 */
[----:B------:R-:W-:Y:S02]  /*4500*/  IMAD.MOV R93, RZ, RZ, -R93 ;  /* 0x000000ffff5d7224 */ /* 0x000fe400078e0a5d */
[----:B------:R-:W-:Y:S02]  /*4510*/  VIADD R105, R11, 0x50 ;  /* 0x000000500b697836 */ /* 0x000fe40000000000 */
[----:B------:R-:W-:Y:S02]  /*4520*/  IMAD R93, R4, R93, R98 ;  /* 0x0000005d045d7224 */ /* 0x000fe400078e0262 */
[----:B------:R-:W-:Y:S01]  /*4530*/  @!P4 IMAD.MOV R85, RZ, RZ, -R85 ;  /* 0x000000ffff55c224 */ /* 0x000fe200078e0a55 */
[----:B------:R-:W-:Y:S01]  /*4540*/  IABS R98, R105 ;  /* 0x0000006900627213 */ /* 0x000fe20000000000 */
[----:B------:R-:W-:Y:S01]  /*4550*/  @!P5 IMAD.IADD R92, R92, 0x1, -R4 ;  /* 0x000000015c5cd824 */ /* 0x000fe200078e0a04 */
[----:B------:R-:W-:Y:S01]  /*4560*/  ISETP.GT.U32.AND P4, PT, R4, R91, PT ;  /* 0x0000005b0400720c */ /* 0x000fe20003f84070 */
[----:B------:R-:W-:Y:S01]  /*4570*/  IMAD.HI.U32 R94, R15, R95, RZ ;  /* 0x0000005f0f5e7227 */ /* 0x000fe200078e00ff */
[----:B------:R-:W-:-:S03]  /*4580*/  ISETP.GE.AND P5, PT, R100, RZ, PT ;  /* 0x000000ff6400720c */ /* 0x000fc60003fa6270 */
[----:B------:R-:W-:-:S04]  /*4590*/  IMAD.HI.U32 R96, R15, R98, RZ ;  /* 0x000000620f607227 */ /* 0x000fc800078e00ff */
[--C-:B------:R-:W-:Y:S01]  /*45a0*/  @!P0 IMAD.IADD R88, R88, 0x1, -R4.reuse ;  /* 0x0000000158588824 */ /* 0x100fe200078e0a04 */
[----:B------:R-:W-:Y:S01]  /*45b0*/  ISETP.GT.U32.AND P0, PT, R4, R93, PT ;  /* 0x0000005d0400720c */ /* 0x000fe20003f04070 */
[----:B------:R-:W-:Y:S01]  /*45c0*/  @!P3 IMAD.IADD R90, R90, 0x1, -R4 ;  /* 0x000000015a5ab824 */ /* 0x000fe200078e0a04 */
[----:B------:R-:W-:Y:S01]  /*45d0*/  ISETP.GE.AND P3, PT, R99, RZ, PT ;  /* 0x000000ff6300720c */ /* 0x000fe20003f66270 */
[----:B------:R-:W-:Y:S02]  /*45e0*/  IMAD.MOV R94, RZ, RZ, -R94 ;  /* 0x000000ffff5e7224 */ /* 0x000fe400078e0a5e */
[----:B------:R-:W-:Y:S02]  /*45f0*/  IMAD.MOV R99, RZ, RZ, -R96 ;  /* 0x000000ffff637224 */ /* 0x000fe400078e0a60 */
[----:B------:R-:W-:Y:S02]  /*4600*/  IMAD R94, R4, R94, R95 ;  /* 0x0000005e045e7224 */ /* 0x000fe400078e025f */
[----:B------:R-:W-:-:S02]  /*4610*/  @!P4 IMAD.IADD R91, R91, 0x1, -R4 ;  /* 0x000000015b5bc824 */ /* 0x000fc400078e0a04 */
[C---:B------:R-:W-:Y:S01]  /*4620*/  IMAD R96, R4.reuse, R99, R98 ;  /* 0x0000006304607224 */ /* 0x040fe200078e0262 */
[C---:B------:R-:W-:Y:S01]  /*4630*/  ISETP.GT.U32.AND P4, PT, R4.reuse, R94, PT ;  /* 0x0000005e0400720c */ /* 0x040fe20003f84070 */
[----:B------:R-:W-:Y:S02]  /*4640*/  VIADD R104, R11, 0x52 ;  /* 0x000000520b687836 */ /* 0x000fe40000000000 */
[----:B------:R-:W-:Y:S01]  /*4650*/  @!P2 IMAD.MOV R86, RZ, RZ, -R86 ;  /* 0x000000ffff56a224 */ /* 0x000fe200078e0a56 */
[C---:B------:R-:W-:Y:S01]  /*4660*/  ISETP.GT.U32.AND P2, PT, R4.reuse, R92, PT ;  /* 0x0000005c0400720c */ /* 0x040fe20003f44070 */
[----:B------:R-:W-:Y:S01]  /*4670*/  @!P5 IMAD.MOV R91, RZ, RZ, -R91 ;  /* 0x000000ffff5bd224 */ /* 0x000fe200078e0a5b */
[----:B------:R-:W-:Y:S01]  /*4680*/  ISETP.GT.U32.AND P5, PT, R4, R96, PT ;  /* 0x000000600400720c */ /* 0x000fe20003fa4070 */
[----:B------:R-:W-:Y:S01]  /*4690*/  @!P0 IMAD.IADD R93, R93, 0x1, -R4 ;  /* 0x000000015d5d8824 */ /* 0x000fe200078e0a04 */
[----:B------:R-:W-:Y:S01]  /*46a0*/  IABS R97, R104 ;  /* 0x0000006800617213 */ /* 0x000fe20000000000 */
[----:B------:R-:W-:Y:S01]  /*46b0*/  VIADD R106, R11, 0x4e ;  /* 0x0000004e0b6a7836 */ /* 0x000fe20000000000 */
[----:B------:R-:W-:Y:S01]  /*46c0*/  ISETP.GE.AND P0, PT, R101, RZ, PT ;  /* 0x000000ff6500720c */ /* 0x000fe20003f06270 */
[----:B------:R-:W-:-:S02]  /*46d0*/  @!P6 IMAD.MOV R88, RZ, RZ, -R88 ;  /* 0x000000ffff58e224 */ /* 0x000fc400078e0a58 */
[----:B------:R-:W-:Y:S01]  /*46e0*/  IMAD.HI.U32 R95, R15, R97, RZ ;  /* 0x000000610f5f7227 */ /* 0x000fe200078e00ff */
[----:B------:R-:W-:-:S03]  /*46f0*/  IABS R100, R106 ;  /* 0x0000006a00647213 */ /* 0x000fc60000000000 */
[----:B------:R-:W-:Y:S02]  /*4700*/  IMAD.MOV R95, RZ, RZ, -R95 ;  /* 0x000000ffff5f7224 */ /* 0x000fe400078e0a5f */
[--C-:B------:R-:W-:Y:S02]  /*4710*/  @!P4 IMAD.IADD R94, R94, 0x1, -R4.reuse ;  /* 0x000000015e5ec824 */ /* 0x100fe400078e0a04 */
[--C-:B------:R-:W-:Y:S01]  /*4720*/  @!P2 IMAD.IADD R92, R92, 0x1, -R4.reuse ;  /* 0x000000015c5ca824 */ /* 0x100fe200078e0a04 */
[----:B------:R-:W-:Y:S01]  /*4730*/  ISETP.GE.AND P2, PT, R103, RZ, PT ;  /* 0x000000ff6700720c */ /* 0x000fe20003f46270 */
[----:B------:R-:W-:Y:S01]  /*4740*/  @!P5 IMAD.IADD R96, R96, 0x1, -R4 ;  /* 0x000000016060d824 */ /* 0x000fe200078e0a04 */
[C---:B------:R-:W-:Y:S01]  /*4750*/  ISETP.GT.U32.AND P4, PT, R4.reuse, R94, PT ;  /* 0x0000005e0400720c */ /* 0x040fe20003f84070 */
[----:B------:R-:W-:Y:S02]  /*4760*/  IMAD.MOV.U32 R98, RZ, RZ, R100 ;  /* 0x000000ffff627224 */ /* 0x000fe400078e0064 */
[----:B------:R-:W-:-:S02]  /*4770*/  IMAD R95, R4, R95, R97 ;  /* 0x0000005f045f7224 */ /* 0x000fc400078e0261 */
[----:B------:R-:W-:Y:S01]  /*4780*/  @!P0 IMAD.MOV R92, RZ, RZ, -R92 ;  /* 0x000000ffff5c8224 */ /* 0x000fe200078e0a5c */
[C---:B------:R-:W-:Y:S01]  /*4790*/  ISETP.GT.U32.AND P0, PT, R4.reuse, R96, PT ;  /* 0x000000600400720c */ /* 0x040fe20003f04070 */
[----:B------:R-:W-:Y:S01]  /*47a0*/  IMAD.HI.U32 R97, R15, R98, RZ ;  /* 0x000000620f617227 */ /* 0x000fe200078e00ff */
[----:B------:R-:W-:-:S03]  /*47b0*/  ISETP.GT.U32.AND P6, PT, R4, R95, PT ;  /* 0x0000005f0400720c */ /* 0x000fc60003fc4070 */
[----:B------:R-:W-:Y:S02]  /*47c0*/  IMAD.MOV R97, RZ, RZ, -R97 ;  /* 0x000000ffff617224 */ /* 0x000fe400078e0a61 */
[----:B------:R-:W-:Y:S01]  /*47d0*/  @!P1 IMAD.MOV R87, RZ, RZ, -R87 ;  /* 0x000000ffff579224 */ /* 0x000fe200078e0a57 */
[C---:B------:R-:W-:Y:S01]  /*47e0*/  ISETP.GT.U32.AND P1, PT, R4.reuse, R93, PT ;  /* 0x0000005d0400720c */ /* 0x040fe20003f24070 */
[----:B------:R-:W-:Y:S02]  /*47f0*/  IMAD R97, R4, R97, R98 ;  /* 0x0000006104617224 */ /* 0x000fe400078e0262 */
[----:B------:R-:W-:Y:S02]  /*4800*/  VIADD R99, R11, 0x4a ;  /* 0x0000004a0b637836 */ /* 0x000fe40000000000 */
[----:B------:R-:W-:Y:S01]  /*4810*/  @!P3 IMAD.MOV R90, RZ, RZ, -R90 ;  /* 0x000000ffff5ab224 */ /* 0x000fe200078e0a5a */
[----:B------:R-:W-:Y:S01]  /*4820*/  ISETP.GE.AND P3, PT, R102, RZ, PT ;  /* 0x000000ff6600720c */ /* 0x000fe20003f66270 */
[--C-:B------:R-:W-:Y:S01]  /*4830*/  @!P4 IMAD.IADD R94, R94, 0x1, -R4.reuse ;  /* 0x000000015e5ec824 */ /* 0x100fe200078e0a04 */
[----:B------:R-:W-:Y:S01]  /*4840*/  IABS R102, R99 ;  /* 0x0000006300667213 */ /* 0x000fe20000000000 */
[--C-:B------:R-:W-:Y:S01]  /*4850*/  @!P0 IMAD.IADD R96, R96, 0x1, -R4.reuse ;  /* 0x0000000160608824 */ /* 0x100fe200078e0a04 */
[----:B------:R-:W-:Y:S01]  /*4860*/  ISETP.GT.U32.AND P0, PT, R4, R97, PT ;  /* 0x000000610400720c */ /* 0x000fe20003f04070 */
[----:B------:R-:W-:Y:S01]  /*4870*/  @!P6 IMAD.IADD R95, R95, 0x1, -R4 ;  /* 0x000000015f5fe824 */ /* 0x000fe200078e0a04 */
[----:B------:R-:W-:Y:S01]  /*4880*/  ISETP.GE.AND P4, PT, R105, RZ, PT ;  /* 0x000000ff6900720c */ /* 0x000fe20003f86270 */
[----:B------:R-:W-:Y:S01]  /*4890*/  VIADD R98, R11, 0x4c ;  /* 0x0000004c0b627836 */ /* 0x000fe20000000000 */
[----:B------:R-:W-:Y:S01]  /*48a0*/  ISETP.GE.AND P6, PT, R106, RZ, PT ;  /* 0x000000ff6a00720c */ /* 0x000fe20003fc6270 */
[----:B------:R-:W-:Y:S01]  /*48b0*/  @!P2 IMAD.MOV R94, RZ, RZ, -R94 ;  /* 0x000000ffff5ea224 */ /* 0x000fe200078e0a5e */
[----:B------:R-:W-:Y:S01]  /*48c0*/  ISETP.GE.AND P2, PT, R99, RZ, PT ;  /* 0x000000ff6300720c */ /* 0x000fe20003f46270 */
[----:B------:R-:W-:Y:S01]  /*48d0*/  IMAD.HI.U32 R99, R15, R102, RZ ;  /* 0x000000660f637227 */ /* 0x000fe200078e00ff */
[----:B------:R-:W-:-:S02]  /*48e0*/  ISETP.GT.U32.AND P5, PT, R4, R95, PT ;  /* 0x0000005f0400720c */ /* 0x000fc40003fa4070 */
[----:B------:R-:W-:Y:S01]  /*48f0*/  IABS R101, R98 ;  /* 0x0000006200657213 */ /* 0x000fe20000000000 */
[----:B------:R-:W-:Y:S01]  /*4900*/  @!P1 IMAD.IADD R93, R93, 0x1, -R4 ;  /* 0x000000015d5d9824 */ /* 0x000fe200078e0a04 */
[----:B------:R-:W-:Y:S01]  /*4910*/  ISETP.GE.AND P1, PT, R104, RZ, PT ;  /* 0x000000ff6800720c */ /* 0x000fe20003f26270 */
[----:B------:R-:W-:Y:S02]  /*4920*/  IMAD.MOV R99, RZ, RZ, -R99 ;  /* 0x000000ffff637224 */ /* 0x000fe400078e0a63 */
[----:B------:R-:W-:Y:S01]  /*4930*/  @!P3 IMAD.MOV R93, RZ, RZ, -R93 ;  /* 0x000000ffff5db224 */ /* 0x000fe200078e0a5d */
[----:B------:R-:W-:Y:S01]  /*4940*/  ISETP.GE.AND P3, PT, R98, RZ, PT ;  /* 0x000000ff6200720c */ /* 0x000fe20003f66270 */
[----:B------:R-:W-:Y:S02]  /*4950*/  VIADD R107, R11, 0x46 ;  /* 0x000000460b6b7836 */ /* 0x000fe40000000000 */
[----:B------:R-:W-:-:S03]  /*4960*/  IMAD.HI.U32 R98, R15, R101, RZ ;  /* 0x000000650f627227 */ /* 0x000fc600078e00ff */
[----:B------:R-:W-:Y:S01]  /*4970*/  IABS R104, R107 ;  /* 0x0000006b00687213 */ /* 0x000fe20000000000 */
[C---:B------:R-:W-:Y:S02]  /*4980*/  IMAD R99, R4.reuse, R99, R102 ;  /* 0x0000006304637224 */ /* 0x040fe400078e0266 */
[----:B------:R-:W-:Y:S02]  /*4990*/  @!P0 IMAD.IADD R97, R97, 0x1, -R4 ;  /* 0x0000000161618824 */ /* 0x000fe400078e0a04 */
[----:B------:R-:W-:Y:S02]  /*49a0*/  IMAD.MOV R98, RZ, RZ, -R98 ;  /* 0x000000ffff627224 */ /* 0x000fe400078e0a62 */
[----:B------:R-:W-:Y:S01]  /*49b0*/  @!P4 IMAD.MOV R96, RZ, RZ, -R96 ;  /* 0x000000ffff60c224 */ /* 0x000fe200078e0a60 */
[C---:B------:R-:W-:Y:S01]  /*49c0*/  ISETP.GT.U32.AND P0, PT, R4.reuse, R97, PT ;  /* 0x000000610400720c */ /* 0x040fe20003f04070 */
[----:B------:R-:W-:Y:S01]  /*49d0*/  VIADD R100, R11, 0x48 ;  /* 0x000000480b647836 */ /* 0x000fe20000000000 */
[----:B------:R-:W-:Y:S01]  /*49e0*/  ISETP.GT.U32.AND P4, PT, R4, R99, PT ;  /* 0x000000630400720c */ /* 0x000fe20003f84070 */
[----:B------:R-:W-:-:S02]  /*49f0*/  @!P5 IMAD.IADD R95, R95, 0x1, -R4 ;  /* 0x000000015f5fd824 */ /* 0x000fc400078e0a04 */
[----:B------:R-:W-:Y:S01]  /*4a00*/  IMAD R98, R4, R98, R101 ;  /* 0x0000006204627224 */ /* 0x000fe200078e0265 */
[----:B------:R-:W-:Y:S01]  /*4a10*/  IABS R103, R100 ;  /* 0x0000006400677213 */ /* 0x000fe20000000000 */
[----:B------:R-:W-:Y:S01]  /*4a20*/  IMAD.HI.U32 R101, R15, R104, RZ ;  /* 0x000000680f657227 */ /* 0x000fe200078e00ff */
[----:B------:R-:W-:-:S03]  /*4a30*/  ISETP.GE.AND P5, PT, R100, RZ, PT ;  /* 0x000000ff6400720c */ /* 0x000fc60003fa6270 */
[----:B------:R-:W-:Y:S01]  /*4a40*/  @!P1 IMAD.MOV R95, RZ, RZ, -R95 ;  /* 0x000000ffff5f9224 */ /* 0x000fe200078e0a5f */
[----:B------:R-:W-:Y:S01]  /*4a50*/  ISETP.GT.U32.AND P1, PT, R4, R98, PT ;  /* 0x000000620400720c */ /* 0x000fe20003f24070 */
[C---:B------:R-:W-:Y:S02]  /*4a60*/  VIADD R109, R11.reuse, 0x44 ;  /* 0x000000440b6d7836 */ /* 0x040fe40000000000 */
[----:B------:R-:W-:Y:S02]  /*4a70*/  IMAD.MOV R101, RZ, RZ, -R101 ;  /* 0x000000ffff657224 */ /* 0x000fe400078e0a65 */
[----:B------:R-:W-:Y:S01]  /*4a80*/  VIADD R111, R11, 0x42 ;  /* 0x000000420b6f7836 */ /* 0x000fe20000000000 */
[----:B------:R-:W-:Y:S01]  /*4a90*/  IABS R105, R109 ;  /* 0x0000006d00697213 */ /* 0x000fe20000000000 */
[----:B------:R-:W-:-:S04]  /*4aa0*/  IMAD.HI.U32 R100, R15, R103, RZ ;  /* 0x000000670f647227 */ /* 0x000fc800078e00ff */
[C---:B------:R-:W-:Y:S01]  /*4ab0*/  IMAD R101, R4.reuse, R101, R104 ;  /* 0x0000006504657224 */ /* 0x040fe200078e0268 */
[----:B------:R-:W-:Y:S01]  /*4ac0*/  IABS R104, R111 ;  /* 0x0000006f00687213 */ /* 0x000fe20000000000 */
[--C-:B------:R-:W-:Y:S02]  /*4ad0*/  @!P0 IMAD.IADD R97, R97, 0x1, -R4.reuse ;  /* 0x0000000161618824 */ /* 0x100fe400078e0a04 */
[----:B------:R-:W-:Y:S02]  /*4ae0*/  @!P4 IMAD.IADD R99, R99, 0x1, -R4 ;  /* 0x000000016363c824 */ /* 0x000fe400078e0a04 */
[----:B------:R-:W-:Y:S02]  /*4af0*/  IMAD.MOV R100, RZ, RZ, -R100 ;  /* 0x000000ffff647224 */ /* 0x000fe400078e0a64 */
[----:B------:R-:W-:Y:S01]  /*4b00*/  @!P6 IMAD.MOV R97, RZ, RZ, -R97 ;  /* 0x000000ffff61e224 */ /* 0x000fe200078e0a61 */
[C---:B------:R-:W-:Y:S01]  /*4b10*/  ISETP.GT.U32.AND P6, PT, R4.reuse, R99, PT ;  /* 0x000000630400720c */ /* 0x040fe20003fc4070 */
[----:B------:R-:W-:-:S02]  /*4b20*/  IMAD R100, R4, R100, R103 ;  /* 0x0000006404647224 */ /* 0x000fc400078e0267 */
[----:B------:R-:W-:-:S03]  /*4b30*/  IMAD.HI.U32 R102, R15, R105, RZ ;  /* 0x000000690f667227 */ /* 0x000fc600078e00ff */
[----:B------:R-:W-:Y:S01]  /*4b40*/  ISETP.GT.U32.AND P0, PT, R4, R100, PT ;  /* 0x000000640400720c */ /* 0x000fe20003f04070 */
[----:B------:R-:W-:-:S04]  /*4b50*/  IMAD.HI.U32 R103, R15, R104, RZ ;  /* 0x000000680f677227 */ /* 0x000fc800078e00ff */
[----:B------:R-:W-:Y:S01]  /*4b60*/  @!P1 IMAD.IADD R98, R98, 0x1, -R4 ;  /* 0x0000000162629824 */ /* 0x000fe200078e0a04 */
[C---:B------:R-:W-:Y:S01]  /*4b70*/  ISETP.GT.U32.AND P1, PT, R4.reuse, R101, PT ;  /* 0x000000650400720c */ /* 0x040fe20003f24070 */
[----:B------:R-:W-:Y:S02]  /*4b80*/  IMAD.MOV R102, RZ, RZ, -R102 ;  /* 0x000000ffff667224 */ /* 0x000fe400078e0a66 */
[----:B------:R-:W-:Y:S01]  /*4b90*/  VIADD R112, R11, 0x40 ;  /* 0x000000400b707836 */ /* 0x000fe20000000000 */
[C---:B------:R-:W-:Y:S01]  /*4ba0*/  ISETP.GT.U32.AND P4, PT, R4.reuse, R98, PT ;  /* 0x000000620400720c */ /* 0x040fe20003f84070 */
[----:B------:R-:W-:Y:S02]  /*4bb0*/  IMAD.MOV R103, RZ, RZ, -R103 ;  /* 0x000000ffff677224 */ /* 0x000fe400078e0a67 */
[C---:B------:R-:W-:Y:S01]  /*4bc0*/  IMAD R102, R4.reuse, R102, R105 ;  /* 0x0000006604667224 */ /* 0x040fe200078e0269 */
[----:B------:R-:W-:Y:S01]  /*4bd0*/  IABS R105, R112 ;  /* 0x0000007000697213 */ /* 0x000fe20000000000 */
[----:B------:R-:W-:-:S02]  /*4be0*/  IMAD R103, R4, R103, R104 ;  /* 0x0000006704677224 */ /* 0x000fc400078e0268 */
[----:B------:R-:W-:Y:S02]  /*4bf0*/  @!P6 IMAD.IADD R99, R99, 0x1, -R4 ;  /* 0x000000016363e824 */ /* 0x000fe400078e0a04 */
[----:B------:R-:W-:Y:S01]  /*4c00*/  VIADD R113, R11, 0x3e ;  /* 0x0000003e0b717836 */ /* 0x000fe20000000000 */
[----:B------:R-:W-:Y:S01]  /*4c10*/  ISETP.GT.U32.AND P6, PT, R4, R103, PT ;  /* 0x000000670400720c */ /* 0x000fe20003fc4070 */
[----:B------:R-:W-:-:S03]  /*4c20*/  IMAD.HI.U32 R104, R15, R105, RZ ;  /* 0x000000690f687227 */ /* 0x000fc600078e00ff */
[----:B------:R-:W-:Y:S01]  /*4c30*/  IABS R106, R113 ;  /* 0x00000071006a7213 */ /* 0x000fe20000000000 */
[----:B------:R-:W-:Y:S02]  /*4c40*/  IMAD.MOV R104, RZ, RZ, -R104 ;  /* 0x000000ffff687224 */ /* 0x000fe400078e0a68 */
[----:B------:R-:W-:Y:S01]  /*4c50*/  @!P4 IMAD.IADD R98, R98, 0x1, -R4 ;  /* 0x000000016262c824 */ /* 0x000fe200078e0a04 */
[C---:B------:R-:W-:Y:S01]  /*4c60*/  ISETP.GT.U32.AND P4, PT, R4.reuse, R102, PT ;  /* 0x000000660400720c */ /* 0x040fe20003f84070 */
[----:B------:R-:W-:Y:S02]  /*4c70*/  VIADD R114, R11, 0x3c ;  /* 0x0000003c0b727836 */ /* 0x000fe40000000000 */
[----:B------:R-:W-:Y:S02]  /*4c80*/  IMAD R104, R4, R104, R105 ;  /* 0x0000006804687224 */ /* 0x000fe400078e0269 */
[----:B------:R-:W-:Y:S01]  /*4c90*/  IMAD.HI.U32 R105, R15, R106, RZ ;  /* 0x0000006a0f697227 */ /* 0x000fe200078e00ff */
[----:B------:R-:W-:-:S03]  /*4ca0*/  IABS R108, R114 ;  /* 0x00000072006c7213 */ /* 0x000fc60000000000 */
[--C-:B------:R-:W-:Y:S02]  /*4cb0*/  @!P1 IMAD.IADD R101, R101, 0x1, -R4.reuse ;  /* 0x0000000165659824 */ /* 0x100fe400078e0a04 */
[----:B------:R-:W-:Y:S01]  /*4cc0*/  @!P6 IMAD.IADD R103, R103, 0x1, -R4 ;  /* 0x000000016767e824 */ /* 0x000fe200078e0a04 */
[----:B------:R-:W-:Y:S01]  /*4cd0*/  ISETP.GE.AND P6, PT, R111, RZ, PT ;  /* 0x000000ff6f00720c */ /* 0x000fe20003fc6270 */
[----:B------:R-:W-:Y:S01]  /*4ce0*/  IMAD.MOV R105, RZ, RZ, -R105 ;  /* 0x000000ffff697224 */ /* 0x000fe200078e0a69 */
[C---:B------:R-:W-:Y:S01]  /*4cf0*/  ISETP.GT.U32.AND P1, PT, R4.reuse, R101, PT ;  /* 0x000000650400720c */ /* 0x040fe20003f24070 */
[----:B------:R-:W-:Y:S01]  /*4d00*/  @!P2 IMAD.MOV R99, RZ, RZ, -R99 ;  /* 0x000000ffff63a224 */ /* 0x000fe200078e0a63 */
[C---:B------:R-:W-:Y:S01]  /*4d10*/  ISETP.GT.U32.AND P2, PT, R4.reuse, R103, PT ;  /* 0x000000670400720c */ /* 0x040fe20003f44070 */
[----:B------:R-:W-:Y:S02]  /*4d20*/  IMAD R105, R4, R105, R106 ;  /* 0x0000006904697224 */ /* 0x000fe400078e026a */
[----:B------:R-:W-:-:S04]  /*4d30*/  IMAD.HI.U32 R106, R15, R108, RZ ;  /* 0x0000006c0f6a7227 */ /* 0x000fc800078e00ff */
[--C-:B------:R-:W-:Y:S01]  /*4d40*/  @!P4 IMAD.IADD R102, R102, 0x1, -R4.reuse ;  /* 0x000000016666c824 */ /* 0x100fe200078e0a04 */
[----:B------:R-:W-:Y:S01]  /*4d50*/  ISETP.GE.AND P4, PT, R109, RZ, PT ;  /* 0x000000ff6d00720c */ /* 0x000fe20003f86270 */
[----:B------:R-:W-:Y:S02]  /*4d60*/  @!P0 IMAD.IADD R100, R100, 0x1, -R4 ;  /* 0x0000000164648824 */ /* 0x000fe400078e0a04 */
[----:B------:R-:W-:Y:S02]  /*4d70*/  IMAD.MOV R109, RZ, RZ, -R106 ;  /* 0x000000ffff6d7224 */ /* 0x000fe400078e0a6a */
[----:B------:R-:W-:Y:S01]  /*4d80*/  @!P1 IMAD.IADD R101, R101, 0x1, -R4 ;  /* 0x0000000165659824 */ /* 0x000fe200078e0a04 */
[C---:B------:R-:W-:Y:S01]  /*4d90*/  ISETP.GT.U32.AND P0, PT, R4.reuse, R100, PT ;  /* 0x000000640400720c */ /* 0x040fe20003f04070 */
[C---:B------:R-:W-:Y:S01]  /*4da0*/  IMAD R106, R4.reuse, R109, R108 ;  /* 0x0000006d046a7224 */ /* 0x040fe200078e026c */
[----:B------:R-:W-:Y:S01]  /*4db0*/  ISETP.GT.U32.AND P1, PT, R4, R104, PT ;  /* 0x000000680400720c */ /* 0x000fe20003f24070 */
[----:B------:R-:W-:-:S02]  /*4dc0*/  @!P2 IMAD.IADD R103, R103, 0x1, -R4 ;  /* 0x000000016767a824 */ /* 0x000fc400078e0a04 */
[C---:B------:R-:W-:Y:S01]  /*4dd0*/  VIADD R115, R11.reuse, 0x3a ;  /* 0x0000003a0b737836 */ /* 0x040fe20000000000 */
[----:B------:R-:W-:Y:S01]  /*4de0*/  ISETP.GT.U32.AND P2, PT, R4, R106, PT ;  /* 0x0000006a0400720c */ /* 0x000fe20003f44070 */
[----:B------:R-:W-:Y:S02]  /*4df0*/  @!P6 IMAD.MOV R103, RZ, RZ, -R103 ;  /* 0x000000ffff67e224 */ /* 0x000fe400078e0a67 */
[----:B------:R-:W-:Y:S01]  /*4e00*/  @!P3 IMAD.MOV R98, RZ, RZ, -R98 ;  /* 0x000000ffff62b224 */ /* 0x000fe200078e0a62 */
[----:B------:R-:W-:Y:S01]  /*4e10*/  IABS R110, R115 ;  /* 0x00000073006e7213 */ /* 0x000fe20000000000 */
[----:B------:R-:W-:Y:S02]  /*4e20*/  VIADD R108, R11, 0x38 ;  /* 0x000000380b6c7836 */ /* 0x000fe40000000000 */
[--C-:B------:R-:W-:Y:S01]  /*4e30*/  @!P0 IMAD.IADD R100, R100, 0x1, -R4.reuse ;  /* 0x0000000164648824 */ /* 0x100fe200078e0a04 */
[----:B------:R-:W-:Y:S01]  /*4e40*/  ISETP.GE.AND P0, PT, R107, RZ, PT ;  /* 0x000000ff6b00720c */ /* 0x000fe20003f06270 */
[----:B------:R-:W-:Y:S01]  /*4e50*/  @!P1 IMAD.IADD R104, R104, 0x1, -R4 ;  /* 0x0000000168689824 */ /* 0x000fe200078e0a04 */
[C---:B------:R-:W-:Y:S01]  /*4e60*/  ISETP.GT.U32.AND P1, PT, R4.reuse, R102, PT ;  /* 0x000000660400720c */ /* 0x040fe20003f24070 */
[----:B------:R-:W-:Y:S01]  /*4e70*/  @!P5 IMAD.MOV R100, RZ, RZ, -R100 ;  /* 0x000000ffff64d224 */ /* 0x000fe200078e0a64 */
[----:B------:R-:W-:Y:S01]  /*4e80*/  ISETP.GT.U32.AND P5, PT, R4, R105, PT ;  /* 0x000000690400720c */ /* 0x000fe20003fa4070 */
[----:B------:R-:W-:Y:S01]  /*4e90*/  @!P2 IMAD.IADD R106, R106, 0x1, -R4 ;  /* 0x000000016a6aa824 */ /* 0x000fe200078e0a04 */
[----:B------:R-:W-:Y:S01]  /*4ea0*/  ISETP.GT.U32.AND P3, PT, R4, R104, PT ;  /* 0x000000680400720c */ /* 0x000fe20003f64070 */
[----:B------:R-:W-:Y:S01]  /*4eb0*/  IMAD.HI.U32 R107, R15, R110, RZ ;  /* 0x0000006e0f6b7227 */ /* 0x000fe200078e00ff */
[----:B------:R-:W-:-:S02]  /*4ec0*/  IABS R111, R108 ;  /* 0x0000006c006f7213 */ /* 0x000fc40000000000 */
[----:B------:R-:W-:Y:S01]  /*4ed0*/  ISETP.GT.U32.AND P6, PT, R4, R106, PT ;  /* 0x0000006a0400720c */ /* 0x000fe20003fc4070 */
[----:B------:R-:W-:Y:S01]  /*4ee0*/  IMAD.MOV R107, RZ, RZ, -R107 ;  /* 0x000000ffff6b7224 */ /* 0x000fe200078e0a6b */
[----:B------:R-:W-:Y:S01]  /*4ef0*/  ISETP.GE.AND P2, PT, R108, RZ, PT ;  /* 0x000000ff6c00720c */ /* 0x000fe20003f46270 */
[----:B------:R-:W-:Y:S01]  /*4f00*/  @!P0 IMAD.MOV R101, RZ, RZ, -R101 ;  /* 0x000000ffff658224 */ /* 0x000fe200078e0a65 */
[----:B------:R-:W-:Y:S01]  /*4f10*/  ISETP.GE.AND P0, PT, R112, RZ, PT ;  /* 0x000000ff7000720c */ /* 0x000fe20003f06270 */
[--C-:B------:R-:W-:Y:S01]  /*4f20*/  @!P1 IMAD.IADD R102, R102, 0x1, -R4.reuse ;  /* 0x0000000166669824 */ /* 0x100fe200078e0a04 */
[----:B------:R-:W-:Y:S01]  /*4f30*/  ISETP.GE.AND P1, PT, R113, RZ, PT ;  /* 0x000000ff7100720c */ /* 0x000fe20003f26270 */
[----:B------:R-:W-:Y:S01]  /*4f40*/  @!P5 IMAD.IADD R105, R105, 0x1, -R4 ;  /* 0x000000016969d824 */ /* 0x000fe200078e0a04 */
[----:B------:R-:W-:Y:S01]  /*4f50*/  ISETP.GE.AND P5, PT, R115, RZ, PT ;  /* 0x000000ff7300720c */ /* 0x000fe20003fa6270 */
[C---:B------:R-:W-:Y:S02]  /*4f60*/  IMAD R107, R4.reuse, R107, R110 ;  /* 0x0000006b046b7224 */ /* 0x040fe400078e026e */
[----:B------:R-:W-:Y:S01]  /*4f70*/  @!P4 IMAD.MOV R102, RZ, RZ, -R102 ;  /* 0x000000ffff66c224 */ /* 0x000fe200078e0a66 */
[----:B------:R-:W-:Y:S01]  /*4f80*/  ISETP.GT.U32.AND P4, PT, R4, R105, PT ;  /* 0x000000690400720c */ /* 0x000fe20003f84070 */
[----:B------:R-:W-:-:S02]  /*4f90*/  VIADD R109, R11, 0x36 ;  /* 0x000000360b6d7836 */ /* 0x000fc40000000000 */
[--C-:B------:R-:W-:Y:S01]  /*4fa0*/  @!P6 IMAD.IADD R106, R106, 0x1, -R4.reuse ;  /* 0x000000016a6ae824 */ /* 0x100fe200078e0a04 */
[----:B------:R-:W-:Y:S01]  /*4fb0*/  ISETP.GT.U32.AND P6, PT, R4, R107, PT ;  /* 0x0000006b0400720c */ /* 0x000fe20003fc4070 */
[----:B------:R-:W-:Y:S01]  /*4fc0*/  @!P3 IMAD.IADD R104, R104, 0x1, -R4 ;  /* 0x000000016868b824 */ /* 0x000fe200078e0a04 */
[----:B------:R-:W-:Y:S01]  /*4fd0*/  IABS R112, R109 ;  /* 0x0000006d00707213 */ /* 0x000fe20000000000 */
[----:B------:R-:W-:Y:S01]  /*4fe0*/  IMAD.HI.U32 R108, R15, R111, RZ ;  /* 0x0000006f0f6c7227 */ /* 0x000fe200078e00ff */
[----:B------:R-:W-:-:S03]  /*4ff0*/  ISETP.GE.AND P3, PT, R114, RZ, PT ;  /* 0x000000ff7200720c */ /* 0x000fc60003f66270 */
[----:B------:R-:W-:Y:S01]  /*5000*/  @!P0 IMAD.MOV R104, RZ, RZ, -R104 ;  /* 0x000000ffff688224 */ /* 0x000fe200078e0a68 */
[----:B------:R-:W-:Y:S01]  /*5010*/  ISETP.GE.AND P0, PT, R109, RZ, PT ;  /* 0x000000ff6d00720c */ /* 0x000fe20003f06270 */
[----:B------:R-:W-:-:S04]  /*5020*/  IMAD.HI.U32 R109, R15, R112, RZ ;  /* 0x000000700f6d7227 */ /* 0x000fc800078e00ff */
[----:B------:R-:W-:Y:S02]  /*5030*/  IMAD.MOV R108, RZ, RZ, -R108 ;  /* 0x000000ffff6c7224 */ /* 0x000fe400078e0a6c */
[----:B------:R-:W-:Y:S02]  /*5040*/  VIADD R110, R11, 0x34 ;  /* 0x000000340b6e7836 */ /* 0x000fe40000000000 */
[--C-:B------:R-:W-:Y:S02]  /*5050*/  @!P4 IMAD.IADD R105, R105, 0x1, -R4.reuse ;  /* 0x000000016969c824 */ /* 0x100fe400078e0a04 */
[----:B------:R-:W-:Y:S01]  /*5060*/  VIADD R117, R11, 0x32 ;  /* 0x000000320b757836 */ /* 0x000fe20000000000 */
[----:B------:R-:W-:Y:S01]  /*5070*/  IABS R113, R110 ;  /* 0x0000006e00717213 */ /* 0x000fe20000000000 */
[----:B------:R-:W-:Y:S01]  /*5080*/  IMAD.MOV R109, RZ, RZ, -R109 ;  /* 0x000000ffff6d7224 */ /* 0x000fe200078e0a6d */
[----:B------:R-:W-:Y:S01]  /*5090*/  ISETP.GE.AND P4, PT, R110, RZ, PT ;  /* 0x000000ff6e00720c */ /* 0x000fe20003f86270 */
[----:B------:R-:W-:Y:S01]  /*50a0*/  IMAD R108, R4, R108, R111 ;  /* 0x0000006c046c7224 */ /* 0x000fe200078e026f */
[----:B------:R-:W-:Y:S01]  /*50b0*/  IABS R114, R117 ;  /* 0x0000007500727213 */ /* 0x000fe20000000000 */
[----:B------:R-:W-:-:S02]  /*50c0*/  @!P6 IMAD.IADD R107, R107, 0x1, -R4 ;  /* 0x000000016b6be824 */ /* 0x000fc400078e0a04 */
[C---:B------:R-:W-:Y:S02]  /*50d0*/  IMAD R109, R4.reuse, R109, R112 ;  /* 0x0000006d046d7224 */ /* 0x040fe400078e0270 */
[----:B------:R-:W-:Y:S01]  /*50e0*/  @!P1 IMAD.MOV R105, RZ, RZ, -R105 ;  /* 0x000000ffff699224 */ /* 0x000fe200078e0a69 */
[C---:B------:R-:W-:Y:S01]  /*50f0*/  ISETP.GT.U32.AND P6, PT, R4.reuse, R107, PT ;  /* 0x0000006b0400720c */ /* 0x040fe20003fc4070 */
[----:B------:R-:W-:Y:S01]  /*5100*/  @!P3 IMAD.MOV R106, RZ, RZ, -R106 ;  /* 0x000000ffff6ab224 */ /* 0x000fe200078e0a6a */
[C---:B------:R-:W-:Y:S01]  /*5110*/  ISETP.GT.U32.AND P1, PT, R4.reuse, R108, PT ;  /* 0x0000006c0400720c */ /* 0x040fe20003f24070 */
[----:B------:R-:W-:Y:S01]  /*5120*/  IMAD.HI.U32 R110, R15, R113, RZ ;  /* 0x000000710f6e7227 */ /* 0x000fe200078e00ff */
[----:B------:R-:W-:-:S03]  /*5130*/  ISETP.GT.U32.AND P3, PT, R4, R109, PT ;  /* 0x0000006d0400720c */ /* 0x000fc60003f64070 */
[----:B------:R-:W-:-:S04]  /*5140*/  IMAD.HI.U32 R111, R15, R114, RZ ;  /* 0x000000720f6f7227 */ /* 0x000fc800078e00ff */
[C---:B------:R-:W-:Y:S02]  /*5150*/  VIADD R120, R11.reuse, 0x30 ;  /* 0x000000300b787836 */ /* 0x040fe40000000000 */
[----:B------:R-:W-:Y:S02]  /*5160*/  IMAD.MOV R110, RZ, RZ, -R110 ;  /* 0x000000ffff6e7224 */ /* 0x000fe400078e0a6e */
[----:B------:R-:W-:Y:S01]  /*5170*/  VIADD R121, R11, 0x2e ;  /* 0x0000002e0b797836 */ /* 0x000fe20000000000 */
[----:B------:R-:W-:Y:S01]  /*5180*/  IABS R115, R120 ;  /* 0x0000007800737213 */ /* 0x000fe20000000000 */
[----:B------:R-:W-:Y:S02]  /*5190*/  IMAD.MOV R111, RZ, RZ, -R111 ;  /* 0x000000ffff6f7224 */ /* 0x000fe400078e0a6f */
[C---:B------:R-:W-:Y:S01]  /*51a0*/  IMAD R110, R4.reuse, R110, R113 ;  /* 0x0000006e046e7224 */ /* 0x040fe200078e0271 */
[----:B------:R-:W-:Y:S01]  /*51b0*/  IABS R113, R121 ;  /* 0x0000007900717213 */ /* 0x000fe20000000000 */
[----:B------:R-:W-:-:S02]  /*51c0*/  IMAD R111, R4, R111, R114 ;  /* 0x0000006f046f7224 */ /* 0x000fc400078e0272 */
[--C-:B------:R-:W-:Y:S01]  /*51d0*/  @!P6 IMAD.IADD R107, R107, 0x1, -R4.reuse ;  /* 0x000000016b6be824 */ /* 0x100fe200078e0a04 */
[----:B------:R-:W-:Y:S01]  /*51e0*/  ISETP.GT.U32.AND P6, PT, R4, R110, PT ;  /* 0x0000006e0400720c */ /* 0x000fe20003fc4070 */
[--C-:B------:R-:W-:Y:S02]  /*51f0*/  @!P1 IMAD.IADD R108, R108, 0x1, -R4.reuse ;  /* 0x000000016c6c9824 */ /* 0x100fe400078e0a04 */
[----:B------:R-:W-:Y:S02]  /*5200*/  @!P3 IMAD.IADD R109, R109, 0x1, -R4 ;  /* 0x000000016d6db824 */ /* 0x000fe400078e0a04 */
[----:B------:R-:W-:Y:S01]  /*5210*/  @!P5 IMAD.MOV R107, RZ, RZ, -R107 ;  /* 0x000000ffff6bd224 */ /* 0x000fe200078e0a6b */
[C---:B------:R-:W-:Y:S01]  /*5220*/  ISETP.GT.U32.AND P1, PT, R4.reuse, R108, PT ;  /* 0x0000006c0400720c */ /* 0x040fe20003f24070 */
[----:B------:R-:W-:Y:S01]  /*5230*/  IMAD.HI.U32 R112, R15, R115, RZ ;  /* 0x000000730f707227 */ /* 0x000fe200078e00ff */
[C---:B------:R-:W-:Y:S02]  /*5240*/  ISETP.GT.U32.AND P5, PT, R4.reuse, R111, PT ;  /* 0x0000006f0400720c */ /* 0x040fe40003fa4070 */
[----:B------:R-:W-:Y:S01]  /*5250*/  ISETP.GT.U32.AND P3, PT, R4, R109, PT ;  /* 0x0000006d0400720c */ /* 0x000fe20003f64070 */
[----:B------:R-:W-:-:S02]  /*5260*/  IMAD.MOV.U32 R114, RZ, RZ, R113 ;  /* 0x000000ffff727224 */ /* 0x000fc400078e0071 */
[----:B------:R-:W-:Y:S02]  /*5270*/  IMAD.MOV R112, RZ, RZ, -R112 ;  /* 0x000000ffff707224 */ /* 0x000fe400078e0a70 */
[----:B------:R-:W-:-:S04]  /*5280*/  IMAD.HI.U32 R113, R15, R114, RZ ;  /* 0x000000720f717227 */ /* 0x000fc800078e00ff */
[C---:B------:R-:W-:Y:S02]  /*5290*/  IMAD R112, R4.reuse, R112, R115 ;  /* 0x0000007004707224 */ /* 0x040fe400078e0273 */
[C---:B------:R-:W-:Y:S02]  /*52a0*/  VIADD R122, R11.reuse, 0x2c ;  /* 0x0000002c0b7a7836 */ /* 0x040fe40000000000 */
[----:B------:R-:W-:Y:S02]  /*52b0*/  IMAD.MOV R113, RZ, RZ, -R113 ;  /* 0x000000ffff717224 */ /* 0x000fe400078e0a71 */
[----:B------:R-:W-:Y:S01]  /*52c0*/  VIADD R123, R11, 0x2a ;  /* 0x0000002a0b7b7836 */ /* 0x000fe20000000000 */
[----:B------:R-:W-:Y:S01]  /*52d0*/  IABS R116, R122 ;  /* 0x0000007a00747213 */ /* 0x000fe20000000000 */
[----:B------:R-:W-:Y:S02]  /*52e0*/  IMAD R113, R4, R113, R114 ;  /* 0x0000007104717224 */ /* 0x000fe400078e0272 */
[--C-:B------:R-:W-:Y:S01]  /*52f0*/  @!P1 IMAD.IADD R108, R108, 0x1, -R4.reuse ;  /* 0x000000016c6c9824 */ /* 0x100fe200078e0a04 */
[----:B------:R-:W-:Y:S01]  /*5300*/  ISETP.GT.U32.AND P1, PT, R4, R112, PT ;  /* 0x000000700400720c */ /* 0x000fe20003f24070 */
[--C-:B------:R-:W-:Y:S01]  /*5310*/  @!P5 IMAD.IADD R111, R111, 0x1, -R4.reuse ;  /* 0x000000016f6fd824 */ /* 0x100fe200078e0a04 */
[----:B------:R-:W-:Y:S01]  /*5320*/  IABS R118, R123 ;  /* 0x0000007b00767213 */ /* 0x000fe20000000000 */
[--C-:B------:R-:W-:Y:S01]  /*5330*/  @!P6 IMAD.IADD R110, R110, 0x1, -R4.reuse ;  /* 0x000000016e6ee824 */ /* 0x100fe200078e0a04 */
[----:B------:R-:W-:Y:S01]  /*5340*/  ISETP.GE.AND P5, PT, R117, RZ, PT ;  /* 0x000000ff7500720c */ /* 0x000fe20003fa6270 */
[----:B------:R-:W-:Y:S01]  /*5350*/  @!P3 IMAD.IADD R109, R109, 0x1, -R4 ;  /* 0x000000016d6db824 */ /* 0x000fe200078e0a04 */
[C---:B------:R-:W-:Y:S01]  /*5360*/  ISETP.GT.U32.AND P3, PT, R4.reuse, R113, PT ;  /* 0x000000710400720c */ /* 0x040fe20003f64070 */
[----:B------:R-:W-:Y:S01]  /*5370*/  @!P2 IMAD.MOV R108, RZ, RZ, -R108 ;  /* 0x000000ffff6ca224 */ /* 0x000fe200078e0a6c */
[C---:B------:R-:W-:Y:S01]  /*5380*/  ISETP.GT.U32.AND P2, PT, R4.reuse, R111, PT ;  /* 0x0000006f0400720c */ /* 0x040fe20003f44070 */
[----:B------:R-:W-:Y:S01]  /*5390*/  IMAD.HI.U32 R114, R15, R116, RZ ;  /* 0x000000740f727227 */ /* 0x000fe200078e00ff */
[----:B------:R-:W-:-:S03]  /*53a0*/  ISETP.GT.U32.AND P6, PT, R4, R110, PT ;  /* 0x0000006e0400720c */ /* 0x000fc60003fc4070 */
[----:B------:R-:W-:-:S04]  /*53b0*/  IMAD.HI.U32 R115, R15, R118, RZ ;  /* 0x000000760f737227 */ /* 0x000fc800078e00ff */
[----:B------:R-:W-:Y:S02]  /*53c0*/  IMAD.MOV R117, RZ, RZ, -R114 ;  /* 0x000000ffff757224 */ /* 0x000fe400078e0a72 */
[----:B------:R-:W-:Y:S02]  /*53d0*/  IMAD.MOV R119, RZ, RZ, -R115 ;  /* 0x000000ffff777224 */ /* 0x000fe400078e0a73 */
[----:B------:R-:W-:Y:S01]  /*53e0*/  @!P1 IMAD.IADD R112, R112, 0x1, -R4 ;  /* 0x0000000170709824 */ /* 0x000fe200078e0a04 */
[----:B------:R-:W-:Y:S01]  /*53f0*/  ISETP.GE.AND P1, PT, R121, RZ, PT ;  /* 0x000000ff7900720c */ /* 0x000fe20003f26270 */
[C---:B------:R-:W-:Y:S02]  /*5400*/  IMAD R115, R4.reuse, R117, R116 ;  /* 0x0000007504737224 */ /* 0x040fe400078e0274 */
[C---:B------:R-:W-:Y:S02]  /*5410*/  IMAD R114, R4.reuse, R119, R118 ;  /* 0x0000007704727224 */ /* 0x040fe400078e0276 */
[--C-:B------:R-:W-:Y:S01]  /*5420*/  @!P3 IMAD.IADD R113, R113, 0x1, -R4.reuse ;  /* 0x000000017171b824 */ /* 0x100fe200078e0a04 */
[C---:B------:R-:W-:Y:S01]  /*5430*/  ISETP.GT.U32.AND P3, PT, R4.reuse, R112, PT ;  /* 0x000000700400720c */ /* 0x040fe20003f64070 */
[--C-:B------:R-:W-:Y:S01]  /*5440*/  @!P2 IMAD.IADD R111, R111, 0x1, -R4.reuse ;  /* 0x000000016f6fa824 */ /* 0x100fe200078e0a04 */
[----:B------:R-:W-:Y:S01]  /*5450*/  ISETP.GT.U32.AND P2, PT, R4, R115, PT ;  /* 0x000000730400720c */ /* 0x000fe20003f44070 */
[----:B------:R-:W-:Y:S01]  /*5460*/  @!P6 IMAD.IADD R110, R110, 0x1, -R4 ;  /* 0x000000016e6ee824 */ /* 0x000fe200078e0a04 */
[----:B------:R-:W-:Y:S01]  /*5470*/  ISETP.GE.AND P6, PT, R120, RZ, PT ;  /* 0x000000ff7800720c */ /* 0x000fe20003fc6270 */
[----:B------:R-:W-:Y:S01]  /*5480*/  @!P0 IMAD.MOV R109, RZ, RZ, -R109 ;  /* 0x000000ffff6d8224 */ /* 0x000fe200078e0a6d */
[C---:B------:R-:W-:Y:S01]  /*5490*/  ISETP.GT.U32.AND P0, PT, R4.reuse, R113, PT ;  /* 0x000000710400720c */ /* 0x040fe20003f04070 */
[----:B------:R-:W-:Y:S01]  /*54a0*/  @!P5 IMAD.MOV R111, RZ, RZ, -R111 ;  /* 0x000000ffff6fd224 */ /* 0x000fe200078e0a6f */
[----:B------:R-:W-:Y:S01]  /*54b0*/  ISETP.GT.U32.AND P5, PT, R4, R114, PT ;  /* 0x000000720400720c */ /* 0x000fe20003fa4070 */
[----:B------:R-:W-:-:S02]  /*54c0*/  VIADD R116, R11, 0x28 ;  /* 0x000000280b747836 */ /* 0x000fc40000000000 */
[----:B------:R-:W-:Y:S02]  /*54d0*/  VIADD R119, R11, 0x26 ;  /* 0x000000260b777836 */ /* 0x000fe40000000000 */
[--C-:B------:R-:W-:Y:S01]  /*54e0*/  @!P3 IMAD.IADD R112, R112, 0x1, -R4.reuse ;  /* 0x000000017070b824 */ /* 0x100fe200078e0a04 */
[----:B------:R-:W-:Y:S01]  /*54f0*/  IABS R118, R116 ;  /* 0x0000007400767213 */ /* 0x000fe20000000000 */
[----:B------:R-:W-:Y:S01]  /*5500*/  @!P2 IMAD.IADD R115, R115, 0x1, -R4 ;  /* 0x000000017373a824 */ /* 0x000fe200078e0a04 */
[----:B------:R-:W-:Y:S01]  /*5510*/  IABS R120, R119 ;  /* 0x0000007700787213 */ /* 0x000fe20000000000 */
[----:B------:R-:W-:Y:S01]  /*5520*/  @!P6 IMAD.MOV R112, RZ, RZ, -R112 ;  /* 0x000000ffff70e224 */ /* 0x000fe200078e0a70 */
[----:B------:R-:W-:Y:S01]  /*5530*/  ISETP.GE.AND P2, PT, R119, RZ, PT ;  /* 0x000000ff7700720c */ /* 0x000fe20003f46270 */
[--C-:B------:R-:W-:Y:S01]  /*5540*/  @!P0 IMAD.IADD R113, R113, 0x1, -R4.reuse ;  /* 0x0000000171718824 */ /* 0x100fe200078e0a04 */
[----:B------:R-:W-:Y:S01]  /*5550*/  ISETP.GE.AND P0, PT, R116, RZ, PT ;  /* 0x000000ff7400720c */ /* 0x000fe20003f06270 */
        /* <DEDUP_REMOVED lines=9> */
[----:B------:R-:W-:Y:S01]  /*55f0*/  @!P6 IMAD.IADD R115, R115, 0x1, -R4 ;  /* 0x000000017373e824 */ /* 0x000fe200078e0a04 */
[C---:B------:R-:W-:Y:S01]  /*5600*/  ISETP.GT.U32.AND P6, PT, R4.reuse, R116, PT ;  /* 0x000000740400720c */ /* 0x040fe20003fc4070 */
[----:B------:R-:W-:Y:S02]  /*5610*/  IMAD R117, R4, R117, R120 ;  /* 0x0000007504757224 */ /* 0x000fe400078e0278 */
[----:B------:R-:W-:Y:S02]  /*5620*/  @!P5 IMAD.IADD R114, R114, 0x1, -R4 ;  /* 0x000000017272d824 */ /* 0x000fe400078e0a04 */
[----:B------:R-:W-:-:S02]  /*5630*/  VIADD R118, R11, 0x24 ;  /* 0x000000240b767836 */ /* 0x000fc40000000000 */
[----:B------:R-:W-:Y:S01]  /*5640*/  @!P3 IMAD.MOV R114, RZ, RZ, -R114 ;  /* 0x000000ffff72b224 */ /* 0x000fe200078e0a72 */
[----:B------:R-:W-:Y:S01]  /*5650*/  ISETP.GT.U32.AND P3, PT, R4, R117, PT ;  /* 0x000000750400720c */ /* 0x000fe20003f64070 */
[C---:B------:R-:W-:Y:S01]  /*5660*/  VIADD R119, R11.reuse, 0x22 ;  /* 0x000000220b777836 */ /* 0x040fe20000000000 */
[----:B------:R-:W-:Y:S01]  /*5670*/  IABS R126, R118 ;  /* 0x00000076007e7213 */ /* 0x000fe20000000000 */
[----:B------:R-:W-:Y:S01]  /*5680*/  @!P1 IMAD.MOV R113, RZ, RZ, -R113 ;  /* 0x000000ffff719224 */ /* 0x000fe200078e0a71 */
[----:B------:R-:W-:Y:S01]  /*5690*/  ISETP.GE.AND P1, PT, R118, RZ, PT ;  /* 0x000000ff7600720c */ /* 0x000fe20003f26270 */
[----:B------:R-:W-:Y:S01]  /*56a0*/  @!P6 IMAD.IADD R116, R116, 0x1, -R4 ;  /* 0x000000017474e824 */ /* 0x000fe200078e0a04 */
[----:B------:R-:W-:Y:S01]  /*56b0*/  IABS R127, R119 ;  /* 0x00000077007f7213 */ /* 0x000fe20000000000 */
[----:B------:R-:W-:Y:S01]  /*56c0*/  @!P4 IMAD.MOV R110, RZ, RZ, -R110 ;  /* 0x000000ffff6ec224 */ /* 0x000fe200078e0a6e */
[----:B------:R-:W-:Y:S01]  /*56d0*/  ISETP.GE.AND P4, PT, R122, RZ, PT ;  /* 0x000000ff7a00720c */ /* 0x000fe20003f86270 */
[----:B------:R-:W-:Y:S01]  /*56e0*/  VIADD R136, R11, 0x1e ;  /* 0x0000001e0b887836 */ /* 0x000fe20000000000 */
[----:B------:R-:W-:Y:S01]  /*56f0*/  ISETP.GT.U32.AND P6, PT, R4, R116, PT ;  /* 0x000000740400720c */ /* 0x000fe20003fc4070 */
[----:B------:R-:W-:Y:S01]  /*5700*/  IMAD.HI.U32 R118, R15, R126, RZ ;  /* 0x0000007e0f767227 */ /* 0x000fe200078e00ff */
[----:B------:R-:W-:-:S03]  /*5710*/  ISETP.GE.AND P5, PT, R119, RZ, PT ;  /* 0x000000ff7700720c */ /* 0x000fc60003fa6270 */
[----:B------:R-:W-:Y:S02]  /*5720*/  VIADD R120, R11, 0x20 ;  /* 0x000000200b787836 */ /* 0x000fe40000000000 */
[----:B------:R-:W-:Y:S01]  /*5730*/  IMAD.MOV R121, RZ, RZ, -R118 ;  /* 0x000000ffff797224 */ /* 0x000fe200078e0a76 */
[----:B------:R-:W-:Y:S01]  /*5740*/  IABS R118, R136 ;  /* 0x0000008800767213 */ /* 0x000fe20000000000 */
[----:B------:R-:W-:Y:S01]  /*5750*/  @!P3 IMAD.IADD R117, R117, 0x1, -R4 ;  /* 0x000000017575b824 */ /* 0x000fe200078e0a04 */
[----:B------:R-:W-:Y:S01]  /*5760*/  IABS R125, R120 ;  /* 0x00000078007d7213 */ /* 0x000fe20000000000 */
[----:B------:R-:W-:-:S03]  /*5770*/  IMAD.HI.U32 R119, R15, R127, RZ ;  /* 0x0000007f0f777227 */ /* 0x000fc600078e00ff */
[C---:B------:R-:W-:Y:S01]  /*5780*/  ISETP.GT.U32.AND P3, PT, R4.reuse, R117, PT ;  /* 0x000000750400720c */ /* 0x040fe20003f64070 */
[----:B------:R-:W-:Y:S02]  /*5790*/  IMAD R126, R4, R121, R126 ;  /* 0x00000079047e7224 */ /* 0x000fe400078e027e */
[----:B------:R-:W-:Y:S02]  /*57a0*/  IMAD.MOV.U32 R121, RZ, RZ, R118 ;  /* 0x000000ffff797224 */ /* 0x000fe400078e0076 */
[----:B------:R-:W-:Y:S02]  /*57b0*/  IMAD.MOV R119, RZ, RZ, -R119 ;  /* 0x000000ffff777224 */ /* 0x000fe400078e0a77 */
[----:B------:R-:W-:-:S04]  /*57c0*/  IMAD.HI.U32 R118, R15, R125, RZ ;  /* 0x0000007d0f767227 */ /* 0x000fc800078e00ff */
[----:B------:R-:W-:Y:S01]  /*57d0*/  @!P4 IMAD.MOV R115, RZ, RZ, -R115 ;  /* 0x000000ffff73c224 */ /* 0x000fe200078e0a73 */
[----:B------:R-:W-:Y:S01]  /*57e0*/  ISETP.GE.AND P4, PT, R120, RZ, PT ;  /* 0x000000ff7800720c */ /* 0x000fe20003f86270 */
[----:B------:R-:W-:Y:S02]  /*57f0*/  IMAD R127, R4, R119, R127 ;  /* 0x00000077047f7224 */ /* 0x000fe400078e027f */
[----:B------:R-:W-:Y:S01]  /*5800*/  @!P6 IMAD.IADD R116, R116, 0x1, -R4 ;  /* 0x000000017474e824 */ /* 0x000fe200078e0a04 */
[C---:B------:R-:W-:Y:S01]  /*5810*/  ISETP.GT.U32.AND P6, PT, R4.reuse, R126, PT ;  /* 0x0000007e0400720c */ /* 0x040fe20003fc4070 */
[----:B------:R-:W-:Y:S02]  /*5820*/  IMAD.MOV R120, RZ, RZ, -R118 ;  /* 0x000000ffff787224 */ /* 0x000fe400078e0a76 */
[----:B------:R-:W-:Y:S02]  /*5830*/  VIADD R139, R11, 0x1c ;  /* 0x0000001c0b8b7836 */ /* 0x000fe40000000000 */
[----:B------:R-:W-:-:S02]  /*5840*/  IMAD R125, R4, R120, R125 ;  /* 0x00000078047d7224 */ /* 0x000fc400078e027d */
[----:B------:R-:W-:Y:S01]  /*5850*/  @!P0 IMAD.MOV R116, RZ, RZ, -R116 ;  /* 0x000000ffff748224 */ /* 0x000fe200078e0a74 */
[C---:B------:R-:W-:Y:S01]  /*5860*/  ISETP.GT.U32.AND P0, PT, R4.reuse, R127, PT ;  /* 0x0000007f0400720c */ /* 0x040fe20003f04070 */
[----:B------:R-:W-:Y:S01]  /*5870*/  @!P3 IMAD.IADD R117, R117, 0x1, -R4 ;  /* 0x000000017575b824 */ /* 0x000fe200078e0a04 */
[----:B------:R-:W-:Y:S01]  /*5880*/  IABS R122, R139 ;  /* 0x0000008b007a7213 */ /* 0x000fe20000000000 */
[----:B------:R-:W-:Y:S01]  /*5890*/  IMAD.HI.U32 R119, R15, R121, RZ ;  /* 0x000000790f777227 */ /* 0x000fe200078e00ff */
[----:B------:R-:W-:-:S03]  /*58a0*/  ISETP.GT.U32.AND P3, PT, R4, R125, PT ;  /* 0x0000007d0400720c */ /* 0x000fc60003f64070 */
[----:B------:R-:W-:-:S04]  /*58b0*/  IMAD.HI.U32 R118, R15, R122, RZ ;  /* 0x0000007a0f767227 */ /* 0x000fc800078e00ff */
[----:B------:R-:W-:Y:S02]  /*58c0*/  IMAD.MOV R119, RZ, RZ, -R119 ;  /* 0x000000ffff777224 */ /* 0x000fe400078e0a77 */
[----:B------:R-:W-:Y:S02]  /*58d0*/  IMAD.MOV R123, RZ, RZ, -R118 ;  /* 0x000000ffff7b7224 */ /* 0x000fe400078e0a76 */
[----:B------:R-:W-:Y:S02]  /*58e0*/  VIADD R140, R11, 0x1a ;  /* 0x0000001a0b8c7836 */ /* 0x000fe40000000000 */
[----:B------:R-:W-:Y:S02]  /*58f0*/  @!P0 IMAD.IADD R127, R127, 0x1, -R4 ;  /* 0x000000017f7f8824 */ /* 0x000fe400078e0a04 */
[C---:B------:R-:W-:Y:S02]  /*5900*/  IMAD R119, R4.reuse, R119, R121 ;  /* 0x0000007704777224 */ /* 0x040fe400078e0279 */
[C---:B------:R-:W-:Y:S01]  /*5910*/  IMAD R121, R4.reuse, R123, R122 ;  /* 0x0000007b04797224 */ /* 0x040fe200078e027a */
[----:B------:R-:W-:Y:S01]  /*5920*/  IABS R123, R140 ;  /* 0x0000008c007b7213 */ /* 0x000fe20000000000 */
[--C-:B------:R-:W-:Y:S01]  /*5930*/  @!P3 IMAD.IADD R125, R125, 0x1, -R4.reuse ;  /* 0x000000017d7db824 */ /* 0x100fe200078e0a04 */
[----:B------:R-:W-:Y:S01]  /*5940*/  ISETP.GT.U32.AND P0, PT, R4, R127, PT ;  /* 0x0000007f0400720c */ /* 0x000fe20003f04070 */
[----:B------:R-:W-:-:S02]  /*5950*/  @!P6 IMAD.IADD R126, R126, 0x1, -R4 ;  /* 0x000000017e7ee824 */ /* 0x000fc400078e0a04 */
[----:B------:R-:W-:Y:S01]  /*5960*/  IMAD.HI.U32 R118, R15, R123, RZ ;  /* 0x0000007b0f767227 */ /* 0x000fe200078e00ff */
[C---:B------:R-:W-:Y:S02]  /*5970*/  ISETP.GT.U32.AND P3, PT, R4.reuse, R125, PT ;  /* 0x0000007d0400720c */ /* 0x040fe40003f64070 */
[C---:B------:R-:W-:Y:S01]  /*5980*/  ISETP.GT.U32.AND P6, PT, R4.reuse, R126, PT ;  /* 0x0000007e0400720c */ /* 0x040fe20003fc4070 */
[----:B------:R-:W-:Y:S02]  /*5990*/  IMAD.MOV R118, RZ, RZ, -R118 ;  /* 0x000000ffff767224 */ /* 0x000fe400078e0a76 */
[----:B------:R-:W-:Y:S02]  /*59a0*/  VIADD R147, R11, 0x18 ;  /* 0x000000180b937836 */ /* 0x000fe40000000000 */
[C---:B------:R-:W-:Y:S02]  /*59b0*/  IMAD R123, R4.reuse, R118, R123 ;  /* 0x00000076047b7224 */ /* 0x040fe400078e027b */
[--C-:B------:R-:W-:Y:S01]  /*59c0*/  @!P0 IMAD.IADD R127, R127, 0x1, -R4.reuse ;  /* 0x000000017f7f8824 */ /* 0x100fe200078e0a04 */
[C---:B------:R-:W-:Y:S01]  /*59d0*/  ISETP.GT.U32.AND P0, PT, R4.reuse, R121, PT ;  /* 0x000000790400720c */ /* 0x040fe20003f04070 */
[----:B------:R-:W-:Y:S01]  /*59e0*/  VIADD R148, R11, 0x16 ;  /* 0x000000160b947836 */ /* 0x000fe20000000000 */
[----:B------:R-:W-:Y:S01]  /*59f0*/  IABS R124, R147 ;  /* 0x00000093007c7213 */ /* 0x000fe20000000000 */
[----:B------:R-:W-:Y:S01]  /*5a00*/  @!P3 IMAD.IADD R125, R125, 0x1, -R4 ;  /* 0x000000017d7db824 */ /* 0x000fe200078e0a04 */
[----:B------:R-:W-:Y:S01]  /*5a10*/  ISETP.GT.U32.AND P3, PT, R4, R123, PT ;  /* 0x0000007b0400720c */ /* 0x000fe20003f64070 */
[----:B------:R-:W-:Y:S01]  /*5a20*/  VIADD R149, R11, 0x14 ;  /* 0x000000140b957836 */ /* 0x000fe20000000000 */
[----:B------:R-:W-:Y:S01]  /*5a30*/  IABS R128, R148 ;  /* 0x0000009400807213 */ /* 0x000fe20000000000 */
[----:B------:R-:W-:-:S03]  /*5a40*/  IMAD.HI.U32 R118, R15, R124, RZ ;  /* 0x0000007c0f767227 */ /* 0x000fc600078e00ff */
[----:B------:R-:W-:Y:S01]  /*5a50*/  IABS R130, R149 ;  /* 0x0000009500827213 */ /* 0x000fe20000000000 */
[----:B------:R-:W-:-:S04]  /*5a60*/  IMAD.HI.U32 R120, R15, R128, RZ ;  /* 0x000000800f787227 */ /* 0x000fc800078e00ff */
[--C-:B------:R-:W-:Y:S02]  /*5a70*/  @!P0 IMAD.IADD R121, R121, 0x1, -R4.reuse ;  /* 0x0000000179798824 */ /* 0x100fe400078e0a04 */
[----:B------:R-:W-:Y:S02]  /*5a80*/  @!P3 IMAD.IADD R123, R123, 0x1, -R4 ;  /* 0x000000017b7bb824 */ /* 0x000fe400078e0a04 */
[----:B------:R-:W-:Y:S01]  /*5a90*/  IMAD.MOV R129, RZ, RZ, -R118 ;  /* 0x000000ffff817224 */ /* 0x000fe200078e0a76 */
[----:B------:R-:W-:Y:S01]  /*5aa0*/  ISETP.GT.U32.AND P3, PT, R4, R121, PT ;  /* 0x000000790400720c */ /* 0x000fe20003f64070 */
[----:B------:R-:W-:Y:S02]  /*5ab0*/  IMAD.MOV R135, RZ, RZ, -R120 ;  /* 0x000000ffff877224 */ /* 0x000fe400078e0a78 */
[----:B------:R-:W-:Y:S02]  /*5ac0*/  VIADD R150, R11, 0x12 ;  /* 0x000000120b967836 */ /* 0x000fe40000000000 */
[----:B------:R-:W-:Y:S01]  /*5ad0*/  @!P6 IMAD.IADD R126, R126, 0x1, -R4 ;  /* 0x000000017e7ee824 */ /* 0x000fe200078e0a04 */
[C---:B------:R-:W-:Y:S01]  /*5ae0*/  ISETP.GT.U32.AND P6, PT, R4.reuse, R119, PT ;  /* 0x000000770400720c */ /* 0x040fe20003fc4070 */
[C---:B------:R-:W-:Y:S01]  /*5af0*/  IMAD R124, R4.reuse, R129, R124 ;  /* 0x00000081047c7224 */ /* 0x040fe200078e027c */
[----:B------:R-:W-:Y:S01]  /*5b00*/  IABS R129, R150 ;  /* 0x0000009600817213 */ /* 0x000fe20000000000 */
[----:B------:R-:W-:-:S02]  /*5b10*/  IMAD R118, R4, R135, R128 ;  /* 0x0000008704767224 */ /* 0x000fc400078e0280 */
[----:B------:R-:W-:-:S04]  /*5b20*/  IMAD.HI.U32 R122, R15, R130, RZ ;  /* 0x000000820f7a7227 */ /* 0x000fc800078e00ff */
[----:B------:R-:W-:Y:S01]  /*5b30*/  @!P3 IMAD.IADD R121, R121, 0x1, -R4 ;  /* 0x000000017979b824 */ /* 0x000fe200078e0a04 */
[----:B------:R-:W-:Y:S01]  /*5b40*/  ISETP.GT.U32.AND P3, PT, R4, R118, PT ;  /* 0x000000760400720c */ /* 0x000fe20003f64070 */
[----:B------:R-:W-:Y:S02]  /*5b50*/  IMAD.MOV R137, RZ, RZ, -R122 ;  /* 0x000000ffff897224 */ /* 0x000fe400078e0a7a */
[----:B------:R-:W-:-:S04]  /*5b60*/  IMAD.HI.U32 R120, R15, R129, RZ ;  /* 0x000000810f787227 */ /* 0x000fc800078e00ff */
[C---:B------:R-:W-:Y:S02]  /*5b70*/  IMAD R122, R4.reuse, R137, R130 ;  /* 0x00000089047a7224 */ /* 0x040fe400078e0282 */
[----:B------:R-:W-:Y:S02]  /*5b80*/  VIADD R151, R11, 0x10 ;  /* 0x000000100b977836 */ /* 0x000fe40000000000 */
[----:B------:R-:W-:Y:S02]  /*5b90*/  IMAD.MOV R130, RZ, RZ, -R120 ;  /* 0x000000ffff827224 */ /* 0x000fe400078e0a78 */
[--C-:B------:R-:W-:Y:S01]  /*5ba0*/  @!P6 IMAD.IADD R119, R119, 0x1, -R4.reuse ;  /* 0x000000017777e824 */ /* 0x100fe200078e0a04 */
[----:B------:R-:W-:Y:S01]  /*5bb0*/  IABS R135, R151 ;  /* 0x0000009700877213 */ /* 0x000fe20000000000 */
[----:B------:R-:W-:Y:S01]  /*5bc0*/  IMAD R129, R4, R130, R129 ;  /* 0x0000008204817224 */ /* 0x000fe200078e0281 */
[----:B------:R-:W-:Y:S01]  /*5bd0*/  ISETP.GE.AND P6, PT, R136, RZ, PT ;  /* 0x000000ff8800720c */ /* 0x000fe20003fc6270 */
[----:B------:R-:W-:Y:S01]  /*5be0*/  @!P3 IMAD.IADD R118, R118, 0x1, -R4 ;  /* 0x000000017676b824 */ /* 0x000fe200078e0a04 */
[C---:B------:R-:W-:Y:S01]  /*5bf0*/  ISETP.GT.U32.AND P0, PT, R4.reuse, R119, PT ;  /* 0x000000770400720c */ /* 0x040fe20003f04070 */
[----:B------:R-:W-:Y:S01]  /*5c00*/  IMAD.HI.U32 R120, R15, R135, RZ ;  /* 0x000000870f787227 */ /* 0x000fe200078e00ff */
[----:B------:R-:W-:-:S03]  /*5c10*/  ISETP.GT.U32.AND P3, PT, R4, R129, PT ;  /* 0x000000810400720c */ /* 0x000fc60003f64070 */
[----:B------:R-:W-:Y:S02]  /*5c20*/  VIADD R152, R11, 0xe ;  /* 0x0000000e0b987836 */ /* 0x000fe40000000000 */
[----:B------:R-:W-:Y:S02]  /*5c30*/  IMAD.MOV R120, RZ, RZ, -R120 ;  /* 0x000000ffff787224 */ /* 0x000fe400078e0a78 */
[----:B------:R-:W-:Y:S01]  /*5c40*/  @!P2 IMAD.MOV R117, RZ, RZ, -R117 ;  /* 0x000000ffff75a224 */ /* 0x000fe200078e0a75 */
[C---:B------:R-:W-:Y:S01]  /*5c50*/  ISETP.GT.U32.AND P2, PT, R4.reuse, R123, PT ;  /* 0x0000007b0400720c */ /* 0x040fe20003f44070 */
[C---:B------:R-:W-:Y:S01]  /*5c60*/  IMAD R120, R4.reuse, R120, R135 ;  /* 0x0000007804787224 */ /* 0x040fe200078e0287 */
[----:B------:R-:W-:Y:S01]  /*5c70*/  IABS R136, R152 ;  /* 0x0000009800887213 */ /* 0x000fe20000000000 */
[--C-:B------:R-:W-:Y:S01]  /*5c80*/  @!P0 IMAD.IADD R119, R119, 0x1, -R4.reuse ;  /* 0x0000000177778824 */ /* 0x100fe200078e0a04 */
[C---:B------:R-:W-:Y:S01]  /*5c90*/  ISETP.GT.U32.AND P0, PT, R4.reuse, R124, PT ;  /* 0x0000007c0400720c */ /* 0x040fe20003f04070 */
[----:B------:R-:W-:Y:S01]  /*5ca0*/  @!P3 IMAD.IADD R129, R129, 0x1, -R4 ;  /* 0x000000018181b824 */ /* 0x000fe200078e0a04 */
[----:B------:R-:W-:Y:S01]  /*5cb0*/  ISETP.GT.U32.AND P3, PT, R4, R120, PT ;  /* 0x000000780400720c */ /* 0x000fe20003f64070 */
[----:B------:R-:W-:-:S02]  /*5cc0*/  VIADD R153, R11, 0xc ;  /* 0x0000000c0b997836 */ /* 0x000fc40000000000 */
[----:B------:R-:W-:-:S03]  /*5cd0*/  IMAD.HI.U32 R128, R15, R136, RZ ;  /* 0x000000880f807227 */ /* 0x000fc600078e00ff */
[----:B------:R-:W-:Y:S01]  /*5ce0*/  IABS R138, R153 ;  /* 0x00000099008a7213 */ /* 0x000fe20000000000 */
[----:B------:R-:W-:Y:S02]  /*5cf0*/  IMAD.MOV R137, RZ, RZ, -R128 ;  /* 0x000000ffff897224 */ /* 0x000fe400078e0a80 */
[----:B------:R-:W-:Y:S01]  /*5d00*/  @!P2 IMAD.IADD R123, R123, 0x1, -R4 ;  /* 0x000000017b7ba824 */ /* 0x000fe200078e0a04 */
[C---:B------:R-:W-:Y:S01]  /*5d10*/  ISETP.GT.U32.AND P2, PT, R4.reuse, R122, PT ;  /* 0x0000007a0400720c */ /* 0x040fe20003f44070 */
[----:B------:R-:W-:Y:S02]  /*5d20*/  IMAD R135, R4, R137, R136 ;  /* 0x0000008904877224 */ /* 0x000fe400078e0288 */
[----:B------:R-:W-:-:S04]  /*5d30*/  IMAD.HI.U32 R130, R15, R138, RZ ;  /* 0x0000008a0f827227 */ /* 0x000fc800078e00ff */
[--C-:B------:R-:W-:Y:S01]  /*5d40*/  @!P0 IMAD.IADD R124, R124, 0x1, -R4.reuse ;  /* 0x000000017c7c8824 */ /* 0x100fe200078e0a04 */
[----:B------:R-:W-:Y:S01]  /*5d50*/  ISETP.GE.AND P0, PT, R139, RZ, PT ;  /* 0x000000ff8b00720c */ /* 0x000fe20003f06270 */
[----:B------:R-:W-:Y:S01]  /*5d60*/  @!P3 IMAD.IADD R120, R120, 0x1, -R4 ;  /* 0x000000017878b824 */ /* 0x000fe200078e0a04 */
[C---:B------:R-:W-:Y:S01]  /*5d70*/  ISETP.GT.U32.AND P3, PT, R4.reuse, R135, PT ;  /* 0x000000870400720c */ /* 0x040fe20003f64070 */
[----:B------:R-:W-:Y:S02]  /*5d80*/  IMAD.MOV R139, RZ, RZ, -R130 ;  /* 0x000000ffff8b7224 */ /* 0x000fe400078e0a82 */
[C---:B------:R-:W-:Y:S02]  /*5d90*/  VIADD R156, R11.reuse, 0x6 ;  /* 0x000000060b9c7836 */ /* 0x040fe40000000000 */
[C---:B------:R-:W-:Y:S02]  /*5da0*/  VIADD R155, R11.reuse, 0x8 ;  /* 0x000000080b9b7836 */ /* 0x040fe40000000000 */
[----:B------:R-:W-:Y:S01]  /*5db0*/  IMAD R137, R4, R139, R138 ;  /* 0x0000008b04897224 */ /* 0x000fe200078e028a */
[----:B------:R-:W-:Y:S01]  /*5dc0*/  IABS R142, R156 ;  /* 0x0000009c008e7213 */ /* 0x000fe20000000000 */
[----:B------:R-:W-:-:S02]  /*5dd0*/  VIADD R154, R11, 0xa ;  /* 0x0000000a0b9a7836 */ /* 0x000fc40000000000 */
[C---:B------:R-:W-:Y:S02]  /*5de0*/  VIADD R157, R11.reuse, 0x4 ;  /* 0x000000040b9d7836 */ /* 0x040fe40000000000 */
[----:B------:R-:W-:Y:S01]  /*5df0*/  VIADD R138, R11, 0x2 ;  /* 0x000000020b8a7836 */ /* 0x000fe20000000000 */
[----:B------:R-:W-:Y:S01]  /*5e00*/  IABS R139, R154 ;  /* 0x0000009a008b7213 */ /* 0x000fe20000000000 */
[--C-:B------:R-:W-:Y:S01]  /*5e10*/  @!P2 IMAD.IADD R122, R122, 0x1, -R4.reuse ;  /* 0x000000017a7aa824 */ /* 0x100fe200078e0a04 */
[----:B------:R-:W-:Y:S01]  /*5e20*/  ISETP.GE.AND P2, PT, R140, RZ, PT ;  /* 0x000000ff8c00720c */ /* 0x000fe20003f46270 */
[----:B------:R-:W-:Y:S01]  /*5e30*/  IMAD.HI.U32 R130, R15, R142, RZ ;  /* 0x0000008e0f827227 */ /* 0x000fe200078e00ff */
[----:B------:R-:W-:Y:S02]  /*5e40*/  IABS R140, R155 ;  /* 0x0000009b008c7213 */ /* 0x000fe40000000000 */
[----:B------:R-:W-:Y:S01]  /*5e50*/  IABS R144, R157 ;  /* 0x0000009d00907213 */ /* 0x000fe20000000000 */
[----:B------:R-:W-:Y:S01]  /*5e60*/  @!P3 IMAD.IADD R135, R135, 0x1, -R4 ;  /* 0x000000018787b824 */ /* 0x000fe200078e0a04 */
[----:B------:R-:W-:Y:S01]  /*5e70*/  IABS R146, R138 ;  /* 0x0000008a00927213 */ /* 0x000fe20000000000 */
[----:B------:R-:W-:Y:S01]  /*5e80*/  IMAD.HI.U32 R128, R15, R140, RZ ;  /* 0x0000008c0f807227 */ /* 0x000fe200078e00ff */
[----:B------:R-:W-:-:S03]  /*5e90*/  ISETP.GT.U32.AND P3, PT, R4, R118, PT ;  /* 0x000000760400720c */ /* 0x000fc60003f64070 */
[----:B------:R-:W-:-:S04]  /*5ea0*/  IMAD.HI.U32 R11, R15, R139, RZ ;  /* 0x0000008b0f0b7227 */ /* 0x000fc800078e00ff */
[----:B------:R-:W-:-:S04]  /*5eb0*/  IMAD.HI.U32 R136, R15, R144, RZ ;  /* 0x000000900f887227 */ /* 0x000fc800078e00ff */
[----:B------:R-:W-:Y:S02]  /*5ec0*/  IMAD.MOV R143, RZ, RZ, -R130 ;  /* 0x000000ffff8f7224 */ /* 0x000fe400078e0a82 */
[----:B------:R-:W-:-:S04]  /*5ed0*/  IMAD.HI.U32 R15, R15, R146, RZ ;  /* 0x000000920f0f7227 */ /* 0x000fc800078e00ff */
[----:B------:R-:W-:Y:S02]  /*5ee0*/  IMAD.MOV R141, RZ, RZ, -R128 ;  /* 0x000000ffff8d7224 */ /* 0x000fe400078e0a80 */
[C---:B------:R-:W-:Y:S02]  /*5ef0*/  IMAD R128, R4.reuse, R143, R142 ;  /* 0x0000008f04807224 */ /* 0x040fe400078e028e */
[----:B------:R-:W-:Y:S01]  /*5f00*/  @!P1 IMAD.MOV R126, RZ, RZ, -R126 ;  /* 0x000000ffff7e9224 */ /* 0x000fe200078e0a7e */
[C---:B------:R-:W-:Y:S01]  /*5f10*/  ISETP.GT.U32.AND P1, PT, R4.reuse, R124, PT ;  /* 0x0000007c0400720c */ /* 0x040fe20003f24070 */
[----:B------:R-:W-:Y:S02]  /*5f20*/  IMAD.MOV R143, RZ, RZ, -R15 ;  /* 0x000000ffff8f7224 */ /* 0x000fe400078e0a0f */
[----:B------:R-:W-:Y:S02]  /*5f30*/  IMAD.MOV.U32 R15, RZ, RZ, R123 ;  /* 0x000000ffff0f7224 */ /* 0x000fe400078e007b */
[----:B------:R-:W-:Y:S01]  /*5f40*/  @!P4 IMAD.MOV R125, RZ, RZ, -R125 ;  /* 0x000000ffff7dc224 */ /* 0x000fe200078e0a7d */
[C---:B------:R-:W-:Y:S01]  /*5f50*/  ISETP.GT.U32.AND P4, PT, R4.reuse, R122, PT ;  /* 0x0000007a0400720c */ /* 0x040fe20003f84070 */
[----:B------:R-:W-:-:S02]  /*5f60*/  IMAD R130, R4, R141, R140 ;  /* 0x0000008d04827224 */ /* 0x000fc400078e028c */
[----:B------:R-:W-:Y:S02]  /*5f70*/  IMAD.MOV R11, RZ, RZ, -R11 ;  /* 0x000000ffff0b7224 */ /* 0x000fe400078e0a0b */
[----:B------:R-:W-:Y:S01]  /*5f80*/  @!P2 IMAD.MOV R15, RZ, RZ, -R15 ;  /* 0x000000ffff0fa224 */ /* 0x000fe200078e0a0f */
[----:B------:R-:W-:Y:S01]  /*5f90*/  ISETP.GT.U32.AND P2, PT, R4, R137, PT ;  /* 0x000000890400720c */ /* 0x000fe20003f44070 */
[----:B------:R-:W-:Y:S01]  /*5fa0*/  @!P3 IMAD.IADD R118, R118, 0x1, -R4 ;  /* 0x000000017676b824 */ /* 0x000fe200078e0a04 */
[C---:B------:R-:W-:Y:S01]  /*5fb0*/  ISETP.GT.U32.AND P3, PT, R4.reuse, R130, PT ;  /* 0x000000820400720c */ /* 0x040fe20003f64070 */
[C---:B------:R-:W-:Y:S02]  /*5fc0*/  IMAD R139, R4.reuse, R11, R139 ;  /* 0x0000000b048b7224 */ /* 0x040fe400078e028b */
[----:B------:R-:W-:Y:S01]  /*5fd0*/  @!P5 IMAD.MOV R127, RZ, RZ, -R127 ;  /* 0x000000ffff7fd224 */ /* 0x000fe200078e0a7f */
[----:B------:R-:W-:Y:S01]  /*5fe0*/  ISETP.GT.U32.AND P5, PT, R4, R129, PT ;  /* 0x000000810400720c */ /* 0x000fe20003fa4070 */
[----:B------:R-:W-:-:S02]  /*5ff0*/  IMAD.MOV.U32 R11, RZ, RZ, R121 ;  /* 0x000000ffff0b7224 */ /* 0x000fc400078e0079 */
[----:B------:R-:W-:Y:S01]  /*6000*/  @!P6 IMAD.MOV R119, RZ, RZ, -R119 ;  /* 0x000000ffff77e224 */ /* 0x000fe200078e0a77 */
[----:B------:R-:W-:Y:S01]  /*6010*/  ISETP.GT.U32.AND P6, PT, R4, R135, PT ;  /* 0x000000870400720c */ /* 0x000fe20003fc4070 */
[----:B------:R-:W-:Y:S01]  /*6020*/  @!P1 IMAD.IADD R124, R124, 0x1, -R4 ;  /* 0x000000017c7c9824 */ /* 0x000fe200078e0a04 */
[C---:B------:R-:W-:Y:S01]  /*6030*/  ISETP.GT.U32.AND P1, PT, R4.reuse, R139, PT ;  /* 0x0000008b0400720c */ /* 0x040fe20003f24070 */
[----:B------:R-:W-:Y:S01]  /*6040*/  IMAD.MOV R145, RZ, RZ, -R136 ;  /* 0x000000ffff917224 */ /* 0x000fe200078e0a88 */
[----:B------:R-:W-:Y:S01]  /*6050*/  LOP3.LUT R136, RZ, R89, RZ, 0x33, !PT ;  /* 0x00000059ff887212 */ /* 0x000fe200078e33ff */
[----:B------:R-:W-:Y:S01]  /*6060*/  @!P0 IMAD.MOV R11, RZ, RZ, -R11 ;  /* 0x000000ffff0b8224 */ /* 0x000fe200078e0a0b */
[----:B------:R-:W-:Y:S01]  /*6070*/  ISETP.GT.U32.AND P0, PT, R4, R120, PT ;  /* 0x000000780400720c */ /* 0x000fe20003f04070 */
[--C-:B------:R-:W-:Y:S01]  /*6080*/  @!P4 IMAD.IADD R122, R122, 0x1, -R4.reuse ;  /* 0x000000017a7ac824 */ /* 0x100fe200078e0a04 */
[----:B------:R-:W-:Y:S01]  /*6090*/  ISETP.GT.U32.AND P4, PT, R4, R128, PT ;  /* 0x000000800400720c */ /* 0x000fe20003f84070 */
[----:B------:R-:W-:Y:S01]  /*60a0*/  @!P2 IMAD.IADD R137, R137, 0x1, -R4 ;  /* 0x000000018989a824 */ /* 0x000fe200078e0a04 */
[----:B------:R-:W-:Y:S01]  /*60b0*/  ISETP.GE.AND P2, PT, R148, RZ, PT ;  /* 0x000000ff9400720c */ /* 0x000fe20003f46270 */
[----:B------:R-:W-:-:S02]  /*60c0*/  IMAD R141, R4, R145, R144 ;  /* 0x00000091048d7224 */ /* 0x000fc400078e0290 */
[----:B------:R-:W-:Y:S01]  /*60d0*/  @!P3 IMAD.IADD R130, R130, 0x1, -R4 ;  /* 0x000000018282b824 */ /* 0x000fe200078e0a04 */
[----:B------:R-:W-:Y:S01]  /*60e0*/  ISETP.GE.AND P3, PT, R150, RZ, PT ;  /* 0x000000ff9600720c */ /* 0x000fe20003f66270 */
[C---:B------:R-:W-:Y:S02]  /*60f0*/  IMAD R143, R4.reuse, R143, R146 ;  /* 0x0000008f048f7224 */ /* 0x040fe400078e0292 */
[--C-:B------:R-:W-:Y:S01]  /*6100*/  @!P5 IMAD.IADD R129, R129, 0x1, -R4.reuse ;  /* 0x000000018181d824 */ /* 0x100fe200078e0a04 */
[C---:B------:R-:W-:Y:S01]  /*6110*/  ISETP.GT.U32.AND P5, PT, R4.reuse, R141, PT ;  /* 0x0000008d0400720c */ /* 0x040fe20003fa4070 */
[--C-:B------:R-:W-:Y:S01]  /*6120*/  @!P6 IMAD.IADD R135, R135, 0x1, -R4.reuse ;  /* 0x000000018787e824 */ /* 0x100fe200078e0a04 */
[----:B------:R-:W-:Y:S01]  /*6130*/  ISETP.GT.U32.AND P6, PT, R4, R143, PT ;  /* 0x0000008f0400720c */ /* 0x000fe20003fc4070 */
[--C-:B------:R-:W-:Y:S01]  /*6140*/  @!P1 IMAD.IADD R139, R139, 0x1, -R4.reuse ;  /* 0x000000018b8b9824 */ /* 0x100fe200078e0a04 */
[----:B------:R-:W-:Y:S01]  /*6150*/  ISETP.GE.AND P1, PT, R149, RZ, PT ;  /* 0x000000ff9500720c */ /* 0x000fe20003f26270 */
[--C-:B------:R-:W-:Y:S01]  /*6160*/  @!P0 IMAD.IADD R120, R120, 0x1, -R4.reuse ;  /* 0x0000000178788824 */ /* 0x100fe200078e0a04 */
[----:B------:R-:W-:Y:S01]  /*6170*/  ISETP.GE.AND P0, PT, R147, RZ, PT ;  /* 0x000000ff9300720c */ /* 0x000fe20003f06270 */
[----:B------:R-:W-:Y:S01]  /*6180*/  @!P4 IMAD.IADD R128, R128, 0x1, -R4 ;  /* 0x000000018080c824 */ /* 0x000fe200078e0a04 */
[----:B------:R-:W-:Y:S01]  /*6190*/  ISETP.GE.AND P4, PT, R151, RZ, PT ;  /* 0x000000ff9700720c */ /* 0x000fe20003f86270 */
[----:B------:R-:W-:-:S02]  /*61a0*/  IMAD.MOV.U32 R123, RZ, RZ, R129 ;  /* 0x000000ffff7b7224 */ /* 0x000fc400078e0081 */
[----:B------:R-:W-:Y:S01]  /*61b0*/  @!P2 IMAD.MOV R118, RZ, RZ, -R118 ;  /* 0x000000ffff76a224 */ /* 0x000fe200078e0a76 */
[C---:B------:R-:W-:Y:S01]  /*61c0*/  ISETP.GT.U32.AND P2, PT, R4.reuse, R139, PT ;  /* 0x0000008b0400720c */ /* 0x040fe20003f44070 */
[----:B------:R-:W-:Y:S01]  /*61d0*/  @!P3 IMAD.MOV R123, RZ, RZ, -R123 ;  /* 0x000000ffff7bb224 */ /* 0x000fe200078e0a7b */
[----:B------:R-:W-:Y:S01]  /*61e0*/  ISETP.GT.U32.AND P3, PT, R4, R128, PT ;  /* 0x000000800400720c */ /* 0x000fe20003f64070 */
[--C-:B------:R-:W-:Y:S01]  /*61f0*/  @!P5 IMAD.IADD R141, R141, 0x1, -R4.reuse ;  /* 0x000000018d8dd824 */ /* 0x100fe200078e0a04 */
[----:B------:R-:W-:Y:S01]  /*6200*/  ISETP.GE.AND P5, PT, R152, RZ, PT ;  /* 0x000000ff9800720c */ /* 0x000fe20003fa6270 */
[----:B------:R-:W-:Y:S02]  /*6210*/  @!P6 IMAD.IADD R143, R143, 0x1, -R4 ;  /* 0x000000018f8fe824 */ /* 0x000fe400078e0a04 */
[----:B------:R-:W-:Y:S01]  /*6220*/  @!P1 IMAD.MOV R122, RZ, RZ, -R122 ;  /* 0x000000ffff7a9224 */ /* 0x000fe200078e0a7a */
[C---:B------:R-:W-:Y:S01]  /*6230*/  ISETP.GT.U32.AND P1, PT, R4.reuse, R130, PT ;  /* 0x000000820400720c */ /* 0x040fe20003f24070 */
[----:B------:R-:W-:Y:S01]  /*6240*/  @!P0 IMAD.MOV R124, RZ, RZ, -R124 ;  /* 0x000000ffff7c8224 */ /* 0x000fe200078e0a7c */
[C---:B------:R-:W-:Y:S01]  /*6250*/  ISETP.GT.U32.AND P6, PT, R4.reuse, R141, PT ;  /* 0x0000008d0400720c */ /* 0x040fe20003fc4070 */
[----:B------:R-:W-:Y:S01]  /*6260*/  @!P4 IMAD.MOV R120, RZ, RZ, -R120 ;  /* 0x000000ffff78c224 */ /* 0x000fe200078e0a78 */
[C---:B------:R-:W-:Y:S01]  /*6270*/  ISETP.GT.U32.AND P0, PT, R4.reuse, R137, PT ;  /* 0x000000890400720c */ /* 0x040fe20003f04070 */
[--C-:B------:R-:W-:Y:S01]  /*6280*/  @!P2 IMAD.IADD R139, R139, 0x1, -R4.reuse ;  /* 0x000000018b8ba824 */ /* 0x100fe200078e0a04 */
[----:B------:R-:W-:Y:S01]  /*6290*/  ISETP.GT.U32.AND P4, PT, R4, R143, PT ;  /* 0x0000008f0400720c */ /* 0x000fe20003f84070 */
[----:B------:R-:W-:Y:S01]  /*62a0*/  IMAD.MOV.U32 R121, RZ, RZ, R135 ;  /* 0x000000ffff797224 */ /* 0x000fe200078e0087 */
[----:B------:R-:W-:Y:S01]  /*62b0*/  ISETP.GE.AND P2, PT, R155, RZ, PT ;  /* 0x000000ff9b00720c */ /* 0x000fe20003f46270 */
[--C-:B------:R-:W-:Y:S01]  /*62c0*/  @!P3 IMAD.IADD R128, R128, 0x1, -R4.reuse ;  /* 0x000000018080b824 */ /* 0x100fe200078e0a04 */
[----:B------:R-:W-:Y:S01]  /*62d0*/  ISETP.GE.AND P3, PT, R157, RZ, PT ;  /* 0x000000ff9d00720c */ /* 0x000fe20003f66270 */
[----:B------:R-:W-:Y:S01]  /*62e0*/  @!P5 IMAD.MOV R121, RZ, RZ, -R121 ;  /* 0x000000ffff79d224 */ /* 0x000fe200078e0a79 */
[----:B------:R-:W-:Y:S01]  /*62f0*/  ISETP.GE.AND P5, PT, R153, RZ, PT ;  /* 0x000000ff9900720c */ /* 0x000fe20003fa6270 */
[--C-:B------:R-:W-:Y:S01]  /*6300*/  @!P1 IMAD.IADD R130, R130, 0x1, -R4.reuse ;  /* 0x0000000182829824 */ /* 0x100fe200078e0a04 */
[----:B------:R-:W-:Y:S01]  /*6310*/  ISETP.GE.AND P1, PT, R156, RZ, PT ;  /* 0x000000ff9c00720c */ /* 0x000fe20003f26270 */
[--C-:B------:R-:W-:Y:S01]  /*6320*/  @!P6 IMAD.IADD R141, R141, 0x1, -R4.reuse ;  /* 0x000000018d8de824 */ /* 0x100fe200078e0a04 */
[----:B------:R-:W-:Y:S01]  /*6330*/  ISETP.GE.AND P6, PT, R138, RZ, PT ;  /* 0x000000ff8a00720c */ /* 0x000fe20003fc6270 */
[--C-:B------:R-:W-:Y:S01]  /*6340*/  @!P0 IMAD.IADD R137, R137, 0x1, -R4.reuse ;  /* 0x0000000189898824 */ /* 0x100fe200078e0a04 */
[----:B------:R-:W-:Y:S01]  /*6350*/  ISETP.GE.AND P0, PT, R154, RZ, PT ;  /* 0x000000ff9a00720c */ /* 0x000fe20003f06270 */
[----:B------:R-:W-:Y:S01]  /*6360*/  @!P4 IMAD.IADD R143, R143, 0x1, -R4 ;  /* 0x000000018f8fc824 */ /* 0x000fe200078e0a04 */
[----:B------:R-:W-:Y:S01]  /*6370*/  ISETP.NE.AND P4, PT, R89, RZ, PT ;  /* 0x000000ff5900720c */ /* 0x000fe20003f85270 */
[----:B------:R-:W-:-:S02]  /*6380*/  IMAD.MOV.U32 R4, RZ, RZ, R141 ;  /* 0x000000ffff047224 */ /* 0x000fc400078e008d */
[----:B------:R-:W-:Y:S01]  /*6390*/  @!P2 IMAD.MOV R130, RZ, RZ, -R130 ;  /* 0x000000ffff82a224 */ /* 0x000fe200078e0a82 */
[C---:B------:R-:W-:Y:S01]  /*63a0*/  SEL R140, R136.reuse, R37, !P4 ;  /* 0x00000025888c7207 */ /* 0x040fe20006000000 */
[----:B------:R-:W-:Y:S01]  /*63b0*/  IMAD.MOV.U32 R135, RZ, RZ, R137 ;  /* 0x000000ffff877224 */ /* 0x000fe200078e0089 */
[C---:B------:R-:W-:Y:S01]  /*63c0*/  SEL R37, R136.reuse, R63, !P4 ;  /* 0x0000003f88257207 */ /* 0x040fe20006000000 */
[----:B------:R-:W-:Y:S01]  /*63d0*/  @!P3 IMAD.MOV R4, RZ, RZ, -R4 ;  /* 0x000000ffff04b224 */ /* 0x000fe200078e0a04 */
[C---:B------:R-:W-:Y:S01]  /*63e0*/  SEL R130, R136.reuse, R130, !P4 ;  /* 0x0000008288827207 */ /* 0x040fe20006000000 */
[----:B------:R-:W-:Y:S01]  /*63f0*/  @!P5 IMAD.MOV R135, RZ, RZ, -R135 ;  /* 0x000000ffff87d224 */ /* 0x000fe200078e0a87 */
[C---:B------:R-:W-:Y:S01]  /*6400*/  SEL R63, R136.reuse, R71, !P4 ;  /* 0x00000047883f7207 */ /* 0x040fe20006000000 */
[----:B------:R-:W-:Y:S01]  /*6410*/  @!P1 IMAD.MOV R128, RZ, RZ, -R128 ;  /* 0x000000ffff809224 */ /* 0x000fe200078e0a80 */
[C---:B------:R-:W-:Y:S01]  /*6420*/  SEL R4, R136.reuse, R4, !P4 ;  /* 0x0000000488047207 */ /* 0x040fe20006000000 */
[----:B------:R-:W-:Y:S01]  /*6430*/  IMAD.MOV.U32 R89, RZ, RZ, R139 ;  /* 0x000000ffff597224 */ /* 0x000fe200078e008b */
[----:B------:R-:W-:Y:S01]  /*6440*/  SEL R135, R136, R135, !P4 ;  /* 0x0000008788877207 */ /* 0x000fe20006000000 */
[----:B------:R-:W-:Y:S01]  /*6450*/  IMAD R130, R130, UR22, RZ ;  /* 0x0000001682827c24 */ /* 0x000fe2000f8e02ff */
[C---:B------:R-:W-:Y:S01]  /*6460*/  SEL R128, R136.reuse, R128, !P4 ;  /* 0x0000008088807207 */ /* 0x040fe20006000000 */
[----:B------:R-:W-:Y:S01]  /*6470*/  IMAD.MOV.U32 R129, RZ, RZ, R143 ;  /* 0x000000ffff817224 */ /* 0x000fe200078e008f */
[C---:B------:R-:W-:Y:S01]  /*6480*/  SEL R142, R136.reuse, R38, !P4 ;  /* 0x00000026888e7207 */ /* 0x040fe20006000000 */
[----:B------:R-:W-:Y:S01]  /*6490*/  @!P0 IMAD.MOV R89, RZ, RZ, -R89 ;  /* 0x000000ffff598224 */ /* 0x000fe200078e0a59 */
[----:B------:R-:W-:Y:S01]  /*64a0*/  SEL R121, R136, R121, !P4 ;  /* 0x0000007988797207 */ /* 0x000fe20006000000 */
[----:B------:R-:W-:Y:S01]  /*64b0*/  IMAD R4, R4, UR22, RZ ;  /* 0x0000001604047c24 */ /* 0x000fe2000f8e02ff */
[----:B------:R-:W-:Y:S01]  /*64c0*/  IADD3 R71, P0, R130, UR14, RZ ;  /* 0x0000000e82477c10 */ /* 0x000fe2000ff1e0ff */
[----:B------:R-:W-:Y:S01]  /*64d0*/  IMAD R135, R135, UR22, RZ ;  /* 0x0000001687877c24 */ /* 0x000fe2000f8e02ff */
[C---:B------:R-:W-:Y:S01]  /*64e0*/  SEL R38, R136.reuse, R67, !P4 ;  /* 0x0000004388267207 */ /* 0x040fe20006000000 */
[----:B------:R-:W-:Y:S01]  /*64f0*/  @!P6 IMAD.MOV R129, RZ, RZ, -R129 ;  /* 0x000000ffff81e224 */ /* 0x000fe200078e0a81 */
[----:B------:R-:W-:Y:S01]  /*6500*/  SEL R67, R136, R70, !P4 ;  /* 0x0000004688437207 */ /* 0x000fe20006000000 */
[----:B------:R-:W-:Y:S01]  /*6510*/  IMAD R128, R128, UR22, RZ ;  /* 0x0000001680807c24 */ /* 0x000fe2000f8e02ff */
[----:B------:R-:W-:Y:S01]  /*6520*/  SEL R120, R136, R120, !P4 ;  /* 0x0000007888787207 */ /* 0x000fe20006000000 */
[----:B------:R-:W-:Y:S01]  /*6530*/  IMAD R121, R121, UR22, RZ ;  /* 0x0000001679797c24 */ /* 0x000fe2000f8e02ff */
[----:B------:R-:W-:Y:S01]  /*6540*/  IADD3 R70, P5, R4, UR18, RZ ;  /* 0x0000001204467c10 */ /* 0x000fe2000ffbe0ff */
[----:B------:R-:W-:Y:S01]  /*6550*/  IMAD R140, R140, UR22, RZ ;  /* 0x000000168c8c7c24 */ /* 0x000fe2000f8e02ff */
[----:B------:R-:W-:Y:S01]  /*6560*/  SEL R89, R136, R89, !P4 ;  /* 0x0000005988597207 */ /* 0x000fe20006000000 */
[----:B------:R-:W-:Y:S01]  /*6570*/  IMAD R120, R120, UR22, RZ ;  /* 0x0000001678787c24 */ /* 0x000fe2000f8e02ff */
[----:B------:R-:W-:Y:S01]  /*6580*/  R2UR UR55, R71 ;  /* 0x00000000473772ca */ /* 0x000fe200000e0000 */
[----:B------:R-:W-:Y:S01]  /*6590*/  IMAD R142, R142, UR22, RZ ;  /* 0x000000168e8e7c24 */ /* 0x000fe2000f8e02ff */
[C---:B------:R-:W-:Y:S01]  /*65a0*/  SEL R153, R136.reuse, R24, !P4 ;  /* 0x0000001888997207 */ /* 0x040fe20006000000 */
[----:B------:R-:W-:Y:S01]  /*65b0*/  IMAD R89, R89, UR22, RZ ;  /* 0x0000001659597c24 */ /* 0x000fe2000f8e02ff */
[C---:B------:R-:W-:Y:S01]  /*65c0*/  SEL R138, R136.reuse, R36, !P4 ;  /* 0x00000024888a7207 */ /* 0x040fe20006000000 */
[----:B------:R-:W-:Y:S01]  /*65d0*/  IMAD R67, R67, UR22, RZ ;  /* 0x0000001643437c24 */ /* 0x000fe2000f8e02ff */
[----:B------:R-:W-:Y:S01]  /*65e0*/  IADD3 R71, P6, R135, UR10, RZ ;  /* 0x0000000a87477c10 */ /* 0x000fe2000ffde0ff */
[----:B------:R-:W-:Y:S01]  /*65f0*/  IMAD R153, R153, UR22, RZ ;  /* 0x0000001699997c24 */ /* 0x000fe2000f8e02ff */
[----:B------:R-:W-:Y:S01]  /*6600*/  SEL R155, R136, R25, !P4 ;  /* 0x00000019889b7207 */ /* 0x000fe20006000000 */
[----:B------:R-:W-:Y:S01]  /*6610*/  IMAD R138, R138, UR22, RZ ;  /* 0x000000168a8a7c24 */ /* 0x000fe2000f8e02ff */
[C---:B------:R-:W-:Y:S01]  /*6620*/  SEL R157, R136.reuse, R26, !P4 ;  /* 0x0000001a889d7207 */ /* 0x040fe20006000000 */
        /* <DEDUP_REMOVED lines=23> */
[----:B------:R-:W-:Y:S01]  /*67a0*/  SEL R148, R136, R41, !P4 ;  /* 0x0000002988947207 */ /* 0x000fe20006000000 */
        /* <DEDUP_REMOVED lines=19> */
[----:B------:R-:W-:-:S02]  /*68e0*/  SEL R145, R136, R51, !P4 ;  /* 0x0000003388917207 */ /* 0x000fc40006000000 */
        /* <DEDUP_REMOVED lines=13> */
[C---:B------:R-:W-:Y:S02]  /*69c0*/  SEL R174, R136.reuse, R60, !P4 ;  /* 0x0000003c88ae7207 */ /* 0x040fe40006000000 */
[C---:B------:R-:W-:Y:S02]  /*69d0*/  SEL R151, R136.reuse, R59, !P4 ;  /* 0x0000003b88977207 */ /* 0x040fe40006000000 */
[C---:B------:R-:W-:Y:S02]  /*69e0*/  SEL R143, R136.reuse, R62, !P4 ;  /* 0x0000003e888f7207 */ /* 0x040fe40006000000 */
[C---:B------:R-:W-:Y:S02]  /*69f0*/  SEL R166, R136.reuse, R61, !P4 ;  /* 0x0000003d88a67207 */ /* 0x040fe40006000000 */
[C---:B------:R-:W-:Y:S02]  /*6a00*/  SEL R24, R136.reuse, R64, !P4 ;  /* 0x0000004088187207 */ /* 0x040fe40006000000 */
[----:B------:R-:W-:-:S02]  /*6a10*/  SEL R5, R136, R5, !P4 ;  /* 0x0000000588057207 */ /* 0x000fc40006000000 */
[C---:B------:R-:W-:Y:S02]  /*6a20*/  SEL R6, R136.reuse, R6, !P4 ;  /* 0x0000000688067207 */ /* 0x040fe40006000000 */
[C---:B------:R-:W-:Y:S02]  /*6a30*/  SEL R8, R136.reuse, R8, !P4 ;  /* 0x0000000888087207 */ /* 0x040fe40006000000 */
[----:B------:R-:W-:Y:S01]  /*6a40*/  SEL R7, R136, R7, !P4 ;  /* 0x0000000788077207 */ /* 0x000fe20006000000 */
[----:B------:R-:W-:Y:S01]  /*6a50*/  IMAD R6, R6, UR22, RZ ;  /* 0x0000001606067c24 */ /* 0x000fe2000f8e02ff */
[----:B------:R-:W-:Y:S01]  /*6a60*/  SEL R9, R136, R9, !P4 ;  /* 0x0000000988097207 */ /* 0x000fe20006000000 */
        /* <DEDUP_REMOVED lines=29> */
[----:B------:R-:W-:-:S02]  /*6c40*/  SEL R68, R136, R68, !P4 ;  /* 0x0000004488447207 */ /* 0x000fc40006000000 */
[C---:B------:R-:W-:Y:S02]  /*6c50*/  SEL R69, R136.reuse, R69, !P4 ;  /* 0x0000004588457207 */ /* 0x040fe40006000000 */
[C---:B------:R-:W-:Y:S02]  /*6c60*/  SEL R72, R136.reuse, R72, !P4 ;  /* 0x0000004888487207 */ /* 0x040fe40006000000 */
[C---:B------:R-:W-:Y:S02]  /*6c70*/  SEL R73, R136.reuse, R73, !P4 ;  /* 0x0000004988497207 */ /* 0x040fe40006000000 */
        /* <DEDUP_REMOVED lines=95> */
[----:B------:R-:W-:-:S02]  /*7270*/  SEL R118, R136, R118, !P4 ;  /* 0x0000007688767207 */ /* 0x000fc40006000000 */
[----:B------:R-:W-:Y:S01]  /*7280*/  SEL R122, R136, R122, !P4 ;  /* 0x0000007a887a7207 */ /* 0x000fe20006000000 */
[----:B------:R-:W-:Y:S01]  /*7290*/  IMAD R124, R124, UR22, RZ ;  /* 0x000000167c7c7c24 */ /* 0x000fe2000f8e02ff */
[----:B------:R-:W-:Y:S01]  /*72a0*/  SEL R123, R136, R123, !P4 ;  /* 0x0000007b887b7207 */ /* 0x000fe20006000000 */
[----:B------:R-:W-:Y:S01]  /*72b0*/  IMAD R118, R118, UR22, RZ ;  /* 0x0000001676767c24 */ /* 0x000fe2000f8e02ff */
[----:B------:R-:W-:Y:S01]  /*72c0*/  SEL R129, R136, R129, !P4 ;  /* 0x0000008188817207 */ /* 0x000fe20006000000 */
[----:B------:R-:W-:Y:S01]  /*72d0*/  IMAD R122, R122, UR22, RZ ;  /* 0x000000167a7a7c24 */ /* 0x000fe2000f8e02ff */
[----:B------:R-:W-:Y:S01]  /*72e0*/  R2UR UR57, R70 ;  /* 0x00000000463972ca */ /* 0x000fe200000e0000 */
[----:B------:R-:W-:Y:S01]  /*72f0*/  IMAD R123, R123, UR22, RZ ;  /* 0x000000167b7b7c24 */ /* 0x000fe2000f8e02ff */
[----:B------:R-:W-:Y:S01]  /*7300*/  IADD3 R70, P4, R128, UR16, RZ ;  /* 0x0000001080467c10 */ /* 0x000fe2000ff9e0ff */
[----:B------:R-:W-:Y:S01]  /*7310*/  IMAD R129, R129, UR22, RZ ;  /* 0x0000001681817c24 */ /* 0x000fe2000f8e02ff */
[----:B------:R-:W-:-:S02]  /*7320*/  R2UR UR53, R71 ;  /* 0x00000000473572ca */ /* 0x000fc400000e0000 */
[----:B------:R-:W-:Y:S02]  /*7330*/  IADD3 R71, P2, R121, UR8, RZ ;  /* 0x0000000879477c10 */ /* 0x000fe4000ff5e0ff */
[----:B------:R-:W-:Y:S02]  /*7340*/  R2UR UR56, R70 ;  /* 0x00000000463872ca */ /* 0x000fe400000e0000 */
[----:B------:R-:W-:Y:S02]  /*7350*/  IADD3 R74, P3, R120, UR6, RZ ;  /* 0x00000006784a7c10 */ /* 0x000fe4000ff7e0ff */
[----:B------:R-:W-:Y:S02]  /*7360*/  IADD3 R70, P1, R89, UR12, RZ ;  /* 0x0000000c59467c10 */ /* 0x000fe4000ff3e0ff */
[----:B------:R-:W-:Y:S02]  /*7370*/  R2UR UR52, R71 ;  /* 0x00000000473472ca */ /* 0x000fe400000e0000 */
[----:B------:R-:W-:-:S02]  /*7380*/  SHF.R.S32.HI R71, RZ, 0x1f, R130 ;  /* 0x0000001fff477819 */ /* 0x000fc40000011482 */
[----:B------:R-:W-:Y:S02]  /*7390*/  R2UR UR51, R74 ;  /* 0x000000004a3372ca */ /* 0x000fe400000e0000 */
[----:B------:R-:W-:Y:S02]  /*73a0*/  R2UR UR54, R70 ;  /* 0x00000000463672ca */ /* 0x000fe400000e0000 */
[----:B------:R-:W-:Y:S02]  /*73b0*/  SHF.R.S32.HI R74, RZ, 0x1f, R89 ;  /* 0x0000001fff4a7819 */ /* 0x000fe40000011459 */
[----:B------:R-:W-:Y:S01]  /*73c0*/  SHF.R.S32.HI R70, RZ, 0x1f, R128 ;  /* 0x0000001fff467819 */ /* 0x000fe20000011480 */
[----:B------:R-:W-:Y:S01]  /*73d0*/  IMAD R128, R68, UR22, RZ ;  /* 0x0000001644807c24 */ /* 0x000fe2000f8e02ff */
[----:B------:R-:W-:Y:S01]  /*73e0*/  IADD3.X R71, R71, UR17, RZ, P0, !PT ;  /* 0x0000001147477c10 */ /* 0x000fe200087fe4ff */
[----:B------:R-:W-:Y:S01]  /*73f0*/  ULDC.64 UR16, c[0x0][0x218] ;  /* 0x0000860000107ab9 */ /* 0x000fe20000000a00 */
[----:B------:R-:W-:-:S02]  /*7400*/  IADD3.X R74, R74, UR15, RZ, P1, !PT ;  /* 0x0000000f4a4a7c10 */ /* 0x000fc40008ffe4ff */
[----:B------:R-:W-:Y:S01]  /*7410*/  IADD3.X R70, R70, UR19, RZ, P4, !PT ;  /* 0x0000001346467c10 */ /* 0x000fe2000a7fe4ff */
[----:B------:R-:W-:Y:S01]  /*7420*/  ULDC.64 UR18, c[0x0][0x218] ;  /* 0x0000860000127ab9 */ /* 0x000fe20000000a00 */
[----:B------:R-:W-:Y:S02]  /*7430*/  SHF.R.S32.HI R75, RZ, 0x1f, R135 ;  /* 0x0000001fff4b7819 */ /* 0x000fe40000011487 */
[----:B------:R-:W-:Y:S02]  /*7440*/  IADD3 R78, P0, R118, UR16, RZ ;  /* 0x00000010764e7c10 */ /* 0x000fe4000ff1e0ff */
[----:B------:R-:W-:Y:S02]  /*7450*/  IADD3 R79, P1, R114, UR16, RZ ;  /* 0x00000010724f7c10 */ /* 0x000fe4000ff3e0ff */
[----:B------:R-:W-:Y:S02]  /*7460*/  IADD3 R76, P4, R123, UR4, RZ ;  /* 0x000000047b4c7c10 */ /* 0x000fe4000ff9e0ff */
[----:B------:R-:W-:-:S02]  /*7470*/  IADD3.X R75, R75, UR13, RZ, P6, !PT ;  /* 0x0000000d4b4b7c10 */ /* 0x000fc4000b7fe4ff */
[----:B------:R-:W-:Y:S02]  /*7480*/  R2UR UR48, R78 ;  /* 0x000000004e3072ca */ /* 0x000fe400000e0000 */
[----:B------:R-:W-:Y:S02]  /*7490*/  R2UR UR47, R79 ;  /* 0x000000004f2f72ca */ /* 0x000fe400000e0000 */
[----:B------:R-:W-:Y:S02]  /*74a0*/  R2UR UR50, R76 ;  /* 0x000000004c3272ca */ /* 0x000fe400000e0000 */
[----:B------:R-:W-:Y:S02]  /*74b0*/  IADD3 R77, P6, R122, UR16, RZ ;  /* 0x000000107a4d7c10 */ /* 0x000fe4000ffde0ff */
[----:B------:R-:W-:Y:S01]  /*74c0*/  SHF.R.S32.HI R78, RZ, 0x1f, R123 ;  /* 0x0000001fff4e7819 */ /* 0x000fe2000001147b */
[----:B------:R-:W-:Y:S01]  /*74d0*/  IMAD R123, R37, UR22, RZ ;  /* 0x00000016257b7c24 */ /* 0x000fe2000f8e02ff */
[----:B------:R-:W-:Y:S01]  /*74e0*/  SHF.R.S32.HI R79, RZ, 0x1f, R122 ;  /* 0x0000001fff4f7819 */ /* 0x000fe2000001147a */
[----:B------:R-:W-:Y:S01]  /*74f0*/  IMAD R37, R101, UR22, RZ ;  /* 0x0000001665257c24 */ /* 0x000fe2000f8e02ff */
[----:B------:R-:W-:Y:S01]  /*7500*/  SHF.R.S32.HI R76, RZ, 0x1f, R121 ;  /* 0x0000001fff4c7819 */ /* 0x000fe20000011479 */
[----:B------:R-:W-:Y:S01]  /*7510*/  IMAD R121, R143, UR22, RZ ;  /* 0x000000168f797c24 */ /* 0x000fe2000f8e02ff */
[----:B------:R-:W-:Y:S01]  /*7520*/  SHF.R.S32.HI R4, RZ, 0x1f, R4 ;  /* 0x0000001fff047819 */ /* 0x000fe20000011404 */
[----:B------:R-:W-:Y:S01]  /*7530*/  IMAD R122, R166, UR22, RZ ;  /* 0x00000016a67a7c24 */ /* 0x000fe2000f8e02ff */
[----:B------:R-:W-:-:S02]  /*7540*/  IADD3.X R78, R78, UR7, RZ, P4, !PT ;  /* 0x000000074e4e7c10 */ /* 0x000fc4000a7fe4ff */
[----:B------:R-:W-:Y:S01]  /*7550*/  IADD3.X R79, R79, UR5, RZ, P6, !PT ;  /* 0x000000054f4f7c10 */ /* 0x000fe2000b7fe4ff */
[----:B------:R-:W-:Y:S01]  /*7560*/  ULDC.64 UR4, c[0x0][0x218] ;  /* 0x0000860000047ab9 */ /* 0x000fe20000000a00 */
[----:B------:R-:W-:Y:S02]  /*7570*/  R2UR UR49, R77 ;  /* 0x000000004d3172ca */ /* 0x000fe400000e0000 */
[----:B------:R-:W-:Y:S02]  /*7580*/  IADD3.X R76, R76, UR11, RZ, P2, !PT ;  /* 0x0000000b4c4c7c10 */ /* 0x000fe400097fe4ff */
[----:B------:R-:W-:Y:S02]  /*7590*/  IADD3 R82, P4, R126, UR16, RZ ;  /* 0x000000107e527c10 */ /* 0x000fe4000ff9e0ff */
[----:B------:R-:W-:Y:S02]  /*75a0*/  IADD3 R80, P2, R116, UR16, RZ ;  /* 0x0000001074507c10 */ /* 0x000fe4000ff5e0ff */
[----:B------:R-:W-:Y:S01]  /*75b0*/  SHF.R.S32.HI R77, RZ, 0x1f, R120 ;  /* 0x0000001fff4d7819 */ /* 0x000fe20000011478 */
[----:B------:R-:W-:Y:S01]  /*75c0*/  IMAD R120, R151, UR22, RZ ;  /* 0x0000001697787c24 */ /* 0x000fe2000f8e02ff */
[----:B------:R-:W-:-:S02]  /*75d0*/  IADD3.X R4, R4, UR5, RZ, P5, !PT ;  /* 0x0000000504047c10 */ /* 0x000fc4000affe4ff */
[----:B------:R-:W-:Y:S01]  /*75e0*/  R2UR UR44, R82 ;  /* 0x00000000522c72ca */ /* 0x000fe200000e0000 */
[----:B------:R-:W-:Y:S01]  /*75f0*/  IMAD R82, R11, UR22, RZ ;  /* 0x000000160b527c24 */ /* 0x000fe2000f8e02ff */
[----:B------:R-:W-:Y:S02]  /*7600*/  R2UR UR46, R80 ;  /* 0x00000000502e72ca */ /* 0x000fe400000e0000 */
[----:B------:R-:W-:Y:S02]  /*7610*/  IADD3.X R77, R77, UR9, RZ, P3, !PT ;  /* 0x000000094d4d7c10 */ /* 0x000fe40009ffe4ff */
[----:B------:R-:W-:Y:S02]  /*7620*/  IADD3 R83, P3, R117, UR16, RZ ;  /* 0x0000001075537c10 */ /* 0x000fe4000ff7e0ff */
[----:B------:R-:W-:Y:S02]  /*7630*/  IADD3 R80, P5, R125, UR16, RZ ;  /* 0x000000107d507c10 */ /* 0x000fe4000ffbe0ff */
[----:B------:R-:W-:Y:S01]  /*7640*/  SHF.R.S32.HI R11, RZ, 0x1f, R118 ;  /* 0x0000001fff0b7819 */ /* 0x000fe20000011476 */
[----:B------:R-:W-:Y:S01]  /*7650*/  IMAD R118, R158, UR22, RZ ;  /* 0x000000169e767c24 */ /* 0x000fe2000f8e02ff */
[----:B------:R-:W-:-:S02]  /*7660*/  R2UR UR35, R4 ;  /* 0x00000000042372ca */ /* 0x000fc400000e0000 */
[----:B------:R-:W-:Y:S02]  /*7670*/  IADD3 R81, P6, R127, UR16, RZ ;  /* 0x000000107f517c10 */ /* 0x000fe4000ffde0ff */
[----:B------:R-:W-:Y:S01]  /*7680*/  SHF.R.S32.HI R4, RZ, 0x1f, R127 ;  /* 0x0000001fff047819 */ /* 0x000fe2000001147f */
[----:B------:R-:W-:Y:S01]  /*7690*/  IMAD R127, R38, UR22, RZ ;  /* 0x00000016267f7c24 */ /* 0x000fe2000f8e02ff */
[----:B------:R-:W-:Y:S01]  /*76a0*/  R2UR UR45, R83 ;  /* 0x00000000532d72ca */ /* 0x000fe200000e0000 */
[----:B------:R-:W-:Y:S01]  /*76b0*/  IMAD R83, R15, UR22, RZ ;  /* 0x000000160f537c24 */ /* 0x000fe2000f8e02ff */
[----:B------:R-:W-:Y:S01]  /*76c0*/  R2UR UR42, R80 ;  /* 0x00000000502a72ca */ /* 0x000fe200000e0000 */
[----:B------:R-:W-:Y:S01]  /*76d0*/  IMAD R38, R100, UR22, RZ ;  /* 0x0000001664267c24 */ /* 0x000fe2000f8e02ff */
[----:B------:R-:W-:Y:S02]  /*76e0*/  IADD3.X R11, R11, UR17, RZ, P0, !PT ;  /* 0x000000110b0b7c10 */ /* 0x000fe400087fe4ff */
[----:B------:R-:W-:Y:S01]  /*76f0*/  SHF.R.S32.HI R80, RZ, 0x1f, R116 ;  /* 0x0000001fff507819 */ /* 0x000fe20000011474 */
[----:B------:R-:W-:Y:S01]  /*7700*/  IMAD R116, R139, UR22, RZ ;  /* 0x000000168b747c24 */ /* 0x000fe2000f8e02ff */
[----:B------:R-:W-:-:S02]  /*7710*/  SHF.R.S32.HI R126, RZ, 0x1f, R126 ;  /* 0x0000001fff7e7819 */ /* 0x000fc4000001147e */
[----:B------:R-:W-:Y:S02]  /*7720*/  IADD3.X R4, R4, UR17, RZ, P6, !PT ;  /* 0x0000001104047c10 */ /* 0x000fe4000b7fe4ff */
[----:B------:R-:W-:Y:S02]  /*7730*/  R2UR UR43, R81 ;  /* 0x00000000512b72ca */ /* 0x000fe400000e0000 */
[----:B------:R-:W-:Y:S02]  /*7740*/  R2UR UR34, R70 ;  /* 0x00000000462272ca */ /* 0x000fe400000e0000 */
[----:B------:R-:W-:Y:S02]  /*7750*/  R2UR UR14, R11 ;  /* 0x000000000b0e72ca */ /* 0x000fe400000e0000 */
[----:B------:R-:W-:Y:S02]  /*7760*/  SHF.R.S32.HI R81, RZ, 0x1f, R114 ;  /* 0x0000001fff517819 */ /* 0x000fe40000011472 */
[----:B------:R-:W-:Y:S01]  /*7770*/  SHF.R.S32.HI R15, RZ, 0x1f, R117 ;  /* 0x0000001fff0f7819 */ /* 0x000fe20000011475 */
[----:B------:R-:W-:Y:S01]  /*7780*/  IMAD R117, R147, UR22, RZ ;  /* 0x0000001693757c24 */ /* 0x000fe2000f8e02ff */
[----:B------:R-:W-:-:S02]  /*7790*/  IADD3.X R80, R80, UR17, RZ, P2, !PT ;  /* 0x0000001150507c10 */ /* 0x000fc400097fe4ff */
[----:B------:R-:W-:Y:S01]  /*77a0*/  IADD3.X R11, R126, UR17, RZ, P4, !PT ;  /* 0x000000117e0b7c10 */ /* 0x000fe2000a7fe4ff */
[----:B------:R-:W-:Y:S01]  /*77b0*/  IMAD R126, R66, UR22, RZ ;  /* 0x00000016427e7c24 */ /* 0x000fe2000f8e02ff */
[----:B------:R-:W-:Y:S01]  /*77c0*/  R2UR UR9, R4 ;  /* 0x00000000040972ca */ /* 0x000fe200000e0000 */
[----:B------:R-:W-:Y:S01]  /*77d0*/  IMAD R66, R72, UR22, RZ ;  /* 0x0000001648427c24 */ /* 0x000fe2000f8e02ff */
[----:B------:R-:W-:Y:S01]  /*77e0*/  SHF.R.S32.HI R70, RZ, 0x1f, R125 ;  /* 0x0000001fff467819 */ /* 0x000fe2000001147d */
[----:B------:R-:W-:Y:S01]  /*77f0*/  IMAD R125, R65, UR22, RZ ;  /* 0x00000016417d7c24 */ /* 0x000fe2000f8e02ff */
[----:B------:R-:W-:Y:S01]  /*7800*/  IADD3 R85, P2, R83, UR16, RZ ;  /* 0x0000001053557c10 */ /* 0x000fe2000ff5e0ff */
[----:B------:R-:W-:Y:S01]  /*7810*/  IMAD R65, R73, UR22, RZ ;  /* 0x0000001649417c24 */ /* 0x000fe2000f8e02ff */
[----:B------:R-:W-:Y:S02]  /*7820*/  SHF.R.S32.HI R4, RZ, 0x1f, R83 ;  /* 0x0000001fff047819 */ /* 0x000fe40000011453 */
[----:B------:R-:W-:-:S02]  /*7830*/  IADD3.X R81, R81, UR17, RZ, P1, !PT ;  /* 0x0000001151517c10 */ /* 0x000fc40008ffe4ff */
[----:B------:R-:W-:Y:S02]  /*7840*/  IADD3.X R15, R15, UR17, RZ, P3, !PT ;  /* 0x000000110f0f7c10 */ /* 0x000fe40009ffe4ff */
[----:B------:R-:W-:Y:S02]  /*7850*/  R2UR UR10, R11 ;  /* 0x000000000b0a72ca */ /* 0x000fe400000e0000 */
[----:B------:R-:W-:Y:S02]  /*7860*/  IADD3.X R70, R70, UR17, RZ, P5, !PT ;  /* 0x0000001146467c10 */ /* 0x000fe4000affe4ff */
[----:B------:R-:W-:Y:S02]  /*7870*/  IADD3 R86, P1, R82, UR16, RZ ;  /* 0x0000001052567c10 */ /* 0x000fe4000ff3e0ff */
[----:B------:R-:W-:Y:S02]  /*7880*/  IADD3 R84, P3, R124, UR16, RZ ;  /* 0x000000107c547c10 */ /* 0x000fe4000ff7e0ff */
[----:B------:R-:W-:-:S02]  /*7890*/  SHF.R.S32.HI R11, RZ, 0x1f, R82 ;  /* 0x0000001fff0b7819 */ /* 0x000fc40000011452 */
[----:B------:R-:W-:Y:S02]  /*78a0*/  CS2R R82, SRZ ;  /* 0x0000000000527805 */ /* 0x000fe4000001ff00 */
[----:B------:R-:W-:Y:S02]  /*78b0*/  IADD3.X R4, R4, UR17, RZ, P2, !PT ;  /* 0x0000001104047c10 */ /* 0x000fe400097fe4ff */
[----:B------:R-:W-:Y:S02]  /*78c0*/  SHF.R.S32.HI R124, RZ, 0x1f, R124 ;  /* 0x0000001fff7c7819 */ /* 0x000fe4000001147c */
[----:B------:R-:W-:Y:S02]  /*78d0*/  R2UR UR11, R15 ;  /* 0x000000000f0b72ca */ /* 0x000fe400000e0000 */
[----:B------:R-:W-:Y:S01]  /*78e0*/  R2UR UR8, R70 ;  /* 0x00000000460872ca */ /* 0x000fe200000e0000 */
[----:B------:R-:W-:Y:S01]  /*78f0*/  IMAD R70, R5, UR22, RZ ;  /* 0x0000001605467c24 */ /* 0x000fe2000f8e02ff */
[----:B------:R-:W-:-:S02]  /*7900*/  IADD3 R87, P0, R119, UR16, RZ ;  /* 0x0000001077577c10 */ /* 0x000fc4000ff1e0ff */
[----:B------:R-:W-:Y:S01]  /*7910*/  SHF.R.S32.HI R15, RZ, 0x1f, R119 ;  /* 0x0000001fff0f7819 */ /* 0x000fe20000011477 */
[----:B------:R-:W-:Y:S01]  /*7920*/  IMAD R119, R174, UR22, RZ ;  /* 0x00000016ae777c24 */ /* 0x000fe2000f8e02ff */
[----:B------:R-:W-:Y:S02]  /*7930*/  IADD3.X R11, R11, UR17, RZ, P1, !PT ;  /* 0x000000110b0b7c10 */ /* 0x000fe40008ffe4ff */
[----:B------:R-:W-:Y:S02]  /*7940*/  R2UR UR5, R4 ;  /* 0x00000000040572ca */ /* 0x000fe400000e0000 */
[----:B------:R-:W-:Y:S01]  /*7950*/  IADD3 R4, P2, R129, UR4, RZ ;  /* 0x0000000481047c10 */ /* 0x000fe2000ff5e0ff */
[----:B------:R-:W-:Y:S01]  /*7960*/  ULDC UR4, c[0x0][0x234] ;  /* 0x00008d0000047ab9 */ /* 0x000fe20000000800 */
[----:B------:R-:W-:Y:S01]  /*7970*/  IADD3.X R5, R124, UR17, RZ, P3, !PT ;  /* 0x000000117c057c10 */ /* 0x000fe20009ffe4ff */
[----:B------:R-:W-:Y:S01]  /*7980*/  IMAD R3, R3, UR4, RZ ;  /* 0x0000000403037c24 */ /* 0x000fe2000f8e02ff */
[----:B------:R-:W-:Y:S01]  /*7990*/  SHF.R.S32.HI R129, RZ, 0x1f, R129 ;  /* 0x0000001fff817819 */ /* 0x000fe20000011481 */
[----:B------:R0:W-:Y:S01]  /*79a0*/  STL [R1+0x1b0], R4 ;  /* 0x0001b00401007387 */ /* 0x0001e20000100800 */
[----:B------:R-:W-:Y:S01]  /*79b0*/  IADD3.X R15, R15, UR17, RZ, P0, !PT ;  /* 0x000000110f0f7c10 */ /* 0x000fe200087fe4ff */
[----:B------:R-:W-:Y:S01]  /*79c0*/  IMAD R124, R24, UR22, RZ ;  /* 0x00000016187c7c24 */ /* 0x000fe2000f8e02ff */
[----:B------:R-:W-:Y:S01]  /*79d0*/  R2UR UR6, R11 ;  /* 0x000000000b0672ca */ /* 0x000fe200000e0000 */
[----:B------:R-:W-:Y:S01]  /*79e0*/  IMAD R24, R115, UR22, RZ ;  /* 0x0000001673187c24 */ /* 0x000fe2000f8e02ff */
[----:B------:R-:W-:-:S02]  /*79f0*/  R2UR UR4, R5 ;  /* 0x00000000050472ca */ /* 0x000fc400000e0000 */
[----:B------:R-:W-:Y:S01]  /*7a00*/  IADD3 R11, P0, R70, UR18, RZ ;  /* 0x00000012460b7c10 */ /* 0x000fe2000ff1e0ff */
[----:B------:R-:W-:Y:S01]  /*7a10*/  ULDC UR18, c[0x0][0x238] ;  /* 0x00008e0000127ab9 */ /* 0x000fe20000000800 */
[----:B------:R-:W-:Y:S01]  /*7a20*/  IADD3.X R5, R129, UR19, RZ, P2, !PT ;  /* 0x0000001381057c10 */ /* 0x000fe200097fe4ff */
[----:B------:R-:W-:Y:S01]  /*7a30*/  IMAD R129, R69, UR22, RZ ;  /* 0x0000001645817c24 */ /* 0x000fe2000f8e02ff */
[C---:B0-----:R-:W-:Y:S01]  /*7a40*/  IADD3 R4, P1, R3.reuse, UR20, RZ ;  /* 0x0000001403047c10 */ /* 0x041fe2000ff3e0ff */
[----:B------:R-:W-:Y:S01]  /*7a50*/  STL [R1+0x1b8], R11 ;  /* 0x0001b80b01007387 */ /* 0x000fe20000100800 */
[----:B------:R-:W-:Y:S01]  /*7a60*/  SHF.R.S32.HI R211, RZ, 0x1f, R8 ;  /* 0x0000001fffd37819 */ /* 0x000fe20000011408 */
[----:B------:R-:W-:Y:S01]  /*7a70*/  ULDC UR19, c[0x0][0x238] ;  /* 0x00008e0000137ab9 */ /* 0x000fe20000000800 */
[----:B------:R-:W-:Y:S01]  /*7a80*/  LEA.HI.X.SX32 R3, R3, UR21, 0x1, P1 ;  /* 0x0000001503037c11 */ /* 0x000fe200088f0eff */
[----:B------:R0:W-:Y:S01]  /*7a90*/  STL [R1+0x1ac], R5 ;  /* 0x0001ac0501007387 */ /* 0x0001e20000100800 */
[----:B------:R-:W-:Y:S01]  /*7aa0*/  SHF.R.S32.HI R210, RZ, 0x1f, R6 ;  /* 0x0000001fffd27819 */ /* 0x000fe20000011406 */
[----:B------:R-:W-:Y:S01]  /*7ab0*/  ULDC UR22, c[0x0][0x238] ;  /* 0x00008e0000167ab9 */ /* 0x000fe20000000800 */
[----:B------:R-:W-:Y:S01]  /*7ac0*/  IADD3 R130, P5, R6, UR16, RZ ;  /* 0x0000001006827c10 */ /* 0x000fe2000ffbe0ff */
[----:B------:R-:W-:Y:S01]  /*7ad0*/  ULDC UR20, c[0x0][0x238] ;  /* 0x00008e0000147ab9 */ /* 0x000fe20000000800 */
[----:B------:R-:W-:Y:S01]  /*7ae0*/  SHF.R.S32.HI R212, RZ, 0x1f, R7 ;  /* 0x0000001fffd47819 */ /* 0x000fe20000011407 */
[----:B------:R-:W-:Y:S01]  /*7af0*/  ULDC UR21, c[0x0][0x238] ;  /* 0x00008e0000157ab9 */ /* 0x000fe20000000800 */
[----:B------:R-:W-:-:S02]  /*7b00*/  IADD3 R6, P1, R7, UR16, RZ ;  /* 0x0000001007067c10 */ /* 0x000fc4000ff3e0ff */
[----:B------:R-:W-:Y:S02]  /*7b10*/  SHF.R.S32.HI R213, RZ, 0x1f, R9 ;  /* 0x0000001fffd57819 */ /* 0x000fe40000011409 */
[----:B0-----:R-:W-:Y:S02]  /*7b20*/  IADD3 R5, P6, R8, UR16, RZ ;  /* 0x0000001008057c10 */ /* 0x001fe4000ffde0ff */
[----:B------:R-:W-:Y:S02]  /*7b30*/  IADD3 R7, P2, R9, UR16, RZ ;  /* 0x0000001009077c10 */ /* 0x000fe4000ff5e0ff */
[----:B------:R-:W-:Y:S02]  /*7b40*/  IADD3.X R211, R211, UR17, RZ, P6, !PT ;  /* 0x00000011d3d37c10 */ /* 0x000fe4000b7fe4ff */
[----:B------:R-:W-:Y:S02]  /*7b50*/  SHF.R.S32.HI R217, RZ, 0x1f, R14 ;  /* 0x0000001fffd97819 */ /* 0x000fe4000001140e */
[----:B------:R-:W-:-:S02]  /*7b60*/  IADD3 R11, P6, R14, UR16, RZ ;  /* 0x000000100e0b7c10 */ /* 0x000fc4000ffde0ff */
[----:B------:R-:W-:Y:S02]  /*7b70*/  SHF.R.S32.HI R214, RZ, 0x1f, R10 ;  /* 0x0000001fffd67819 */ /* 0x000fe4000001140a */
[----:B------:R-:W-:Y:S02]  /*7b80*/  IADD3 R8, P3, R10, UR16, RZ ;  /* 0x000000100a087c10 */ /* 0x000fe4000ff7e0ff */
[----:B------:R-:W-:Y:S02]  /*7b90*/  IADD3.X R210, R210, UR17, RZ, P5, !PT ;  /* 0x00000011d2d27c10 */ /* 0x000fe4000affe4ff */
[----:B------:R-:W-:Y:S02]  /*7ba0*/  SHF.R.S32.HI R215, RZ, 0x1f, R12 ;  /* 0x0000001fffd77819 */ /* 0x000fe4000001140c */
[----:B------:R-:W-:Y:S02]  /*7bb0*/  IADD3 R9, P4, R12, UR16, RZ ;  /* 0x000000100c097c10 */ /* 0x000fe4000ff9e0ff */
[----:B------:R-:W-:-:S02]  /*7bc0*/  SHF.R.S32.HI R216, RZ, 0x1f, R13 ;  /* 0x0000001fffd87819 */ /* 0x000fc4000001140d */
[----:B------:R-:W-:Y:S02]  /*7bd0*/  IADD3 R10, P5, R13, UR16, RZ ;  /* 0x000000100d0a7c10 */ /* 0x000fe4000ffbe0ff */
[----:B------:R-:W-:Y:S02]  /*7be0*/  IADD3.X R213, R213, UR17, RZ, P2, !PT ;  /* 0x00000011d5d57c10 */ /* 0x000fe400097fe4ff */
[----:B------:R-:W-:Y:S02]  /*7bf0*/  SHF.R.S32.HI R219, RZ, 0x1f, R17 ;  /* 0x0000001fffdb7819 */ /* 0x000fe40000011411 */
[----:B------:R-:W-:Y:S02]  /*7c00*/  IADD3 R13, P2, R17, UR16, RZ ;  /* 0x00000010110d7c10 */ /* 0x000fe4000ff5e0ff */
[----:B------:R-:W-:Y:S02]  /*7c10*/  IADD3.X R217, R217, UR17, RZ, P6, !PT ;  /* 0x00000011d9d97c10 */ /* 0x000fe4000b7fe4ff */
[----:B------:R-:W-:-:S02]  /*7c20*/  IADD3.X R212, R212, UR17, RZ, P1, !PT ;  /* 0x00000011d4d47c10 */ /* 0x000fc40008ffe4ff */
[----:B------:R-:W-:Y:S02]  /*7c30*/  SHF.R.S32.HI R223, RZ, 0x1f, R21 ;  /* 0x0000001fffdf7819 */ /* 0x000fe40000011415 */
[----:B------:R-:W-:Y:S02]  /*7c40*/  IADD3 R17, P6, R21, UR16, RZ ;  /* 0x0000001015117c10 */ /* 0x000fe4000ffde0ff */
[----:B------:R-:W-:Y:S02]  /*7c50*/  SHF.R.S32.HI R218, RZ, 0x1f, R16 ;  /* 0x0000001fffda7819 */ /* 0x000fe40000011410 */
[----:B------:R-:W-:Y:S02]  /*7c60*/  IADD3 R12, P1, R16, UR16, RZ ;  /* 0x00000010100c7c10 */ /* 0x000fe4000ff3e0ff */
[----:B------:R-:W-:Y:S02]  /*7c70*/  R2UR UR7, R15 ;  /* 0x000000000f0772ca */ /* 0x000fe400000e0000 */
[----:B------:R-:W-:-:S02]  /*7c80*/  IADD3.X R215, R215, UR17, RZ, P4, !PT ;  /* 0x00000011d7d77c10 */ /* 0x000fc4000a7fe4ff */
[----:B------:R-:W-:Y:S02]  /*7c90*/  SHF.R.S32.HI R221, RZ, 0x1f, R19 ;  /* 0x0000001fffdd7819 */ /* 0x000fe40000011413 */
[----:B------:R-:W-:Y:S02]  /*7ca0*/  IADD3 R15, P4, R19, UR16, RZ ;  /* 0x00000010130f7c10 */ /* 0x000fe4000ff9e0ff */
[----:B------:R-:W-:Y:S02]  /*7cb0*/  IADD3.X R219, R219, UR17, RZ, P2, !PT ;  /* 0x00000011dbdb7c10 */ /* 0x000fe400097fe4ff */
[----:B------:R-:W-:Y:S02]  /*7cc0*/  IADD3.X R214, R214, UR17, RZ, P3, !PT ;  /* 0x00000011d6d67c10 */ /* 0x000fe40009ffe4ff */
[----:B------:R-:W-:Y:S02]  /*7cd0*/  SHF.R.S32.HI R225, RZ, 0x1f, R23 ;  /* 0x0000001fffe17819 */ /* 0x000fe40000011417 */
[----:B------:R-:W-:-:S02]  /*7ce0*/  IADD3 R19, P2, R23, UR16, RZ ;  /* 0x0000001017137c10 */ /* 0x000fc4000ff5e0ff */
[----:B------:R-:W-:Y:S02]  /*7cf0*/  IADD3.X R223, R223, UR17, RZ, P6, !PT ;  /* 0x00000011dfdf7c10 */ /* 0x000fe4000b7fe4ff */
[----:B------:R-:W-:Y:S02]  /*7d00*/  SHF.R.S32.HI R220, RZ, 0x1f, R18 ;  /* 0x0000001fffdc7819 */ /* 0x000fe40000011412 */
[----:B------:R-:W-:Y:S02]  /*7d10*/  IADD3 R14, P3, R18, UR16, RZ ;  /* 0x00000010120e7c10 */ /* 0x000fe4000ff7e0ff */
[----:B------:R-:W-:Y:S02]  /*7d20*/  IADD3.X R218, R218, UR17, RZ, P1, !PT ;  /* 0x00000011dada7c10 */ /* 0x000fe40008ffe4ff */
[----:B------:R-:W-:Y:S02]  /*7d30*/  SHF.R.S32.HI R229, RZ, 0x1f, R159 ;  /* 0x0000001fffe57819 */ /* 0x000fe4000001149f */
[----:B------:R-:W-:-:S02]  /*7d40*/  IADD3 R23, P6, R159, UR16, RZ ;  /* 0x000000109f177c10 */ /* 0x000fc4000ffde0ff */
[----:B------:R-:W-:Y:S02]  /*7d50*/  SHF.R.S32.HI R224, RZ, 0x1f, R22 ;  /* 0x0000001fffe07819 */ /* 0x000fe40000011416 */
[----:B------:R-:W-:Y:S02]  /*7d60*/  IADD3 R18, P1, R22, UR16, RZ ;  /* 0x0000001016127c10 */ /* 0x000fe4000ff3e0ff */
[----:B------:R-:W-:Y:S02]  /*7d70*/  IADD3.X R229, R229, UR17, RZ, P6, !PT ;  /* 0x00000011e5e57c10 */ /* 0x000fe4000b7fe4ff */
        /* <DEDUP_REMOVED lines=9> */
[----:B------:R-:W-:Y:S02]  /*7e10*/  IADD3.X R216, R216, UR17, RZ, P5, !PT ;  /* 0x00000011d8d87c10 */ /* 0x000fe4000affe4ff */
[----:B------:R-:W-:Y:S02]  /*7e20*/  IADD3.X R225, R225, UR17, RZ, P2, !PT ;  /* 0x00000011e1e17c10 */ /* 0x000fe400097fe4ff */
[----:B------:R-:W-:Y:S02]  /*7e30*/  SHF.R.S32.HI R236, RZ, 0x1f, R173 ;  /* 0x0000001fffec7819 */ /* 0x000fe400000114ad */
[----:B------:R-:W-:Y:S02]  /*7e40*/  IADD3 R94, P1, R173, UR16, RZ ;  /* 0x00000010ad5e7c10 */ /* 0x000fe4000ff3e0ff */
[----:B------:R-:W-:Y:S02]  /*7e50*/  SHF.R.S32.HI R222, RZ, 0x1f, R20 ;  /* 0x0000001fffde7819 */ /* 0x000fe40000011414 */
[----:B------:R-:W-:-:S02]  /*7e60*/  IADD3 R16, P5, R20, UR16, RZ ;  /* 0x0000001014107c10 */ /* 0x000fc4000ffbe0ff */
[----:B------:R-:W-:Y:S02]  /*7e70*/  IADD3.X R220, R220, UR17, RZ, P3, !PT ;  /* 0x00000011dcdc7c10 */ /* 0x000fe40009ffe4ff */
[----:B------:R-:W-:Y:S02]  /*7e80*/  SHF.R.S32.HI R231, RZ, 0x1f, R163 ;  /* 0x0000001fffe77819 */ /* 0x000fe400000114a3 */
[----:B------:R-:W-:Y:S02]  /*7e90*/  IADD3 R89, P2, R163, UR16, RZ ;  /* 0x00000010a3597c10 */ /* 0x000fe4000ff5e0ff */
[----:B------:R-:W-:Y:S02]  /*7ea0*/  SHF.R.S32.HI R226, RZ, 0x1f, R153 ;  /* 0x0000001fffe27819 */ /* 0x000fe40000011499 */
[----:B------:R-:W-:Y:S02]  /*7eb0*/  IADD3 R20, P3, R153, UR16, RZ ;  /* 0x0000001099147c10 */ /* 0x000fe4000ff7e0ff */
[----:B------:R-:W-:-:S02]  /*7ec0*/  IADD3.X R241, R241, UR17, RZ, P6, !PT ;  /* 0x00000011f1f17c10 */ /* 0x000fc4000b7fe4ff */
[----:B------:R-:W-:Y:S02]  /*7ed0*/  IADD3.X R236, R236, UR17, RZ, P1, !PT ;  /* 0x00000011ecec7c10 */ /* 0x000fe40008ffe4ff */
[----:B------:R-:W-:Y:S02]  /*7ee0*/  SHF.R.S32.HI R247, RZ, 0x1f, R160 ;  /* 0x0000001ffff77819 */ /* 0x000fe400000114a0 */
[----:B------:R-:W-:Y:S02]  /*7ef0*/  IADD3 R105, P6, R160, UR16, RZ ;  /* 0x00000010a0697c10 */ /* 0x000fe4000ffde0ff */
        /* <DEDUP_REMOVED lines=29> */
[----:B------:R-:W-:Y:S01]  /*80d0*/  IADD3 R22, P5, R157, UR16, RZ ;  /* 0x000000109d167c10 */ /* 0x000fe2000ffbe0ff */
[----:B------:R0:W-:Y:S01]  /*80e0*/  STL [R1], R135 ;  /* 0x0000008701007387 */ /* 0x0001e20000100800 */
[----:B------:R-:W-:Y:S02]  /*80f0*/  IADD3.X R248, R248, UR17, RZ, P1, !PT ;  /* 0x00000011f8f87c10 */ /* 0x000fe40008ffe4ff */
[----:B------:R-:W-:Y:S02]  /*8100*/  IADD3.X R243, R243, UR17, RZ, P2, !PT ;  /* 0x00000011f3f37c10 */ /* 0x000fe400097fe4ff */
[----:B------:R-:W-:-:S02]  /*8110*/  SHF.R.S32.HI R69, RZ, 0x1f, R149 ;  /* 0x0000001fff457819 */ /* 0x000fc40000011495 */
[----:B------:R-:W-:Y:S02]  /*8120*/  IADD3 R112, P1, R149, UR16, RZ ;  /* 0x0000001095707c10 */ /* 0x000fe4000ff3e0ff */
[----:B------:R-:W-:Y:S02]  /*8130*/  IADD3.X R238, R238, UR17, RZ, P3, !PT ;  /* 0x00000011eeee7c10 */ /* 0x000fe40009ffe4ff */
[----:B------:R-:W-:Y:S02]  /*8140*/  SHF.R.S32.HI R249, RZ, 0x1f, R168 ;  /* 0x0000001ffff97819 */ /* 0x000fe400000114a8 */
[----:B------:R-:W-:Y:S02]  /*8150*/  IADD3 R107, P2, R168, UR16, RZ ;  /* 0x00000010a86b7c10 */ /* 0x000fe4000ff5e0ff */
[----:B------:R-:W-:Y:S02]  /*8160*/  IADD3.X R233, R233, UR17, RZ, P4, !PT ;  /* 0x00000011e9e97c10 */ /* 0x000fe4000a7fe4ff */
[----:B------:R-:W-:-:S02]  /*8170*/  SHF.R.S32.HI R244, RZ, 0x1f, R150 ;  /* 0x0000001ffff47819 */ /* 0x000fc40000011496 */
[----:B------:R-:W-:Y:S02]  /*8180*/  IADD3 R102, P3, R150, UR16, RZ ;  /* 0x0000001096667c10 */ /* 0x000fe4000ff7e0ff */
[----:B------:R-:W-:Y:S02]  /*8190*/  IADD3.X R228, R228, UR17, RZ, P5, !PT ;  /* 0x00000011e4e47c10 */ /* 0x000fe4000affe4ff */
[----:B------:R-:W-:Y:S02]  /*81a0*/  SHF.R.S32.HI R239, RZ, 0x1f, R140 ;  /* 0x0000001fffef7819 */ /* 0x000fe4000001148c */
[----:B------:R-:W-:Y:S02]  /*81b0*/  IADD3 R97, P4, R140, UR16, RZ ;  /* 0x000000108c617c10 */ /* 0x000fe4000ff9e0ff */
[----:B------:R-:W-:Y:S02]  /*81c0*/  SHF.R.S32.HI R234, RZ, 0x1f, R169 ;  /* 0x0000001fffea7819 */ /* 0x000fe400000114a9 */
[----:B------:R-:W-:-:S02]  /*81d0*/  IADD3 R92, P5, R169, UR16, RZ ;  /* 0x00000010a95c7c10 */ /* 0x000fc4000ffbe0ff */
[----:B0-----:R-:W-:Y:S02]  /*81e0*/  IADD3.X R135, R69, UR17, RZ, P1, !PT ;  /* 0x0000001145877c10 */ /* 0x001fe40008ffe4ff */
[----:B------:R-:W-:Y:S02]  /*81f0*/  R2UR UR33, R71 ;  /* 0x00000000472172ca */ /* 0x000fe400000e0000 */
[----:B------:R-:W-:Y:S01]  /*8200*/  IADD3.X R249, R249, UR17, RZ, P2, !PT ;  /* 0x00000011f9f97c10 */ /* 0x000fe200097fe4ff */
[----:B------:R0:W-:Y:S01]  /*8210*/  STL [R1+0x4], R135 ;  /* 0x0000048701007387 */ /* 0x0001e20000100800 */
        /* <DEDUP_REMOVED lines=11> */
[----:B0-----:R-:W-:Y:S02]  /*82d0*/  IADD3.X R135, R71, UR17, RZ, P2, !PT ;  /* 0x0000001147877c10 */ /* 0x001fe400097fe4ff */
[----:B------:R-:W-:Y:S02]  /*82e0*/  IADD3.X R250, R250, UR17, RZ, P3, !PT ;  /* 0x00000011fafa7c10 */ /* 0x000fe40009ffe4ff */
[----:B------:R-:W-:Y:S01]  /*82f0*/  SHF.R.S32.HI R251, RZ, 0x1f, R109 ;  /* 0x0000001ffffb7819 */ /* 0x000fe2000001146d */
[----:B------:R0:W-:Y:S01]  /*8300*/  STL [R1+0x8], R135 ;  /* 0x0000088701007387 */ /* 0x0001e20000100800 */
[----:B------:R-:W-:-:S02]  /*8310*/  IADD3.X R245, R245, UR17, RZ, P4, !PT ;  /* 0x00000011f5f57c10 */ /* 0x000fc4000a7fe4ff */
[----:B------:R-:W-:Y:S02]  /*8320*/  SHF.R.S32.HI R72, RZ, 0x1f, R162 ;  /* 0x0000001fff487819 */ /* 0x000fe400000114a2 */
[----:B------:R-:W-:Y:S02]  /*8330*/  IADD3 R114, P3, R162, UR16, RZ ;  /* 0x00000010a2727c10 */ /* 0x000fe4000ff7e0ff */
[----:B------:R-:W-:Y:S02]  /*8340*/  IADD3.X R240, R240, UR17, RZ, P5, !PT ;  /* 0x00000011f0f07c10 */ /* 0x000fe4000affe4ff */
[----:B------:R-:W-:Y:S02]  /*8350*/  IADD3 R109, P4, R109, UR16, RZ ;  /* 0x000000106d6d7c10 */ /* 0x000fe4000ff9e0ff */
[----:B------:R-:W-:Y:S02]  /*8360*/  SHF.R.S32.HI R246, RZ, 0x1f, R156 ;  /* 0x0000001ffff67819 */ /* 0x000fe4000001149c */
[----:B------:R-:W-:-:S02]  /*8370*/  IADD3 R104, P5, R156, UR16, RZ ;  /* 0x000000109c687c10 */ /* 0x000fc4000ffbe0ff */
[----:B0-----:R-:W-:Y:S02]  /*8380*/  IADD3.X R135, R72, UR17, RZ, P3, !PT ;  /* 0x0000001148877c10 */ /* 0x001fe40009ffe4ff */
[----:B------:R-:W-:Y:S02]  /*8390*/  IADD3.X R251, R251, UR17, RZ, P4, !PT ;  /* 0x00000011fbfb7c10 */ /* 0x000fe4000a7fe4ff */
[----:B------:R-:W-:Y:S01]  /*83a0*/  IADD3.X R246, R246, UR17, RZ, P5, !PT ;  /* 0x00000011f6f67c10 */ /* 0x000fe2000affe4ff */
[----:B------:R0:W-:Y:S01]  /*83b0*/  STL [R1+0xc], R135 ;  /* 0x00000c8701007387 */ /* 0x0001e20000100800 */
[----:B------:R-:W-:Y:S02]  /*83c0*/  SHF.R.S32.HI R73, RZ, 0x1f, R170 ;  /* 0x0000001fff497819 */ /* 0x000fe400000114aa */
[----:B------:R-:W-:Y:S02]  /*83d0*/  IADD3 R115, P4, R170, UR16, RZ ;  /* 0x00000010aa737c10 */ /* 0x000fe4000ff9e0ff */
[----:B------:R-:W-:-:S02]  /*83e0*/  SHF.R.S32.HI R252, RZ, 0x1f, R141 ;  /* 0x0000001ffffc7819 */ /* 0x000fc4000001148d */
[----:B------:R-:W-:Y:S02]  /*83f0*/  IADD3 R110, P5, R141, UR16, RZ ;  /* 0x000000108d6e7c10 */ /* 0x000fe4000ffbe0ff */
[----:B------:R-:W-:Y:S02]  /*8400*/  R2UR UR32, R74 ;  /* 0x000000004a2072ca */ /* 0x000fe400000e0000 */
[----:B0-----:R-:W-:Y:S02]  /*8410*/  IADD3.X R135, R73, UR17, RZ, P4, !PT ;  /* 0x0000001149877c10 */ /* 0x001fe4000a7fe4ff */
[----:B------:R-:W-:Y:S02]  /*8420*/  SHF.R.S32.HI R74, RZ, 0x1f, R116 ;  /* 0x0000001fff4a7819 */ /* 0x000fe40000011474 */
[----:B------:R-:W-:Y:S01]  /*8430*/  IADD3.X R252, R252, UR17, RZ, P5, !PT ;  /* 0x00000011fcfc7c10 */ /* 0x000fe2000affe4ff */
[----:B------:R0:W-:Y:S01]  /*8440*/  STL [R1+0x10], R135 ;  /* 0x0000108701007387 */ /* 0x0001e20000100800 */
[----:B------:R-:W-:-:S02]  /*8450*/  IADD3 R116, P5, R116, UR16, RZ ;  /* 0x0000001074747c10 */ /* 0x000fc4000ffbe0ff */
[----:B------:R-:W-:Y:S02]  /*8460*/  R2UR UR31, R75 ;  /* 0x000000004b1f72ca */ /* 0x000fe400000e0000 */
[----:B------:R-:W-:Y:S02]  /*8470*/  SHF.R.S32.HI R75, RZ, 0x1f, R117 ;  /* 0x0000001fff4b7819 */ /* 0x000fe40000011475 */
[----:B------:R-:W-:Y:S02]  /*8480*/  IADD3 R117, P6, R117, UR16, RZ ;  /* 0x0000001075757c10 */ /* 0x000fe4000ffde0ff */
[----:B------:R-:W-:Y:S02]  /*8490*/  SHF.R.S32.HI R68, RZ, 0x1f, R118 ;  /* 0x0000001fff447819 */ /* 0x000fe40000011476 */
[----:B0-----:R-:W-:Y:S02]  /*84a0*/  IADD3.X R135, R74, UR17, RZ, P5, !PT ;  /* 0x000000114a877c10 */ /* 0x001fe4000affe4ff */
[----:B------:R-:W-:-:S02]  /*84b0*/  IADD3 R118, P1, R118, UR16, RZ ;  /* 0x0000001076767c10 */ /* 0x000fc4000ff3e0ff */
[----:B------:R-:W-:Y:S01]  /*84c0*/  SHF.R.S32.HI R69, RZ, 0x1f, R119 ;  /* 0x0000001fff457819 */ /* 0x000fe20000011477 */
[----:B------:R0:W-:Y:S01]  /*84d0*/  STL [R1+0x14], R135 ;  /* 0x0000148701007387 */ /* 0x0001e20000100800 */
[----:B------:R-:W-:Y:S02]  /*84e0*/  IADD3 R119, P2, R119, UR16, RZ ;  /* 0x0000001077777c10 */ /* 0x000fe4000ff5e0ff */
[----:B------:R-:W-:Y:S02]  /*84f0*/  SHF.R.S32.HI R71, RZ, 0x1f, R120 ;  /* 0x0000001fff477819 */ /* 0x000fe40000011478 */
[----:B------:R-:W-:Y:S02]  /*8500*/  IADD3 R120, P3, R120, UR16, RZ ;  /* 0x0000001078787c10 */ /* 0x000fe4000ff7e0ff */
[----:B------:R-:W-:Y:S02]  /*8510*/  SHF.R.S32.HI R72, RZ, 0x1f, R121 ;  /* 0x0000001fff487819 */ /* 0x000fe40000011479 */
[----:B------:R-:W-:-:S02]  /*8520*/  IADD3 R121, P4, R121, UR16, RZ ;  /* 0x0000001079797c10 */ /* 0x000fc4000ff9e0ff */
[----:B0-----:R-:W-:Y:S02]  /*8530*/  IADD3.X R135, R75, UR17, RZ, P6, !PT ;  /* 0x000000114b877c10 */ /* 0x001fe4000b7fe4ff */
[----:B------:R-:W-:Y:S02]  /*8540*/  SHF.R.S32.HI R73, RZ, 0x1f, R122 ;  /* 0x0000001fff497819 */ /* 0x000fe4000001147a */
[----:B------:R-:W-:Y:S01]  /*8550*/  IADD3 R122, P5, R122, UR16, RZ ;  /* 0x000000107a7a7c10 */ /* 0x000fe2000ffbe0ff */
[----:B------:R0:W-:Y:S01]  /*8560*/  STL [R1+0x18], R135 ;  /* 0x0000188701007387 */ /* 0x0001e20000100800 */
[----:B------:R-:W-:Y:S02]  /*8570*/  SHF.R.S32.HI R74, RZ, 0x1f, R123 ;  /* 0x0000001fff4a7819 */ /* 0x000fe4000001147b */
[----:B------:R-:W-:Y:S02]  /*8580*/  IADD3 R123, P6, R123, UR16, RZ ;  /* 0x000000107b7b7c10 */ /* 0x000fe4000ffde0ff */
[----:B------:R-:W-:-:S02]  /*8590*/  SHF.R.S32.HI R75, RZ, 0x1f, R124 ;  /* 0x0000001fff4b7819 */ /* 0x000fc4000001147c */
[C---:B------:R-:W-:Y:S02]  /*85a0*/  LOP3.LUT R139, R0.reuse, 0x30, RZ, 0xfc, !PT ;  /* 0x00000030008b7812 */ /* 0x040fe400078efcff */
[----:B------:R-:W-:Y:S02]  /*85b0*/  LOP3.LUT R138, R0, 0x28, RZ, 0xfc, !PT ;  /* 0x00000028008a7812 */ /* 0x000fe400078efcff */
[----:B0-----:R-:W-:Y:S02]  /*85c0*/  IADD3.X R135, R68, UR17, RZ, P1, !PT ;  /* 0x0000001144877c10 */ /* 0x001fe40008ffe4ff */
[----:B------:R-:W-:Y:S02]  /*85d0*/  IADD3 R124, P1, R124, UR16, RZ ;  /* 0x000000107c7c7c10 */ /* 0x000fe4000ff3e0ff */
[----:B------:R-:W-:Y:S01]  /*85e0*/  SHF.R.S32.HI R68, RZ, 0x1f, R125 ;  /* 0x0000001fff447819 */ /* 0x000fe2000001147d */
[----:B------:R0:W-:Y:S01]  /*85f0*/  STL [R1+0x1c], R135 ;  /* 0x00001c8701007387 */ /* 0x0001e20000100800 */
[----:B------:R-:W-:-:S02]  /*8600*/  IADD3.X R136, R75, UR17, RZ, P1, !PT ;  /* 0x000000114b887c10 */ /* 0x000fc40008ffe4ff */
[----:B------:R-:W-:Y:S02]  /*8610*/  SHF.R.S32.HI R70, RZ, 0x1f, R70 ;  /* 0x0000001fff467819 */ /* 0x000fe40000011446 */
[----:B------:R-:W-:Y:S02]  /*8620*/  R2UR UR41, R87 ;  /* 0x00000000572972ca */ /* 0x000fe400000e0000 */
[----:B------:R-:W-:Y:S02]  /*8630*/  R2UR UR40, R86 ;  /* 0x00000000562872ca */ /* 0x000fe400000e0000 */
[----:B------:R-:W-:Y:S02]  /*8640*/  CS2R R86, SRZ ;  /* 0x0000000000567805 */ /* 0x000fe4000001ff00 */
[----:B------:R-:W-:Y:S02]  /*8650*/  R2UR UR37, R85 ;  /* 0x00000000552572ca */ /* 0x000fe400000e0000 */
[----:B0-----:R-:W-:-:S02]  /*8660*/  IADD3.X R135, R69, UR17, RZ, P2, !PT ;  /* 0x0000001145877c10 */ /* 0x001fc400097fe4ff */
[----:B------:R-:W-:Y:S02]  /*8670*/  IADD3 R125, P2, R125, UR16, RZ ;  /* 0x000000107d7d7c10 */ /* 0x000fe4000ff5e0ff */
[----:B------:R-:W-:Y:S01]  /*8680*/  SHF.R.S32.HI R69, RZ, 0x1f, R126 ;  /* 0x0000001fff457819 */ /* 0x000fe2000001147e */
[----:B------:R0:W-:Y:S01]  /*8690*/  STL [R1+0x20], R135 ;  /* 0x0000208701007387 */ /* 0x0001e20000100800 */
[----:B------:R-:W-:Y:S02]  /*86a0*/  R2UR UR36, R84 ;  /* 0x00000000542472ca */ /* 0x000fe400000e0000 */
[----:B------:R-:W-:Y:S02]  /*86b0*/  CS2R R84, SRZ ;  /* 0x0000000000547805 */ /* 0x000fe4000001ff00 */
[----:B------:R-:W-:Y:S02]  /*86c0*/  R2UR UR30, R76 ;  /* 0x000000004c1e72ca */ /* 0x000fe400000e0000 */
[----:B------:R-:W-:-:S02]  /*86d0*/  R2UR UR29, R77 ;  /* 0x000000004d1d72ca */ /* 0x000fc400000e0000 */
[----:B------:R-:W-:Y:S02]  /*86e0*/  CS2R R76, SRZ ;  /* 0x00000000004c7805 */ /* 0x000fe4000001ff00 */
[----:B------:R-:W-:Y:S02]  /*86f0*/  R2UR UR28, R78 ;  /* 0x000000004e1c72ca */ /* 0x000fe400000e0000 */
[----:B------:R-:W-:Y:S02]  /*8700*/  R2UR UR15, R79 ;  /* 0x000000004f0f72ca */ /* 0x000fe400000e0000 */
[----:B------:R-:W-:Y:S02]  /*8710*/  CS2R R78, SRZ ;  /* 0x00000000004e7805 */ /* 0x000fe4000001ff00 */
[----:B0-----:R-:W-:Y:S02]  /*8720*/  IADD3.X R135, R71, UR17, RZ, P3, !PT ;  /* 0x0000001147877c10 */ /* 0x001fe40009ffe4ff */
[----:B------:R-:W-:-:S02]  /*8730*/  IADD3 R126, P3, R126, UR16, RZ ;  /* 0x000000107e7e7c10 */ /* 0x000fc4000ff7e0ff */
[----:B------:R-:W-:Y:S01]  /*8740*/  SHF.R.S32.HI R71, RZ, 0x1f, R127 ;  /* 0x0000001fff477819 */ /* 0x000fe2000001147f */
[----:B------:R0:W-:Y:S01]  /*8750*/  STL [R1+0x24], R135 ;  /* 0x0000248701007387 */ /* 0x0001e20000100800 */
[----:B------:R-:W-:Y:S02]  /*8760*/  R2UR UR13, R81 ;  /* 0x00000000510d72ca */ /* 0x000fe400000e0000 */
[----:B------:R-:W-:Y:S02]  /*8770*/  R2UR UR12, R80 ;  /* 0x00000000500c72ca */ /* 0x000fe400000e0000 */
[----:B------:R-:W-:Y:S02]  /*8780*/  CS2R R80, SRZ ;  /* 0x0000000000507805 */ /* 0x000fe4000001ff00 */
[----:B0-----:R-:W-:Y:S02]  /*8790*/  IADD3.X R135, R72, UR17, RZ, P4, !PT ;  /* 0x0000001148877c10 */ /* 0x001fe4000a7fe4ff */
[----:B------:R-:W-:-:S02]  /*87a0*/  IADD3 R127, P4, R127, UR16, RZ ;  /* 0x000000107f7f7c10 */ /* 0x000fc4000ff9e0ff */
[----:B------:R-:W-:Y:S01]  /*87b0*/  SHF.R.S32.HI R72, RZ, 0x1f, R128 ;  /* 0x0000001fff487819 */ /* 0x000fe20000011480 */
[----:B------:R0:W-:Y:S02]  /*87c0*/  STL [R1+0x28], R135 ;  /* 0x0000288701007387 */ /* 0x0001e40000100800 */
[----:B0-----:R-:W-:Y:S02]  /*87d0*/  IADD3.X R135, R73, UR17, RZ, P5, !PT ;  /* 0x0000001149877c10 */ /* 0x001fe4000affe4ff */
[----:B------:R-:W-:Y:S02]  /*87e0*/  IADD3 R128, P5, R128, UR16, RZ ;  /* 0x0000001080807c10 */ /* 0x000fe4000ffbe0ff */
[----:B------:R-:W-:Y:S01]  /*87f0*/  SHF.R.S32.HI R73, RZ, 0x1f, R129 ;  /* 0x0000001fff497819 */ /* 0x000fe20000011481 */
[----:B------:R0:W-:Y:S02]  /*8800*/  STL [R1+0x2c], R135 ;  /* 0x00002c8701007387 */ /* 0x0001e40000100800 */
[----:B0-----:R-:W-:-:S02]  /*8810*/  IADD3.X R135, R74, UR17, RZ, P6, !PT ;  /* 0x000000114a877c10 */ /* 0x001fc4000b7fe4ff */
[----:B------:R-:W-:Y:S02]  /*8820*/  IADD3 R129, P6, R129, UR16, RZ ;  /* 0x0000001081817c10 */ /* 0x000fe4000ffde0ff */
[----:B------:R-:W-:Y:S01]  /*8830*/  SHF.R.S32.HI R74, RZ, 0x1f, R67 ;  /* 0x0000001fff4a7819 */ /* 0x000fe20000011443 */
[----:B------:R0:W-:Y:S04]  /*8840*/  STL [R1+0x30], R135 ;  /* 0x0000308701007387 */ /* 0x0001e80000100800 */
[----:B------:R1:W-:Y:S01]  /*8850*/  STL [R1+0x34], R136 ;  /* 0x0000348801007387 */ /* 0x0003e20000100800 */
[----:B0-----:R-:W-:Y:S02]  /*8860*/  IADD3 R135, P1, R67, UR16, RZ ;  /* 0x0000001043877c10 */ /* 0x001fe4000ff3e0ff */
[----:B------:R-:W-:-:S02]  /*8870*/  SHF.R.S32.HI R67, RZ, 0x1f, R66 ;  /* 0x0000001fff437819 */ /* 0x000fc40000011442 */
[----:B-1----:R-:W-:Y:S01]  /*8880*/  IADD3.X R136, R68, UR17, RZ, P2, !PT ;  /* 0x0000001144887c10 */ /* 0x002fe200097fe4ff */
[----:B------:R0:W-:Y:S04]  /*8890*/  STL [R1+0x50], R135 ;  /* 0x0000508701007387 */ /* 0x0001e80000100800 */
[----:B------:R1:W-:Y:S01]  /*88a0*/  STL [R1+0x38], R136 ;  /* 0x0000388801007387 */ /* 0x0003e20000100800 */
[----:B0-----:R-:W-:Y:S02]  /*88b0*/  IADD3 R135, P2, R66, UR16, RZ ;  /* 0x0000001042877c10 */ /* 0x001fe4000ff5e0ff */
[----:B------:R-:W-:Y:S02]  /*88c0*/  SHF.R.S32.HI R66, RZ, 0x1f, R65 ;  /* 0x0000001fff427819 */ /* 0x000fe40000011441 */
[----:B-1----:R-:W-:Y:S01]  /*88d0*/  IADD3.X R136, R69, UR17, RZ, P3, !PT ;  /* 0x0000001145887c10 */ /* 0x002fe20009ffe4ff */
[----:B------:R0:W-:Y:S01]  /*88e0*/  STL [R1+0x58], R135 ;  /* 0x0000588701007387 */ /* 0x0001e20000100800 */
[----:B------:R-:W-:-:S03]  /*88f0*/  CS2R R68, SRZ ;  /* 0x0000000000447805 */ /* 0x000fc6000001ff00 */
[----:B------:R1:W-:Y:S01]  /*8900*/  STL [R1+0x3c], R136 ;  /* 0x00003c8801007387 */ /* 0x0003e20000100800 */
[----:B0-----:R-:W-:Y:S02]  /*8910*/  IADD3 R135, P3, R65, UR16, RZ ;  /* 0x0000001041877c10 */ /* 0x001fe4000ff7e0ff */
[----:B------:R-:W-:Y:S02]  /*8920*/  SHF.R.S32.HI R65, RZ, 0x1f, R64 ;  /* 0x0000001fff417819 */ /* 0x000fe40000011440 */
[----:B-1----:R-:W-:Y:S01]  /*8930*/  IADD3.X R136, R71, UR17, RZ, P4, !PT ;  /* 0x0000001147887c10 */ /* 0x002fe2000a7fe4ff */
[----:B------:R0:W-:Y:S04]  /*8940*/  STL [R1+0x60], R135 ;  /* 0x0000608701007387 */ /* 0x0001e80000100800 */
[----:B------:R1:W-:Y:S01]  /*8950*/  STL [R1+0x40], R136 ;  /* 0x0000408801007387 */ /* 0x0003e20000100800 */
[----:B0-----:R-:W-:-:S02]  /*8960*/  IADD3 R135, P4, R64, UR16, RZ ;  /* 0x0000001040877c10 */ /* 0x001fc4000ff9e0ff */
[----:B------:R-:W-:Y:S02]  /*8970*/  SHF.R.S32.HI R64, RZ, 0x1f, R63 ;  /* 0x0000001fff407819 */ /* 0x000fe4000001143f */
[----:B-1----:R-:W-:Y:S01]  /*8980*/  IADD3.X R136, R72, UR17, RZ, P5, !PT ;  /* 0x0000001148887c10 */ /* 0x002fe2000affe4ff */
[----:B------:R0:W-:Y:S04]  /*8990*/  STL [R1+0x68], R135 ;  /* 0x0000688701007387 */ /* 0x0001e80000100800 */
[----:B------:R1:W-:Y:S01]  /*89a0*/  STL [R1+0x44], R136 ;  /* 0x0000448801007387 */ /* 0x0003e20000100800 */
[----:B0-----:R-:W-:Y:S02]  /*89b0*/  IADD3 R135, P5, R63, UR16, RZ ;  /* 0x000000103f877c10 */ /* 0x001fe4000ffbe0ff */
[----:B------:R-:W-:-:S02]  /*89c0*/  SHF.R.S32.HI R63, RZ, 0x1f, R62 ;  /* 0x0000001fff3f7819 */ /* 0x000fc4000001143e */
[----:B-1----:R-:W-:Y:S01]  /*89d0*/  IADD3.X R136, R73, UR17, RZ, P6, !PT ;  /* 0x0000001149887c10 */ /* 0x002fe2000b7fe4ff */
[----:B------:R0:W-:Y:S01]  /*89e0*/  STL [R1+0x70], R135 ;  /* 0x0000708701007387 */ /* 0x0001e20000100800 */
[----:B------:R-:W-:-:S03]  /*89f0*/  CS2R R72, SRZ ;  /* 0x0000000000487805 */ /* 0x000fc6000001ff00 */
        /* <DEDUP_REMOVED lines=187> */
[----:B------:R-:W-:-:S03]  /*95b0*/  IADD3.X R137, R30, UR17, RZ, P3, !PT ;  /* 0x000000111e897c10 */ /* 0x000fc60009ffe4ff */
        /* <DEDUP_REMOVED lines=24> */
[----:B0-----:R-:W-:Y:S01]  /*9740*/  IADD3 R135, P2, R24, UR16, RZ ;  /* 0x0000001018877c10 */ /* 0x001fe2000ff5e0ff */
[----:B------:R-:W-:Y:S01]  /*9750*/  ULDC UR16, c[0x0][0x238] ;  /* 0x00008e0000107ab9 */ /* 0x000fe20000000800 */
[----:B------:R-:W-:Y:S02]  /*9760*/  LOP3.LUT R24, R0, 0x74, RZ, 0xfc, !PT ;  /* 0x0000007400187812 */ /* 0x000fe400078efcff */
[----:B-1----:R-:W-:Y:S01]  /*9770*/  IADD3.X R136, R29, UR17, RZ, P4, !PT ;  /* 0x000000111d887c10 */ /* 0x002fe2000a7fe4ff */
[----:B------:R0:W-:Y:S04]  /*9780*/  STL [R1+0x1a8], R135 ;  /* 0x0001a88701007387 */ /* 0x0001e80000100800 */
[----:B------:R1:W-:Y:S04]  /*9790*/  STL [R1+0x17c], R137 ;  /* 0x00017c8901007387 */ /* 0x0003e80000100800 */
[----:B------:R2:W-:Y:S01]  /*97a0*/  STL [R1+0x184], R136 ;  /* 0x0001848801007387 */ /* 0x0005e20000100800 */
[----:B0-----:R-:W-:-:S02]  /*97b0*/  IADD3.X R135, R28, UR17, RZ, P5, !PT ;  /* 0x000000111c877c10 */ /* 0x001fc4000affe4ff */
[----:B------:R-:W-:Y:S02]  /*97c0*/  CS2R R28, SRZ ;  /* 0x00000000001c7805 */ /* 0x000fe4000001ff00 */
[----:B-1----:R-:W-:Y:S01]  /*97d0*/  IADD3.X R137, R27, UR17, RZ, P6, !PT ;  /* 0x000000111b897c10 */ /* 0x002fe2000b7fe4ff */
[----:B------:R0:W-:Y:S01]  /*97e0*/  STL [R1+0x18c], R135 ;  /* 0x00018c8701007387 */ /* 0x0001e20000100800 */
[----:B--2---:R-:W-:-:S03]  /*97f0*/  IADD3.X R136, R26, UR17, RZ, P1, !PT ;  /* 0x000000111a887c10 */ /* 0x004fc60008ffe4ff */
[----:B------:R1:W-:Y:S01]  /*9800*/  STL [R1+0x194], R137 ;  /* 0x0001948901007387 */ /* 0x0003e20000100800 */
[----:B------:R-:W-:-:S03]  /*9810*/  LOP3.LUT R26, R0, 0x70, RZ, 0xfc, !PT ;  /* 0x00000070001a7812 */ /* 0x000fc600078efcff */
[----:B------:R2:W-:Y:S01]  /*9820*/  STL [R1+0x19c], R136 ;  /* 0x00019c8801007387 */ /* 0x0005e20000100800 */
[----:B0-----:R-:W-:Y:S01]  /*9830*/  IADD3.X R135, R25, UR17, RZ, P2, !PT ;  /* 0x0000001119877c10 */ /* 0x001fe200097fe4ff */
[----:B------:R-:W-:Y:S01]  /*9840*/  USHF.R.S32.HI UR17, URZ, 0x1f, UR59 ;  /* 0x0000001f3f117899 */ /* 0x000fe2000801143b */
[C---:B------:R-:W-:Y:S02]  /*9850*/  LOP3.LUT R25, R0.reuse, 0x78, RZ, 0xfc, !PT ;  /* 0x0000007800197812 */ /* 0x040fe400078efcff */
[----:B-1----:R-:W-:Y:S01]  /*9860*/  LOP3.LUT R137, R0, 0x24, RZ, 0xfc, !PT ;  /* 0x0000002400897812 */ /* 0x002fe200078efcff */
[----:B------:R0:W-:Y:S01]  /*9870*/  STL [R1+0x1a4], R135 ;  /* 0x0001a48701007387 */ /* 0x0001e20000100800 */
[----:B------:R-:W-:Y:S01]  /*9880*/  ULEA.HI UR59, UR17, UR59, URZ, 0x7 ;  /* 0x0000003b113b7291 */ /* 0x000fe2000f8f383f */
[----:B--2---:R-:W-:Y:S01]  /*9890*/  IMAD R136, R26, UR22, RZ ;  /* 0x000000161a887c24 */ /* 0x004fe2000f8e02ff */
[C---:B------:R-:W-:Y:S01]  /*98a0*/  LOP3.LUT R26, R0.reuse, 0x58, RZ, 0xfc, !PT ;  /* 0x00000058001a7812 */ /* 0x040fe200078efcff */
[----:B------:R-:W-:Y:S01]  /*98b0*/  ULDC UR17, c[0x0][0x238] ;  /* 0x00008e0000117ab9 */ /* 0x000fe20000000800 */
[----:B------:R-:W-:Y:S01]  /*98c0*/  ULDC UR22, c[0x0][0x238] ;  /* 0x00008e0000167ab9 */ /* 0x000fe20000000800 */
[----:B------:R-:W-:Y:S01]  /*98d0*/  USHF.R.S32.HI UR59, URZ, 0x7, UR59 ;  /* 0x000000073f3b7899 */ /* 0x000fe2000801143b */
[----:B0-----:R-:W-:Y:S01]  /*98e0*/  IMAD R135, R25, UR19, RZ ;  /* 0x0000001319877c24 */ /* 0x001fe2000f8e02ff */
[----:B------:R-:W-:Y:S01]  /*98f0*/  LOP3.LUT R25, R0, 0x68, RZ, 0xfc, !PT ;  /* 0x0000006800197812 */ /* 0x000fe200078efcff */
[----:B------:R-:W-:-:S03]  /*9900*/  ULDC UR19, c[0x0][0x238] ;  /* 0x00008e0000137ab9 */ /* 0x000fc60000000800 */
[----:B------:R0:W-:Y:S02]  /*9910*/  STL [R1+0x1ec], R135 ;  /* 0x0001ec8701007387 */ /* 0x0001e40000100800 */
[----:B0-----:R-:W-:Y:S01]  /*9920*/  IMAD R135, R24, UR27, RZ ;  /* 0x0000001b18877c24 */ /* 0x001fe2000f8e02ff */
[----:B------:R-:W-:-:S04]  /*9930*/  LOP3.LUT R24, R0, 0x64, RZ, 0xfc, !PT ;  /* 0x0000006400187812 */ /* 0x000fc800078efcff */
[----:B------:R0:W-:Y:S04]  /*9940*/  STL [R1+0x1e8], R135 ;  /* 0x0001e88701007387 */ /* 0x0001e80000100800 */
[----:B------:R1:W-:Y:S01]  /*9950*/  STL [R1+0x1e4], R136 ;  /* 0x0001e48801007387 */ /* 0x0003e20000100800 */
[----:B0-----:R-:W-:Y:S01]  /*9960*/  IMAD R135, R25, UR16, RZ ;  /* 0x0000001019877c24 */ /* 0x001fe2000f8e02ff */
[----:B------:R-:W-:Y:S01]  /*9970*/  LOP3.LUT R25, R0, 0x60, RZ, 0xfc, !PT ;  /* 0x0000006000197812 */ /* 0x000fe200078efcff */
[----:B------:R-:W-:Y:S01]  /*9980*/  UIADD3 UR16, UR58, 0x8000, URZ ;  /* 0x000080003a107890 */ /* 0x000fe2000fffe03f */
[----:B-1----:R-:W-:Y:S02]  /*9990*/  IMAD R136, R26, UR21, RZ ;  /* 0x000000151a887c24 */ /* 0x002fe4000f8e02ff */
[----:B------:R0:W-:Y:S01]  /*99a0*/  STL [R1+0x1e0], R135 ;  /* 0x0001e08701007387 */ /* 0x0001e20000100800 */
[----:B------:R-:W-:Y:S01]  /*99b0*/  LOP3.LUT R26, R0, 0x44, RZ, 0xfc, !PT ;  /* 0x00000044001a7812 */ /* 0x000fe200078efcff */
[----:B------:R-:W-:Y:S01]  /*99c0*/  ULDC UR21, c[0x0][0x238] ;  /* 0x00008e0000157ab9 */ /* 0x000fe20000000800 */
[----:B------:R-:W-:Y:S01]  /*99d0*/  USHF.R.U32.HI UR16, URZ, 0x4, UR16 ;  /* 0x000000043f107899 */ /* 0x000fe20008011610 */
[----:B------:R-:W-:-:S03]  /*99e0*/  IMAD R139, R139, UR21, RZ ;  /* 0x000000158b8b7c24 */ /* 0x000fc6000f8e02ff */
[----:B------:R-:W-:Y:S01]  /*99f0*/  USGXT.U32 UR16, UR16, 0xe ;  /* 0x0000000e1010789a */ /* 0x000fe20008000000 */
[----:B0-----:R-:W-:Y:S01]  /*9a00*/  IMAD R135, R24, UR20, RZ ;  /* 0x0000001418877c24 */ /* 0x001fe2000f8e02ff */
[----:B------:R-:W-:Y:S02]  /*9a10*/  LOP3.LUT R24, R0, 0x54, RZ, 0xfc, !PT ;  /* 0x0000005400187812 */ /* 0x000fe400078efcff */
[----:B------:R-:W-:Y:S01]  /*9a20*/  UIADD3 UR21, UP0, UR16, 0x2, URZ ;  /* 0x0000000210157890 */ /* 0x000fe2000ff1e03f */
[----:B------:R-:W-:Y:S01]  /*9a30*/  UMOV UR20, URZ ;  /* 0x0000003f00147c82 */ /* 0x000fe20008000000 */
[----:B------:R0:W-:Y:S02]  /*9a40*/  STL [R1+0x1dc], R135 ;  /* 0x0001dc8701007387 */ /* 0x0001e40000100800 */
[----:B------:R-:W-:-:S04]  /*9a50*/  UIADD3.X UR20, UR20, 0x40000040, URZ, UP0, !UPT ;  /* 0x4000004014147890 */ /* 0x000fc800087fe43f */
[----:B------:R-:W-:-:S04]  /*9a60*/  ULOP3.LUT UR21, UR21, UR20, URZ, 0x3c, !UPT ;  /* 0x0000001415157292 */ /* 0x000fc8000f8e3c3f */
[----:B------:R-:W-:Y:S01]  /*9a70*/  ULOP3.LUT UR20, UR21, UR20, URZ, 0x3c, !UPT ;  /* 0x0000001415147292 */ /* 0x000fe2000f8e3c3f */
[----:B0-----:R-:W-:Y:S01]  /*9a80*/  IMAD R135, R25, UR23, RZ ;  /* 0x0000001719877c24 */ /* 0x001fe2000f8e02ff */
[----:B------:R-:W-:Y:S01]  /*9a90*/  LOP3.LUT R25, R0, 0x50, RZ, 0xfc, !PT ;  /* 0x0000005000197812 */ /* 0x000fe200078efcff */
[----:B------:R-:W-:Y:S01]  /*9aa0*/  ULDC UR23, c[0x0][0x238] ;  /* 0x00008e0000177ab9 */ /* 0x000fe20000000800 */
[----:B------:R-:W-:Y:S02]  /*9ab0*/  ULOP3.LUT UR21, UR21, UR20, URZ, 0x3c, !UPT ;  /* 0x0000001415157292 */ /* 0x000fe4000f8e3c3f */
[----:B------:R0:W-:Y:S04]  /*9ac0*/  STL [R1+0x1d8], R135 ;  /* 0x0001d88701007387 */ /* 0x0001e80000100800 */
[----:B------:R1:W-:Y:S01]  /*9ad0*/  STL [R1+0x1d4], R136 ;  /* 0x0001d48801007387 */ /* 0x0003e20000100800 */
[----:B0-----:R-:W-:Y:S01]  /*9ae0*/  IMAD R135, R24, UR24, RZ ;  /* 0x0000001818877c24 */ /* 0x001fe2000f8e02ff */
[----:B------:R-:W-:Y:S01]  /*9af0*/  LOP3.LUT R24, R0, 0x48, RZ, 0xfc, !PT ;  /* 0x0000004800187812 */ /* 0x000fe200078efcff */
[----:B------:R-:W-:Y:S01]  /*9b00*/  ULDC UR24, c[0x0][0x238] ;  /* 0x00008e0000187ab9 */ /* 0x000fe20000000800 */
[----:B-1----:R-:W-:-:S02]  /*9b10*/  IMAD R136, R26, UR17, RZ ;  /* 0x000000111a887c24 */ /* 0x002fc4000f8e02ff */
[----:B------:R0:W-:Y:S01]  /*9b20*/  STL [R1+0x1d0], R135 ;  /* 0x0001d08701007387 */ /* 0x0001e20000100800 */
[----:B------:R-:W-:Y:S01]  /*9b30*/  IMAD R138, R138, UR24, RZ ;  /* 0x000000188a8a7c24 */ /* 0x000fe2000f8e02ff */
[----:B------:R-:W-:Y:S01]  /*9b40*/  ULDC UR17, c[0x0][0x238] ;  /* 0x00008e0000117ab9 */ /* 0x000fe20000000800 */
[----:B------:R-:W-:Y:S01]  /*9b50*/  CS2R R26, SRZ ;  /* 0x00000000001a7805 */ /* 0x000fe2000001ff00 */
[----:B0-----:R-:W-:Y:S01]  /*9b60*/  IMAD R135, R25, UR25, RZ ;  /* 0x0000001919877c24 */ /* 0x001fe2000f8e02ff */
[----:B------:R-:W-:Y:S01]  /*9b70*/  LOP3.LUT R25, R0, 0x40, RZ, 0xfc, !PT ;  /* 0x0000004000197812 */ /* 0x000fe200078efcff */
[----:B------:R-:W-:Y:S02]  /*9b80*/  ULDC UR25, c[0x0][0x238] ;  /* 0x00008e0000197ab9 */ /* 0x000fe40000000800 */
[----:B------:R-:W-:Y:S01]  /*9b90*/  IMAD R137, R137, UR25, RZ ;  /* 0x0000001989897c24 */ /* 0x000fe2000f8e02ff */
[----:B------:R0:W-:Y:S01]  /*9ba0*/  STL [R1+0x1cc], R135 ;  /* 0x0001cc8701007387 */ /* 0x0001e20000100800 */
[----:B------:R-:W-:Y:S01]  /*9bb0*/  UIADD3.64 UR24, UR20, 0x4, URZ ;  /* 0x0000000414187897 */ /* 0x000fe2000fffe03f */
[----:B0-----:R-:W-:Y:S01]  /*9bc0*/  IMAD R135, R24, UR26, RZ ;  /* 0x0000001a18877c24 */ /* 0x001fe2000f8e02ff */
[----:B------:R-:W-:Y:S01]  /*9bd0*/  LOP3.LUT R24, R0, 0x38, RZ, 0xfc, !PT ;  /* 0x0000003800187812 */ /* 0x000fe200078efcff */
[----:B------:R-:W-:-:S03]  /*9be0*/  ULDC UR26, c[0x0][0x238] ;  /* 0x00008e00001a7ab9 */ /* 0x000fc60000000800 */
[----:B------:R0:W-:Y:S04]  /*9bf0*/  STL [R1+0x1c8], R135 ;  /* 0x0001c88701007387 */ /* 0x0001e80000100800 */
[----:B------:R1:W-:Y:S01]  /*9c00*/  STL [R1+0x1c4], R136 ;  /* 0x0001c48801007387 */ /* 0x0003e20000100800 */
[----:B0-----:R-:W-:Y:S01]  /*9c10*/  IMAD R135, R25, UR18, RZ ;  /* 0x0000001219877c24 */ /* 0x001fe2000f8e02ff */
[----:B------:R-:W-:Y:S01]  /*9c20*/  ULDC UR18, c[0x0][0x238] ;  /* 0x00008e0000127ab9 */ /* 0x000fe20000000800 */
[----:B-1----:R-:W-:-:S03]  /*9c30*/  IMAD R136, R24, UR19, RZ ;  /* 0x0000001318887c24 */ /* 0x002fc6000f8e02ff */
[----:B------:R0:W-:Y:S01]  /*9c40*/  STL [R1+0x1c0], R135 ;  /* 0x0001c08701007387 */ /* 0x0001e20000100800 */
[----:B------:R-:W-:Y:S01]  /*9c50*/  ULDC UR19, c[0x0][0x238] ;  /* 0x00008e0000137ab9 */ /* 0x000fe20000000800 */
[----:B------:R-:W-:Y:S02]  /*9c60*/  CS2R R24, SRZ ;  /* 0x0000000000187805 */ /* 0x000fe4000001ff00 */
[----:B------:R1:W-:Y:S01]  /*9c70*/  STL [R1+0x1bc], R136 ;  /* 0x0001bc8801007387 */ /* 0x0003e20000100800 */
[----:B0-----:R-:W-:Y:S01]  /*9c80*/  LOP3.LUT R135, R0, 0x34, RZ, 0xfc, !PT ;  /* 0x0000003400877812 */ /* 0x001fe200078efcff */
[----:B-1----:R-:W-:Y:S02]  /*9c90*/  IMAD R136, R131, UR22, RZ ;  /* 0x0000001683887c24 */ /* 0x002fe4000f8e02ff */
[----:B------:R-:W-:Y:S02]  /*9ca0*/  IMAD R131, R132, UR22, RZ ;  /* 0x0000001684837c24 */ /* 0x000fe4000f8e02ff */
[----:B------:R-:W-:Y:S01]  /*9cb0*/  IMAD R132, R133, UR22, RZ ;  /* 0x0000001685847c24 */ /* 0x000fe2000f8e02ff */
[----:B------:R0:W-:Y:S01]  /*9cc0*/  STL [R1+0x1fc], R136 ;  /* 0x0001fc8801007387 */ /* 0x0001e20000100800 */
[----:B------:R-:W-:-:S03]  /*9cd0*/  LOP3.LUT R133, R0, 0x10, RZ, 0xfc, !PT ;  /* 0x0000001000857812 */ /* 0x000fc600078efcff */
[----:B------:R1:W-:Y:S02]  /*9ce0*/  STL [R1+0x1f8], R131 ;  /* 0x0001f88301007387 */ /* 0x0003e40000100800 */
[----:B------:R-:W-:Y:S02]  /*9cf0*/  IMAD R133, R133, UR19, RZ ;  /* 0x0000001385857c24 */ /* 0x000fe4000f8e02ff */
[----:B------:R2:W-:Y:S01]  /*9d00*/  STL [R1+0x1f4], R132 ;  /* 0x0001f48401007387 */ /* 0x0005e20000100800 */
[----:B0-----:R-:W-:Y:S01]  /*9d10*/  LOP3.LUT R136, R0, 0x20, RZ, 0xfc, !PT ;  /* 0x0000002000887812 */ /* 0x001fe200078efcff */
[----:B-1----:R-:W-:Y:S01]  /*9d20*/  IMAD R131, R134, UR22, RZ ;  /* 0x0000001686837c24 */ /* 0x002fe2000f8e02ff */
[----:B------:R-:W-:-:S03]  /*9d30*/  LOP3.LUT R134, R0, 0x14, RZ, 0xfc, !PT ;  /* 0x0000001400867812 */ /* 0x000fc600078efcff */
[----:B------:R-:W-:Y:S01]  /*9d40*/  IMAD R136, R136, UR26, RZ ;  /* 0x0000001a88887c24 */ /* 0x000fe2000f8e02ff */
[----:B------:R-:W-:Y:S01]  /*9d50*/  UIADD3.64 UR26, UR20, 0x2, URZ ;  /* 0x00000002141a7897 */ /* 0x000fe2000fffe03f */
[----:B--2---:R-:W-:Y:S01]  /*9d60*/  IMAD R132, R0, UR22, RZ ;  /* 0x0000001600847c24 */ /* 0x004fe2000f8e02ff */
[----:B------:R0:W-:Y:S01]  /*9d70*/  STL [R1+0x1f0], R131 ;  /* 0x0001f08301007387 */ /* 0x0001e20000100800 */
[----:B------:R-:W-:Y:S01]  /*9d80*/  ULDC UR22, c[0x0][0x238] ;  /* 0x00008e0000167ab9 */ /* 0x000fe20000000800 */
[----:B------:R-:W-:Y:S02]  /*9d90*/  IMAD R134, R134, UR18, RZ ;  /* 0x0000001286867c24 */ /* 0x000fe4000f8e02ff */
[----:B------:R1:W-:Y:S01]  /*9da0*/  STL [R1+0x234], R132 ;  /* 0x0002348401007387 */ /* 0x0003e20000100800 */
[----:B0-----:R-:W-:Y:S01]  /*9db0*/  IMAD R131, R135, UR23, RZ ;  /* 0x0000001787837c24 */ /* 0x001fe2000f8e02ff */
[C---:B------:R-:W-:Y:S01]  /*9dc0*/  LOP3.LUT R135, R0.reuse, 0x18, RZ, 0xfc, !PT ;  /* 0x0000001800877812 */ /* 0x040fe200078efcff */
[----:B------:R-:W-:Y:S01]  /*9dd0*/  ULDC UR23, c[0x0][0x238] ;  /* 0x00008e0000177ab9 */ /* 0x000fe20000000800 */
[----:B-1----:R-:W-:-:S02]  /*9de0*/  LOP3.LUT R132, R0, 0x8, RZ, 0xfc, !PT ;  /* 0x0000000800847812 */ /* 0x002fc400078efcff */
[----:B------:R0:W-:Y:S01]  /*9df0*/  STL [R1+0x230], R131 ;  /* 0x0002308301007387 */ /* 0x0001e20000100800 */
[----:B------:R-:W-:-:S03]  /*9e00*/  IMAD R135, R135, UR17, RZ ;  /* 0x0000001187877c24 */ /* 0x000fc6000f8e02ff */
[----:B------:R-:W-:Y:S01]  /*9e10*/  STL [R1+0x22c], R139 ;  /* 0x00022c8b01007387 */ /* 0x000fe20000100800 */
[----:B------:R-:W-:-:S03]  /*9e20*/  IMAD R132, R132, UR22, RZ ;  /* 0x0000001684847c24 */ /* 0x000fc6000f8e02ff */
[----:B------:R-:W-:Y:S01]  /*9e30*/  STL [R1+0x228], R138 ;  /* 0x0002288a01007387 */ /* 0x000fe20000100800 */
[----:B0-----:R-:W-:-:S03]  /*9e40*/  LOP3.LUT R131, R0, 0x4, RZ, 0xfc, !PT ;  /* 0x0000000400837812 */ /* 0x001fc600078efcff */
[----:B------:R-:W-:Y:S02]  /*9e50*/  STL [R1+0x224], R137 ;  /* 0x0002248901007387 */ /* 0x000fe40000100800 */
[----:B------:R-:W-:Y:S02]  /*9e60*/  IMAD R131, R131, UR23, RZ ;  /* 0x0000001783837c24 */ /* 0x000fe4000f8e02ff */
[----:B------:R0:W-:Y:S02]  /*9e70*/  STL [R1+0x220], R136 ;  /* 0x0002208801007387 */ /* 0x0001e40000100800 */
[----:B0-----:R-:W-:Y:S02]  /*9e80*/  IADD3.X R136, R70, UR60, RZ, P0, !PT ;  /* 0x0000003c46887c10 */ /* 0x001fe400087fe4ff */
[----:B------:R-:W-:Y:S01]  /*9e90*/  CS2R R70, SRZ ;  /* 0x0000000000467805 */ /* 0x000fe2000001ff00 */
[----:B------:R-:W-:Y:S02]  /*9ea0*/  ULDC UR60, c[0x0][0x230] ;  /* 0x00008c00003c7ab9 */ /* 0x000fe40000000800 */
[----:B------:R0:W-:Y:S04]  /*9eb0*/  STL [R1+0x1b4], R136 ;  /* 0x0001b48801007387 */ /* 0x0001e80000100800 */
[----:B------:R0:W-:Y:S04]  /*9ec0*/  STL [R1+0x21c], R135 ;  /* 0x00021c8701007387 */ /* 0x0001e80000100800 */
[----:B------:R0:W-:Y:S04]  /*9ed0*/  STL [R1+0x218], R134 ;  /* 0x0002188601007387 */ /* 0x0001e80000100800 */
[----:B------:R0:W-:Y:S04]  /*9ee0*/  STL [R1+0x214], R133 ;  /* 0x0002148501007387 */ /* 0x0001e80000100800 */
[----:B------:R0:W-:Y:S04]  /*9ef0*/  STL [R1+0x210], R132 ;  /* 0x0002108401007387 */ /* 0x0001e80000100800 */
[----:B------:R0:W-:Y:S02]  /*9f00*/  STL [R1+0x20c], R131 ;  /* 0x00020c8301007387 */ /* 0x0001e40000100800 */
.L_x_1:
[----:B0-----:R-:W2:Y:S04]  /*9f10*/  LDL R133, [R1+0x234] ;  /* 0x0002340001857983 */ /* 0x001ea80000100800 */
[----:B------:R-:W3:Y:S04]  /*9f20*/  LDL R143, [R1+0x20c] ;  /* 0x00020c00018f7983 */ /* 0x000ee80000100800 */
[----:B------:R-:W4:Y:S01]  /*9f30*/  LDL R138, [R1+0x1f0] ;  /* 0x0001f000018a7983 */ /* 0x000f220000100800 */
[----:B------:R-:W0:Y:S03]  /*9f40*/  S2R R162, SR_TID.X ;  /* 0x0000000000a27919 */ /* 0x000e260000002100 */
[----:B------:R-:W4:Y:S01]  /*9f50*/  LDL R148, [R1+0x210] ;  /* 0x0002100001947983 */ /* 0x000f220000100800 */
[----:B------:R-:W-:Y:S01]  /*9f60*/  MOV R131, UR25 ;  /* 0x0000001900837c02 */ /* 0x000fe20008000f00 */
[----:B------:R-:W-:Y:S01]  /*9f70*/  ULDC UR18, c[0x0][0x238] ;  /* 0x00008e0000127ab9 */ /* 0x000fe20000000800 */
[C---:B------:R-:W-:Y:S01]  /*9f80*/  LOP3.LUT R137, R0.reuse, 0x4, RZ, 0xfc, !PT ;  /* 0x0000000400897812 */ /* 0x040fe200078efcff */
[----:B-----5:R1:W-:Y:S01]  /*9f90*/  STL [R1+0x238], R2 ;  /* 0x0002380201007387 */ /* 0x0203e20000100800 */
[----:B------:R-:W-:Y:S01]  /*9fa0*/  LOP3.LUT R136, R0, 0x8, RZ, 0xfc, !PT ;  /* 0x0000000800887812 */ /* 0x000fe200078efcff */
[----:B------:R-:W-:-:S02]  /*9fb0*/  ULDC UR17, c[0x0][0x23c] ;  /* 0x00008f0000117ab9 */ /* 0x000fc40000000800 */
[----:B------:R-:W4:Y:S01]  /*9fc0*/  LDL R142, [R1+0x214] ;  /* 0x00021400018e7983 */ /* 0x000f220000100800 */
[----:B------:R-:W-:-:S03]  /*9fd0*/  ISETP.GE.AND P6, PT, R137, UR60, PT ;  /* 0x0000003c89007c0c */ /* 0x000fc6000bfc6270 */
[----:B------:R-:W-:Y:S04]  /*9fe0*/  STL [R1+0x204], R131 ;  /* 0x0002048301007387 */ /* 0x000fe80000100800 */
[----:B------:R-:W4:Y:S01]  /*9ff0*/  LDL R139, [R1+0x218] ;  /* 0x00021800018b7983 */ /* 0x000f220000100800 */
[----:B-1----:R-:W-:Y:S02]  /*a000*/  MOV R2, UR24 ;  /* 0x0000001800027c02 */ /* 0x002fe40008000f00 */
[----:B------:R-:W-:Y:S02]  /*a010*/  PRMT R154, RZ, 0x7610, R154 ;  /* 0x00007610ff9a7816 */ /* 0x000fe4000000009a */
[----:B0-----:R-:W-:-:S04]  /*a020*/  LEA.HI R132, R162, 0x1c, RZ, 0x1a ;  /* 0x0000001ca2847811 */ /* 0x001fc800078fd0ff */
[----:B------:R-:W-:Y:S01]  /*a030*/  ISETP.GE.AND P4, PT, R132, UR60, PT ;  /* 0x0000003c84007c0c */ /* 0x000fe2000bf86270 */
[----:B------:R0:W-:Y:S01]  /*a040*/  STL [R1+0x200], R2 ;  /* 0x0002000201007387 */ /* 0x0001e20000100800 */
[----:B------:R-:W-:-:S03]  /*a050*/  ISETP.GE.AND P1, PT, R136, UR60, PT ;  /* 0x0000003c88007c0c */ /* 0x000fc6000bf26270 */
[----:B------:R-:W4:Y:S04]  /*a060*/  LDL R137, [R1+0x21c] ;  /* 0x00021c0001897983 */ /* 0x000f280000100800 */
[----:B------:R-:W4:Y:S01]  /*a070*/  LDL R136, [R1+0x1f4] ;  /* 0x0001f40001887983 */ /* 0x000f220000100800 */
[----:B0-----:R-:W-:Y:S02]  /*a080*/  LOP3.LUT R2, R0, 0x14, RZ, 0xfc, !PT ;  /* 0x0000001400027812 */ /* 0x001fe400078efcff */
[CC--:B--2---:R-:W-:Y:S01]  /*a090*/  IADD3 R134, P3, R133.reuse, R4.reuse, RZ ;  /* 0x0000000485867210 */ /* 0x0c4fe20007f7e0ff */
[----:B------:R-:W2:Y:S03]  /*a0a0*/  LDL R157, [R1+0x228] ;  /* 0x00022800019d7983 */ /* 0x000ea60000100800 */
[----:B------:R-:W-:Y:S01]  /*a0b0*/  LEA.HI.X.SX32 R135, R133, R3, 0x1, P3 ;  /* 0x0000000385877211 */ /* 0x000fe200018f0eff */
[----:B------:R-:W2:Y:S01]  /*a0c0*/  LDL R149, [R1+0x22c] ;  /* 0x00022c0001957983 */ /* 0x000ea20000100800 */
[----:B---3--:R-:W-:-:S02]  /*a0d0*/  IADD3 R132, P3, R143, R4, RZ ;  /* 0x000000048f847210 */ /* 0x008fc40007f7e0ff */
[----:B------:R-:W-:Y:S01]  /*a0e0*/  ISETP.GE.AND P0, PT, R0, UR60, PT ;  /* 0x0000003c00007c0c */ /* 0x000fe2000bf06270 */
[----:B------:R-:W3:Y:S01]  /*a0f0*/  LDL R158, [R1+0x1cc] ;  /* 0x0001cc00019e7983 */ /* 0x000ee20000100800 */
[----:B------:R-:W-:Y:S02]  /*a100*/  LEA.HI.X.SX32 R133, R143, R3, 0x1, P3 ;  /* 0x000000038f857211 */ /* 0x000fe400018f0eff */
[----:B------:R-:W-:Y:S01]  /*a110*/  PRMT R155, RZ, 0x7610, R155 ;  /* 0x00007610ff9b7816 */ /* 0x000fe2000000009b */
[----:B------:R-:W3:Y:S04]  /*a120*/  LDL R165, [R1+0x1d4] ;  /* 0x0001d40001a57983 */ /* 0x000ee80000100800 */
[----:B------:R4:W3:Y:S01]  /*a130*/  @!P6 LDG.E.U8 R154, desc[UR38][R132.64] ;  /* 0x00000026849ae981 */ /* 0x0008e2000c1e1100 */
[----:B------:R-:W-:-:S03]  /*a140*/  LEA.HI R131, R162, 0xc, RZ, 0x1a ;  /* 0x0000000ca2837811 */ /* 0x000fc600078fd0ff */
[----:B------:R0:W3:Y:S01]  /*a150*/  @!P0 LDG.E.U8 R155, desc[UR38][R134.64] ;  /* 0x00000026869b8981 */ /* 0x0000e2000c1e1100 */
[----:B------:R-:W-:Y:S02]  /*a160*/  PRMT R153, RZ, 0x7610, R153 ;  /* 0x00007610ff997816 */ /* 0x000fe40000000099 */
[----:B------:R-:W-:Y:S01]  /*a170*/  PRMT R152, RZ, 0x7610, R152 ;  /* 0x00007610ff987816 */ /* 0x000fe20000000098 */
[----:B------:R-:W3:Y:S01]  /*a180*/  LDL R160, [R1+0x1d8] ;  /* 0x0001d80001a07983 */ /* 0x000ee20000100800 */
[C---:B----4-:R-:W-:Y:S02]  /*a190*/  IADD3 R132, P6, R138.reuse, R4, RZ ;  /* 0x000000048a847210 */ /* 0x050fe40007fde0ff */
[----:B------:R-:W-:Y:S01]  /*a1a0*/  PRMT R144, RZ, 0x7610, R144 ;  /* 0x00007610ff907816 */ /* 0x000fe20000000090 */
[----:B------:R-:W4:Y:S01]  /*a1b0*/  LDL R161, [R1+0x1e0] ;  /* 0x0001e00001a17983 */ /* 0x000f220000100800 */
[----:B------:R-:W-:-:S03]  /*a1c0*/  LEA.HI.X.SX32 R133, R138, R3, 0x1, P6 ;  /* 0x000000038a857211 */ /* 0x000fc600030f0eff */
[----:B------:R-:W2:Y:S01]  /*a1d0*/  LDL R138, [R1+0x220] ;  /* 0x00022000018a7983 */ /* 0x000ea20000100800 */
[----:B------:R-:W-:-:S03]  /*a1e0*/  ISETP.GE.AND P6, PT, R2, UR60, PT ;  /* 0x0000003c02007c0c */ /* 0x000fc6000bfc6270 */
[----:B------:R-:W3:Y:S01]  /*a1f0*/  LDL R2, [R1+0x224] ;  /* 0x0002240001027983 */ /* 0x000ee20000100800 */
[C---:B0-----:R-:W-:Y:S02]  /*a200*/  IADD3 R134, P0, R148.reuse, R4, RZ ;  /* 0x0000000494867210 */ /* 0x041fe40007f1e0ff */
[----:B------:R-:W-:Y:S01]  /*a210*/  ISETP.GE.AND P5, PT, R131, UR60, PT ;  /* 0x0000003c83007c0c */ /* 0x000fe2000bfa6270 */
[----:B------:R-:W4:Y:S01]  /*a220*/  LDL R178, [R1+0x1b8] ;  /* 0x0001b80001b27983 */ /* 0x000f220000100800 */
[----:B------:R-:W-:Y:S02]  /*a230*/  LEA.HI.X.SX32 R135, R148, R3, 0x1, P0 ;  /* 0x0000000394877211 */ /* 0x000fe400000f0eff */
[----:B------:R-:W-:Y:S01]  /*a240*/  LOP3.LUT R143, R0, 0x10, RZ, 0xfc, !PT ;  /* 0x00000010008f7812 */ /* 0x000fe200078efcff */
[----:B------:R-:W4:Y:S04]  /*a250*/  LDL R148, [R1+0x1f8] ;  /* 0x0001f80001947983 */ /* 0x000f280000100800 */
[----:B------:R0:W4:Y:S01]  /*a260*/  @!P1 LDG.E.U8 R153, desc[UR38][R134.64] ;  /* 0x0000002686999981 */ /* 0x000122000c1e1100 */
[----:B------:R-:W-:-:S03]  /*a270*/  ISETP.GE.AND P0, PT, R143, UR60, PT ;  /* 0x0000003c8f007c0c */ /* 0x000fc6000bf06270 */
[----:B------:R1:W4:Y:S01]  /*a280*/  @!P5 LDG.E.U8 R152, desc[UR38][R132.64] ;  /* 0x000000268498d981 */ /* 0x000322000c1e1100 */
[----:B0-----:R-:W-:-:S04]  /*a290*/  IADD3 R134, P1, R142, R4, RZ ;  /* 0x000000048e867210 */ /* 0x001fc80007f3e0ff */
[-C--:B------:R-:W-:Y:S02]  /*a2a0*/  LEA.HI.X.SX32 R135, R142, R3.reuse, 0x1, P1 ;  /* 0x000000038e877211 */ /* 0x080fe400008f0eff */
[C---:B-1----:R-:W-:Y:S01]  /*a2b0*/  IADD3 R132, P1, R139.reuse, R4, RZ ;  /* 0x000000048b847210 */ /* 0x042fe20007f3e0ff */
[----:B------:R-:W4:Y:S01]  /*a2c0*/  LDL R142, [R1+0x1bc] ;  /* 0x0001bc00018e7983 */ /* 0x000f220000100800 */
[----:B------:R-:W-:Y:S02]  /*a2d0*/  LOP3.LUT R143, R0, 0x18, RZ, 0xfc, !PT ;  /* 0x00000018008f7812 */ /* 0x000fe400078efcff */
[----:B------:R-:W-:Y:S01]  /*a2e0*/  PRMT R140, RZ, 0x7610, R140 ;  /* 0x00007610ff8c7816 */ /* 0x000fe2000000008c */
[----:B------:R0:W4:Y:S01]  /*a2f0*/  @!P0 LDG.E.U8 R144, desc[UR38][R134.64] ;  /* 0x0000002686908981 */ /* 0x000122000c1e1100 */
[----:B------:R-:W-:Y:S02]  /*a300*/  LEA.HI.X.SX32 R133, R139, R3, 0x1, P1 ;  /* 0x000000038b857211 */ /* 0x000fe400008f0eff */
[----:B------:R-:W-:-:S02]  /*a310*/  ISETP.GE.AND P5, PT, R143, UR60, PT ;  /* 0x0000003c8f007c0c */ /* 0x000fc4000bfa6270 */
[----:B------:R-:W-:Y:S01]  /*a320*/  PRMT R141, RZ, 0x7610, R141 ;  /* 0x00007610ff8d7816 */ /* 0x000fe2000000008d */
[----:B------:R1:W4:Y:S01]  /*a330*/  @!P6 LDG.E.U8 R140, desc[UR38][R132.64] ;  /* 0x00000026848ce981 */ /* 0x000322000c1e1100 */
[----:B0-----:R-:W-:-:S03]  /*a340*/  IADD3 R134, P0, R137, R4, RZ ;  /* 0x0000000489867210 */ /* 0x001fc60007f1e0ff */
[----:B------:R-:W4:Y:S01]  /*a350*/  LDL R143, [R1+0x230] ;  /* 0x00023000018f7983 */ /* 0x000f220000100800 */
[C---:B-1----:R-:W-:Y:S02]  /*a360*/  IADD3 R132, P6, R136.reuse, R4, RZ ;  /* 0x0000000488847210 */ /* 0x042fe40007fde0ff */
[-C--:B------:R-:W-:Y:S02]  /*a370*/  LEA.HI.X.SX32 R135, R137, R3.reuse, 0x1, P0 ;  /* 0x0000000389877211 */ /* 0x080fe400000f0eff */
[----:B------:R-:W-:Y:S02]  /*a380*/  LEA.HI.X.SX32 R133, R136, R3, 0x1, P6 ;  /* 0x0000000388857211 */ /* 0x000fe400030f0eff */
[C---:B------:R-:W-:Y:S01]  /*a390*/  LOP3.LUT R136, R0.reuse, 0x24, RZ, 0xfc, !PT ;  /* 0x0000002400887812 */ /* 0x040fe200078efcff */
[----:B------:R3:W4:Y:S01]  /*a3a0*/  @!P5 LDG.E.U8 R141, desc[UR38][R134.64] ;  /* 0x00000026868dd981 */ /* 0x000722000c1e1100 */
[----:B------:R-:W-:Y:S02]  /*a3b0*/  LOP3.LUT R137, R0, 0x20, RZ, 0xfc, !PT ;  /* 0x0000002000897812 */ /* 0x000fe400078efcff */
[----:B------:R-:W-:-:S02]  /*a3c0*/  ISETP.GE.AND P6, PT, R136, UR60, PT ;  /* 0x0000003c88007c0c */ /* 0x000fc4000bfc6270 */
[----:B------:R-:W-:Y:S02]  /*a3d0*/  ISETP.GE.AND P0, PT, R137, UR60, PT ;  /* 0x0000003c89007c0c */ /* 0x000fe4000bf06270 */
[----:B--2---:R-:W-:-:S04]  /*a3e0*/  IADD3 R136, P5, R138, R4, RZ ;  /* 0x000000048a887210 */ /* 0x004fc80007fbe0ff */
[----:B------:R-:W-:Y:S02]  /*a3f0*/  LEA.HI.X.SX32 R137, R138, R3, 0x1, P5 ;  /* 0x000000038a897211 */ /* 0x000fe400028f0eff */
[----:B---3--:R-:W-:-:S04]  /*a400*/  IADD3 R134, P5, R2, R4, RZ ;  /* 0x0000000402867210 */ /* 0x008fc80007fbe0ff */
[----:B------:R-:W-:Y:S02]  /*a410*/  LEA.HI.X.SX32 R135, R2, R3, 0x1, P5 ;  /* 0x0000000302877211 */ /* 0x000fe400028f0eff */
[----:B------:R-:W2:Y:S01]  /*a420*/  LDL R2, [R1+0x1fc] ;  /* 0x0001fc0001027983 */ /* 0x000ea20000100800 */
[----:B------:R-:W-:Y:S02]  /*a430*/  PRMT R151, RZ, 0x7610, R151 ;  /* 0x00007610ff977816 */ /* 0x000fe40000000097 */
[----:B------:R-:W-:Y:S02]  /*a440*/  LOP3.LUT R139, R0, 0x28, RZ, 0xfc, !PT ;  /* 0x00000028008b7812 */ /* 0x000fe400078efcff */
[----:B------:R-:W-:Y:S02]  /*a450*/  LEA.HI R131, R162, 0x2c, RZ, 0x1a ;  /* 0x0000002ca2837811 */ /* 0x000fe400078fd0ff */
[----:B------:R0:W3:Y:S01]  /*a460*/  @!P4 LDG.E.U8 R151, desc[UR38][R132.64] ;  /* 0x000000268497c981 */ /* 0x0000e2000c1e1100 */
[----:B------:R-:W-:-:S02]  /*a470*/  ISETP.GE.AND P4, PT, R139, UR60, PT ;  /* 0x0000003c8b007c0c */ /* 0x000fc4000bf86270 */
[----:B------:R-:W-:Y:S02]  /*a480*/  ISETP.GE.AND P2, PT, R131, UR60, PT ;  /* 0x0000003c83007c0c */ /* 0x000fe4000bf46270 */
[----:B------:R-:W-:Y:S02]  /*a490*/  LOP3.LUT R131, R0, 0x38, RZ, 0xfc, !PT ;  /* 0x0000003800837812 */ /* 0x000fe400078efcff */
[----:B------:R-:W-:Y:S02]  /*a4a0*/  PRMT R145, RZ, 0x7610, R145 ;  /* 0x00007610ff917816 */ /* 0x000fe40000000091 */
[----:B0-----:R-:W-:Y:S02]  /*a4b0*/  PRMT R132, RZ, 0x7610, R132 ;  /* 0x00007610ff847816 */ /* 0x001fe40000000084 */
[----:B------:R-:W-:Y:S02]  /*a4c0*/  IADD3 R138, P5, R157, R4, RZ ;  /* 0x000000049d8a7210 */ /* 0x000fe40007fbe0ff */
[----:B------:R4:W3:Y:S01]  /*a4d0*/  @!P0 LDG.E.U8 R145, desc[UR38][R136.64] ;  /* 0x0000002688918981 */ /* 0x0008e2000c1e1100 */
[----:B------:R-:W-:-:S02]  /*a4e0*/  ISETP.GE.AND P3, PT, R131, UR60, PT ;  /* 0x0000003c83007c0c */ /* 0x000fc4000bf66270 */
[----:B------:R-:W-:Y:S01]  /*a4f0*/  LOP3.LUT R156, R0, 0x30, RZ, 0xfc, !PT ;  /* 0x00000030009c7812 */ /* 0x000fe200078efcff */
[----:B------:R0:W3:Y:S01]  /*a500*/  @!P6 LDG.E.U8 R132, desc[UR38][R134.64] ;  /* 0x000000268684e981 */ /* 0x0000e2000c1e1100 */
[----:B------:R-:W-:Y:S02]  /*a510*/  LEA.HI R131, R162, 0x3c, RZ, 0x1a ;  /* 0x0000003ca2837811 */ /* 0x000fe400078fd0ff */
[----:B------:R-:W-:Y:S02]  /*a520*/  LEA.HI.X.SX32 R139, R157, R3, 0x1, P5 ;  /* 0x000000039d8b7211 */ /* 0x000fe400028f0eff */
[----:B------:R-:W-:Y:S01]  /*a530*/  ISETP.GE.AND P5, PT, R156, UR60, PT ;  /* 0x0000003c9c007c0c */ /* 0x000fe2000bfa6270 */
[----:B------:R-:W3:Y:S01]  /*a540*/  LDL R157, [R1+0x1c4] ;  /* 0x0001c400019d7983 */ /* 0x000ee20000100800 */
[----:B----4-:R-:W-:Y:S02]  /*a550*/  IADD3 R136, P6, R148, R4, RZ ;  /* 0x0000000494887210 */ /* 0x010fe40007fde0ff */
[----:B0-----:R-:W-:-:S02]  /*a560*/  PRMT R135, RZ, 0x7610, R135 ;  /* 0x00007610ff877816 */ /* 0x001fc40000000087 */
[----:B------:R-:W-:Y:S02]  /*a570*/  ISETP.GE.AND P1, PT, R131, UR60, PT ;  /* 0x0000003c83007c0c */ /* 0x000fe4000bf26270 */
[C---:B------:R-:W-:Y:S02]  /*a580*/  LOP3.LUT R156, R0.reuse, 0x34, RZ, 0xfc, !PT ;  /* 0x00000034009c7812 */ /* 0x040fe400078efcff */
[----:B------:R-:W-:Y:S01]  /*a590*/  LOP3.LUT R131, R0, 0x40, RZ, 0xfc, !PT ;  /* 0x0000004000837812 */ /* 0x000fe200078efcff */
[----:B------:R0:W4:Y:S01]  /*a5a0*/  @!P4 LDG.E.U8 R135, desc[UR38][R138.64] ;  /* 0x000000268a87c981 */ /* 0x000122000c1e1100 */
[----:B------:R-:W-:Y:S02]  /*a5b0*/  PRMT R133, RZ, 0x7610, R133 ;  /* 0x00007610ff857816 */ /* 0x000fe40000000085 */
[----:B------:R-:W-:Y:S02]  /*a5c0*/  LEA.HI.X.SX32 R137, R148, R3, 0x1, P6 ;  /* 0x0000000394897211 */ /* 0x000fe400030f0eff */
[----:B------:R-:W3:Y:S01]  /*a5d0*/  LDL R148, [R1+0x1c0] ;  /* 0x0001c00001947983 */ /* 0x000ee20000100800 */
[----:B------:R-:W-:-:S02]  /*a5e0*/  ISETP.GE.AND P6, PT, R156, UR60, PT ;  /* 0x0000003c9c007c0c */ /* 0x000fc4000bfc6270 */
[----:B------:R-:W-:Y:S01]  /*a5f0*/  ISETP.GE.AND P0, PT, R131, UR60, PT ;  /* 0x0000003c83007c0c */ /* 0x000fe2000bf06270 */
[----:B------:R1:W4:Y:S01]  /*a600*/  @!P2 LDG.E.U8 R133, desc[UR38][R136.64] ;  /* 0x000000268885a981 */ /* 0x000322000c1e1100 */
[CC--:B0-----:R-:W-:Y:S02]  /*a610*/  IADD3 R138, P4, R149.reuse, R4.reuse, RZ ;  /* 0x00000004958a7210 */ /* 0x0c1fe40007f9e0ff */
[----:B------:R-:W-:Y:S01]  /*a620*/  LOP3.LUT R131, R0, 0x44, RZ, 0xfc, !PT ;  /* 0x0000004400837812 */ /* 0x000fe200078efcff */
[----:B------:R-:W4:Y:S01]  /*a630*/  LDL R156, [R1+0x1c8] ;  /* 0x0001c800019c7983 */ /* 0x000f220000100800 */
[----:B------:R-:W-:Y:S02]  /*a640*/  PRMT R146, RZ, 0x7610, R146 ;  /* 0x00007610ff927816 */ /* 0x000fe40000000092 */
[----:B------:R-:W-:Y:S02]  /*a650*/  LEA.HI.X.SX32 R139, R149, R3, 0x1, P4 ;  /* 0x00000003958b7211 */ /* 0x000fe400020f0eff */
[----:B-1----:R-:W-:-:S02]  /*a660*/  IADD3 R136, P4, R143, R4, RZ ;  /* 0x000000048f887210 */ /* 0x002fc40007f9e0ff */
[----:B------:R-:W-:Y:S01]  /*a670*/  ISETP.GE.AND P2, PT, R131, UR60, PT ;  /* 0x0000003c83007c0c */ /* 0x000fe2000bf46270 */
[----:B------:R0:W4:Y:S01]  /*a680*/  @!P5 LDG.E.U8 R146, desc[UR38][R138.64] ;  /* 0x000000268a92d981 */ /* 0x000122000c1e1100 */
[----:B------:R-:W-:Y:S02]  /*a690*/  PRMT R131, RZ, 0x7610, R131 ;  /* 0x00007610ff837816 */ /* 0x000fe40000000083 */
[----:B------:R-:W-:-:S05]  /*a6a0*/  LEA.HI.X.SX32 R137, R143, R3, 0x1, P4 ;  /* 0x000000038f897211 */ /* 0x000fca00020f0eff */
[----:B------:R1:W4:Y:S01]  /*a6b0*/  @!P6 LDG.E.U8 R131, desc[UR38][R136.64] ;  /* 0x000000268883e981 */ /* 0x000322000c1e1100 */
[----:B0-----:R-:W-:-:S04]  /*a6c0*/  IADD3 R138, P5, R142, R4, RZ ;  /* 0x000000048e8a7210 */ /* 0x001fc80007fbe0ff */
[----:B------:R-:W-:Y:S02]  /*a6d0*/  LEA.HI.X.SX32 R139, R142, R3, 0x1, P5 ;  /* 0x000000038e8b7211 */ /* 0x000fe400028f0eff */
[----:B--2---:R-:W-:-:S04]  /*a6e0*/  IADD3 R142, P6, R2, R4, RZ ;  /* 0x00000004028e7210 */ /* 0x004fc80007fde0ff */
[----:B------:R-:W-:Y:S02]  /*a6f0*/  LEA.HI.X.SX32 R143, R2, R3, 0x1, P6 ;  /* 0x00000003028f7211 */ /* 0x000fe400030f0eff */
[----:B------:R-:W2:Y:S01]  /*a700*/  LDL R2, [R1+0x1d0] ;  /* 0x0001d00001027983 */ /* 0x000ea20000100800 */
[----:B------:R-:W-:Y:S02]  /*a710*/  LOP3.LUT R134, R0, 0x48, RZ, 0xfc, !PT ;  /* 0x0000004800867812 */ /* 0x000fe400078efcff */
[----:B-1----:R-:W-:Y:S02]  /*a720*/  PRMT R136, RZ, 0x7610, R136 ;  /* 0x00007610ff887816 */ /* 0x002fe40000000088 */
[----:B------:R-:W-:Y:S02]  /*a730*/  ISETP.GE.AND P4, PT, R134, UR60, PT ;  /* 0x0000003c86007c0c */ /* 0x000fe4000bf86270 */
[C---:B------:R-:W-:Y:S02]  /*a740*/  LOP3.LUT R134, R0.reuse, 0x50, RZ, 0xfc, !PT ;  /* 0x0000005000867812 */ /* 0x040fe400078efcff */
[----:B------:R-:W-:Y:S01]  /*a750*/  LOP3.LUT R137, R0, 0x54, RZ, 0xfc, !PT ;  /* 0x0000005400897812 */ /* 0x000fe200078efcff */
[----:B------:R3:W2:Y:S01]  /*a760*/  @!P3 LDG.E.U8 R136, desc[UR38][R138.64] ;  /* 0x000000268a88b981 */ /* 0x0006a2000c1e1100 */
[----:B------:R-:W-:-:S02]  /*a770*/  ISETP.GE.AND P5, PT, R134, UR60, PT ;  /* 0x0000003c86007c0c */ /* 0x000fc4000bfa6270 */
[----:B------:R-:W-:Y:S02]  /*a780*/  PRMT R134, RZ, 0x7610, R134 ;  /* 0x00007610ff867816 */ /* 0x000fe40000000086 */
[----:B------:R-:W-:Y:S02]  /*a790*/  ISETP.GE.AND P3, PT, R137, UR60, PT ;  /* 0x0000003c89007c0c */ /* 0x000fe4000bf66270 */
[C---:B------:R-:W-:Y:S02]  /*a7a0*/  LOP3.LUT R137, R0.reuse, 0x58, RZ, 0xfc, !PT ;  /* 0x0000005800897812 */ /* 0x040fe400078efcff */
[----:B------:R-:W-:Y:S01]  /*a7b0*/  PRMT R147, RZ, 0x7610, R147 ;  /* 0x00007610ff937816 */ /* 0x000fe20000000093 */
[----:B------:R-:W2:Y:S01]  /*a7c0*/  @!P1 LDG.E.U8 R134, desc[UR38][R142.64] ;  /* 0x000000268e869981 */ /* 0x000ea2000c1e1100 */
[----:B------:R-:W-:Y:S02]  /*a7d0*/  ISETP.GE.AND P1, PT, R137, UR60, PT ;  /* 0x0000003c89007c0c */ /* 0x000fe4000bf26270 */
[----:B------:R-:W-:-:S02]  /*a7e0*/  LOP3.LUT R137, R0, 0x60, RZ, 0xfc, !PT ;  /* 0x0000006000897812 */ /* 0x000fc400078efcff */
[----:B---3--:R-:W-:-:S04]  /*a7f0*/  IADD3 R138, P6, R148, R4, RZ ;  /* 0x00000004948a7210 */ /* 0x008fc80007fde0ff */
[----:B------:R-:W-:Y:S02]  /*a800*/  LEA.HI.X.SX32 R139, R148, R3, 0x1, P6 ;  /* 0x00000003948b7211 */ /* 0x000fe400030f0eff */
[----:B------:R-:W-:-:S03]  /*a810*/  IADD3 R148, P6, R157, R4, RZ ;  /* 0x000000049d947210 */ /* 0x000fc60007fde0ff */
[----:B------:R4:W3:Y:S01]  /*a820*/  @!P0 LDG.E.U8 R147, desc[UR38][R138.64] ;  /* 0x000000268a938981 */ /* 0x0008e2000c1e1100 */
[----:B------:R-:W-:Y:S02]  /*a830*/  LEA.HI.X.SX32 R149, R157, R3, 0x1, P6 ;  /* 0x000000039d957211 */ /* 0x000fe400030f0eff */
[----:B------:R-:W-:Y:S02]  /*a840*/  ISETP.GE.AND P0, PT, R137, UR60, PT ;  /* 0x0000003c89007c0c */ /* 0x000fe4000bf06270 */
[----:B------:R-:W-:Y:S02]  /*a850*/  PRMT R137, RZ, 0x7610, R137 ;  /* 0x00007610ff897816 */ /* 0x000fe40000000089 */
[----:B----4-:R-:W-:-:S04]  /*a860*/  IADD3 R138, P6, R156, R4, RZ ;  /* 0x000000049c8a7210 */ /* 0x010fc80007fde0ff */
[----:B------:R-:W-:Y:S02]  /*a870*/  LEA.HI.X.SX32 R139, R156, R3, 0x1, P6 ;  /* 0x000000039c8b7211 */ /* 0x000fe400030f0eff */
[----:B------:R-:W-:-:S03]  /*a880*/  IADD3 R156, P6, R158, R4, RZ ;  /* 0x000000049e9c7210 */ /* 0x000fc60007fde0ff */
[----:B------:R2:W4:Y:S01]  /*a890*/  @!P4 LDG.E.U8 R137, desc[UR38][R138.64] ;  /* 0x000000268a89c981 */ /* 0x000522000c1e1100 */
[----:B------:R-:W-:Y:S02]  /*a8a0*/  LEA.HI.X.SX32 R157, R158, R3, 0x1, P6 ;  /* 0x000000039e9d7211 */ /* 0x000fe400030f0eff */
[----:B--2---:R-:W-:-:S04]  /*a8b0*/  IADD3 R138, P6, R2, R4, RZ ;  /* 0x00000004028a7210 */ /* 0x004fc80007fde0ff */
[----:B------:R-:W-:Y:S02]  /*a8c0*/  LEA.HI.X.SX32 R139, R2, R3, 0x1, P6 ;  /* 0x00000003028b7211 */ /* 0x000fe400030f0eff */
[----:B------:R-:W2:Y:S01]  /*a8d0*/  LDL R2, [R1+0x1dc] ;  /* 0x0001dc0001027983 */ /* 0x000ea20000100800 */
[----:B------:R-:W-:Y:S02]  /*a8e0*/  PRMT R142, RZ, 0x7610, R142 ;  /* 0x00007610ff8e7816 */ /* 0x000fe4000000008e */
[----:B------:R-:W-:-:S04]  /*a8f0*/  PRMT R150, RZ, 0x7610, R150 ;  /* 0x00007610ff967816 */ /* 0x000fc80000000096 */
[----:B------:R0:W3:Y:S01]  /*a900*/  @!P2 LDG.E.U8 R142, desc[UR38][R148.64] ;  /* 0x00000026948ea981 */ /* 0x0000e2000c1e1100 */
[----:B------:R-:W-:-:S03]  /*a910*/  IADD3 R158, P6, R165, R4, RZ ;  /* 0x00000004a59e7210 */ /* 0x000fc60007fde0ff */
[----:B------:R1:W4:Y:S01]  /*a920*/  @!P3 LDG.E.U8 R150, desc[UR38][R138.64] ;  /* 0x000000268a96b981 */ /* 0x000322000c1e1100 */
[----:B0-----:R-:W-:Y:S02]  /*a930*/  PRMT R148, RZ, 0x7610, R148 ;  /* 0x00007610ff947816 */ /* 0x001fe40000000094 */
[----:B------:R-:W-:Y:S02]  /*a940*/  LEA.HI.X.SX32 R159, R165, R3, 0x1, P6 ;  /* 0x00000003a59f7211 */ /* 0x000fe400030f0eff */
[----:B-1----:R-:W-:Y:S01]  /*a950*/  PRMT R138, RZ, 0x7610, R138 ;  /* 0x00007610ff8a7816 */ /* 0x002fe2000000008a */
[----:B------:R-:W3:Y:S04]  /*a960*/  LDL R165, [R1+0x1e4] ;  /* 0x0001e40001a57983 */ /* 0x000ee80000100800 */
[----:B------:R0:W4:Y:S04]  /*a970*/  @!P5 LDG.E.U8 R148, desc[UR38][R156.64] ;  /* 0x000000269c94d981 */ /* 0x000128000c1e1100 */
[----:B------:R2:W4:Y:S01]  /*a980*/  @!P1 LDG.E.U8 R138, desc[UR38][R158.64] ;  /* 0x000000269e8a9981 */ /* 0x000522000c1e1100 */
[----:B0-----:R-:W-:-:S04]  /*a990*/  IADD3 R156, P3, R160, R4, RZ ;  /* 0x00000004a09c7210 */ /* 0x001fc80007f7e0ff */
[----:B------:R-:W-:Y:S02]  /*a9a0*/  LEA.HI.X.SX32 R157, R160, R3, 0x1, P3 ;  /* 0x00000003a09d7211 */ /* 0x000fe400018f0eff */
[----:B------:R-:W4:Y:S01]  /*a9b0*/  LDL R160, [R1+0x1e8] ;  /* 0x0001e80001a07983 */ /* 0x000f220000100800 */
[----:B--2---:R-:W-:-:S04]  /*a9c0*/  IADD3 R158, P3, R2, R4, RZ ;  /* 0x00000004029e7210 */ /* 0x004fc80007f7e0ff */
[----:B------:R-:W-:Y:S02]  /*a9d0*/  LEA.HI.X.SX32 R159, R2, R3, 0x1, P3 ;  /* 0x00000003029f7211 */ /* 0x000fe400018f0eff */
[----:B------:R-:W2:Y:S01]  /*a9e0*/  LDL R2, [R1+0x1ec] ;  /* 0x0001ec0001027983 */ /* 0x000ea20000100800 */
[----:B------:R-:W-:-:S04]  /*a9f0*/  LOP3.LUT R143, R0, 0x64, RZ, 0xfc, !PT ;  /* 0x00000064008f7812 */ /* 0x000fc800078efcff */
[----:B------:R-:W-:Y:S02]  /*aa00*/  ISETP.GE.AND P2, PT, R143, UR60, PT ;  /* 0x0000003c8f007c0c */ /* 0x000fe4000bf46270 */
[----:B------:R-:W-:-:S04]  /*aa10*/  LOP3.LUT R143, R0, 0x68, RZ, 0xfc, !PT ;  /* 0x00000068008f7812 */ /* 0x000fc800078efcff */
[----:B------:R-:W-:Y:S02]  /*aa20*/  ISETP.GE.AND P4, PT, R143, UR60, PT ;  /* 0x0000003c8f007c0c */ /* 0x000fe4000bf86270 */
[----:B------:R-:W-:-:S04]  /*aa30*/  LOP3.LUT R143, R0, 0x70, RZ, 0xfc, !PT ;  /* 0x00000070008f7812 */ /* 0x000fc800078efcff */
[----:B------:R-:W-:Y:S02]  /*aa40*/  ISETP.GE.AND P5, PT, R143, UR60, PT ;  /* 0x0000003c8f007c0c */ /* 0x000fe4000bfa6270 */
[----:B------:R-:W-:Y:S02]  /*aa50*/  PRMT R143, RZ, 0x7610, R143 ;  /* 0x00007610ff8f7816 */ /* 0x000fe4000000008f */
[----:B------:R-:W-:-:S04]  /*aa60*/  PRMT R149, RZ, 0x7610, R149 ;  /* 0x00007610ff957816 */ /* 0x000fc80000000095 */
[----:B------:R0:W2:Y:S04]  /*aa70*/  @!P0 LDG.E.U8 R143, desc[UR38][R156.64] ;  /* 0x000000269c8f8981 */ /* 0x0000a8000c1e1100 */
[----:B------:R3:W2:Y:S01]  /*aa80*/  @!P2 LDG.E.U8 R149, desc[UR38][R158.64] ;  /* 0x000000269e95a981 */ /* 0x0006a2000c1e1100 */
[----:B0-----:R-:W-:-:S04]  /*aa90*/  IADD3 R156, P1, R161, R4, RZ ;  /* 0x00000004a19c7210 */ /* 0x001fc80007f3e0ff */
[-C--:B------:R-:W-:Y:S02]  /*aaa0*/  LEA.HI.X.SX32 R157, R161, R3.reuse, 0x1, P1 ;  /* 0x00000003a19d7211 */ /* 0x080fe400008f0eff */
[C---:B---3--:R-:W-:Y:S02]  /*aab0*/  IADD3 R158, P1, R165.reuse, R4, RZ ;  /* 0x00000004a59e7210 */ /* 0x048fe40007f3e0ff */
[----:B------:R-:W-:Y:S02]  /*aac0*/  PRMT R182, RZ, 0x7610, R182 ;  /* 0x00007610ffb67816 */ /* 0x000fe400000000b6 */
[----:B------:R-:W-:-:S05]  /*aad0*/  LEA.HI.X.SX32 R159, R165, R3, 0x1, P1 ;  /* 0x00000003a59f7211 */ /* 0x000fca00008f0eff */
[----:B------:R-:W3:Y:S01]  /*aae0*/  @!P5 LDG.E.U8 R182, desc[UR38][R158.64] ;  /* 0x000000269eb6d981 */ /* 0x000ee2000c1e1100 */
[----:B------:R-:W-:-:S04]  /*aaf0*/  LOP3.LUT R139, R0, 0x74, RZ, 0xfc, !PT ;  /* 0x00000074008b7812 */ /* 0x000fc800078efcff */
[----:B------:R-:W-:Y:S02]  /*ab00*/  ISETP.GE.AND P6, PT, R139, UR60, PT ;  /* 0x0000003c8b007c0c */ /* 0x000fe4000bfc6270 */
[----:B------:R-:W-:-:S04]  /*ab10*/  LOP3.LUT R139, R0, 0x78, RZ, 0xfc, !PT ;  /* 0x00000078008b7812 */ /* 0x000fc800078efcff */
[----:B------:R-:W-:Y:S02]  /*ab20*/  ISETP.GE.AND P0, PT, R139, UR60, PT ;  /* 0x0000003c8b007c0c */ /* 0x000fe4000bf06270 */
[----:B------:R-:W-:Y:S02]  /*ab30*/  PRMT R139, RZ, 0x7610, R139 ;  /* 0x00007610ff8b7816 */ /* 0x000fe4000000008b */
[----:B------:R-:W-:-:S04]  /*ab40*/  LEA.HI R161, R162, 0x7c, RZ, 0x1a ;  /* 0x0000007ca2a17811 */ /* 0x000fc800078fd0ff */
[----:B------:R4:W3:Y:S01]  /*ab50*/  @!P4 LDG.E.U8 R139, desc[UR38][R156.64] ;  /* 0x000000269c8bc981 */ /* 0x0008e2000c1e1100 */
[C---:B------:R-:W-:Y:S01]  /*ab60*/  ISETP.GE.AND P3, PT, R161.reuse, UR60, PT ;  /* 0x0000003ca1007c0c */ /* 0x040fe2000bf66270 */
[----:B------:R-:W-:Y:S01]  /*ab70*/  IMAD R161, R161, UR18, RZ ;  /* 0x00000012a1a17c24 */ /* 0x000fe2000f8e02ff */
[----:B------:R-:W-:Y:S02]  /*ab80*/  PRMT R181, RZ, 0x7610, R181 ;  /* 0x00007610ffb57816 */ /* 0x000fe400000000b5 */
[----:B----4-:R-:W-:-:S04]  /*ab90*/  IADD3 R156, P1, R160, R4, RZ ;  /* 0x00000004a09c7210 */ /* 0x010fc80007f3e0ff */
[-C--:B------:R-:W-:Y:S02]  /*aba0*/  LEA.HI.X.SX32 R157, R160, R3.reuse, 0x1, P1 ;  /* 0x00000003a09d7211 */ /* 0x080fe400008f0eff */
[C---:B------:R-:W-:Y:S02]  /*abb0*/  IADD3 R160, P1, R161.reuse, R4, RZ ;  /* 0x00000004a1a07210 */ /* 0x040fe40007f3e0ff */
[----:B------:R-:W-:Y:S01]  /*abc0*/  PRMT R185, RZ, 0x7610, R185 ;  /* 0x00007610ffb97816 */ /* 0x000fe200000000b9 */
[----:B------:R0:W4:Y:S01]  /*abd0*/  @!P6 LDG.E.U8 R181, desc[UR38][R156.64] ;  /* 0x000000269cb5e981 */ /* 0x000122000c1e1100 */
[----:B------:R-:W-:Y:S02]  /*abe0*/  LEA.HI.X.SX32 R161, R161, R3, 0x1, P1 ;  /* 0x00000003a1a17211 */ /* 0x000fe400008f0eff */
[----:B------:R-:W-:-:S03]  /*abf0*/  PRMT R183, RZ, 0x7610, R183 ;  /* 0x00007610ffb77816 */ /* 0x000fc600000000b7 */
[----:B------:R1:W4:Y:S01]  /*ac00*/  @!P3 LDG.E.U8 R185, desc[UR38][R160.64] ;  /* 0x00000026a0b9b981 */ /* 0x000322000c1e1100 */
[----:B0-----:R-:W-:-:S04]  /*ac10*/  LEA.HI R157, R162, 0x6c, RZ, 0x1a ;  /* 0x0000006ca29d7811 */ /* 0x001fc800078fd0ff */
[C---:B------:R-:W-:Y:S01]  /*ac20*/  ISETP.GE.AND P3, PT, R157.reuse, UR60, PT ;  /* 0x0000003c9d007c0c */ /* 0x040fe2000bf66270 */
[----:B------:R-:W-:Y:S01]  /*ac30*/  IMAD R157, R157, UR18, RZ ;  /* 0x000000129d9d7c24 */ /* 0x000fe2000f8e02ff */
[----:B-1----:R-:W-:Y:S02]  /*ac40*/  LEA.HI R160, R162, 0x4c, RZ, 0x1a ;  /* 0x0000004ca2a07811 */ /* 0x002fe400078fd0ff */
[----:B------:R-:W-:Y:S02]  /*ac50*/  PRMT R164, RZ, 0x7610, R164 ;  /* 0x00007610ffa47816 */ /* 0x000fe400000000a4 */
[C---:B------:R-:W-:Y:S01]  /*ac60*/  ISETP.GE.AND P1, PT, R160.reuse, UR60, PT ;  /* 0x0000003ca0007c0c */ /* 0x040fe2000bf26270 */
[----:B------:R-:W-:Y:S01]  /*ac70*/  IMAD R160, R160, UR18, RZ ;  /* 0x00000012a0a07c24 */ /* 0x000fe2000f8e02ff */
[----:B--2---:R-:W-:-:S04]  /*ac80*/  IADD3 R158, P2, R2, R4, RZ ;  /* 0x00000004029e7210 */ /* 0x004fc80007f5e0ff */
[----:B------:R-:W-:Y:S02]  /*ac90*/  LEA.HI.X.SX32 R159, R2, R3, 0x1, P2 ;  /* 0x00000003029f7211 */ /* 0x000fe400010f0eff */
[----:B------:R-:W2:Y:S04]  /*aca0*/  LDL.LU R2, [R1+0x1b4] ;  /* 0x0001b40001027983 */ /* 0x000ea80000300800 */
[----:B------:R0:W4:Y:S01]  /*acb0*/  @!P0 LDG.E.U8 R183, desc[UR38][R158.64] ;  /* 0x000000269eb78981 */ /* 0x000122000c1e1100 */
[----:B------:R-:W-:-:S04]  /*acc0*/  IADD3 R156, P0, R157, R4, RZ ;  /* 0x000000049d9c7210 */ /* 0x000fc80007f1e0ff */
[----:B------:R-:W-:Y:S02]  /*acd0*/  LEA.HI.X.SX32 R157, R157, R3, 0x1, P0 ;  /* 0x000000039d9d7211 */ /* 0x000fe400000f0eff */
[----:B0-----:R-:W-:-:S03]  /*ace0*/  LEA.HI R159, R162, 0x5c, RZ, 0x1a ;  /* 0x0000005ca29f7811 */ /* 0x001fc600078fd0ff */
[----:B------:R0:W4:Y:S01]  /*acf0*/  @!P3 LDG.E.U8 R164, desc[UR38][R156.64] ;  /* 0x000000269ca4b981 */ /* 0x000122000c1e1100 */
[----:B------:R-:W-:-:S04]  /*ad00*/  LOP3.LUT R162, R162, 0x7f, RZ, 0xc0, !PT ;  /* 0x0000007fa2a27812 */ /* 0x000fc800078ec0ff */
[C---:B------:R-:W-:Y:S01]  /*ad10*/  ISETP.GE.AND P0, PT, R162.reuse, UR60, PT ;  /* 0x0000003ca2007c0c */ /* 0x040fe2000bf06270 */
[----:B------:R-:W-:Y:S01]  /*ad20*/  IMAD R162, R162, UR17, RZ ;  /* 0x00000011a2a27c24 */ /* 0x000fe2000f8e02ff */
[----:B0-----:R-:W-:-:S04]  /*ad30*/  IADD3 R156, P3, R160, R4, RZ ;  /* 0x00000004a09c7210 */ /* 0x001fc80007f7e0ff */
[----:B------:R-:W-:Y:S02]  /*ad40*/  LEA.HI.X.SX32 R157, R160, R3, 0x1, P3 ;  /* 0x00000003a09d7211 */ /* 0x000fe400018f0eff */
[----:B------:R-:W-:Y:S02]  /*ad50*/  IADD3 R160, P3, R162, R178, RZ ;  /* 0x000000b2a2a07210 */ /* 0x000fe40007f7e0ff */
[----:B------:R-:W3:Y:S01]  /*ad60*/  LDL R178, [R1] ;  /* 0x0000000001b27983 */ /* 0x000ee20000100800 */
[C---:B------:R-:W-:Y:S01]  /*ad70*/  ISETP.GE.AND P4, PT, R159.reuse, UR60, PT ;  /* 0x0000003c9f007c0c */ /* 0x040fe2000bf86270 */
[----:B------:R-:W-:Y:S01]  /*ad80*/  IMAD R159, R159, UR18, RZ ;  /* 0x000000129f9f7c24 */ /* 0x000fe2000f8e02ff */
[----:B------:R-:W-:-:S04]  /*ad90*/  PRMT R163, RZ, 0x7610, R163 ;  /* 0x00007610ffa37816 */ /* 0x000fc800000000a3 */
[C---:B------:R-:W-:Y:S02]  /*ada0*/  IADD3 R158, P2, R159.reuse, R4, RZ ;  /* 0x000000049f9e7210 */ /* 0x040fe40007f5e0ff */
[----:B------:R-:W-:Y:S02]  /*adb0*/  PRMT R166, RZ, 0x7610, R166 ;  /* 0x00007610ffa67816 */ /* 0x000fe400000000a6 */
[----:B------:R-:W-:-:S04]  /*adc0*/  LEA.HI.X.SX32 R159, R159, R3, 0x1, P2 ;  /* 0x000000039f9f7211 */ /* 0x000fc800010f0eff */
[----:B------:R-:W4:Y:S04]  /*add0*/  @!P1 LDG.E.U8 R166, desc[UR38][R156.64] ;  /* 0x000000269ca69981 */ /* 0x000f28000c1e1100 */
[----:B------:R0:W4:Y:S01]  /*ade0*/  @!P4 LDG.E.U8 R163, desc[UR38][R158.64] ;  /* 0x000000269ea3c981 */ /* 0x000122000c1e1100 */
[C---:B------:R-:W-:Y:S02]  /*adf0*/  IADD3 RZ, P2, R162.reuse, R130, RZ ;  /* 0x00000082a2ff7210 */ /* 0x040fe40007f5e0ff */
[----:B------:R-:W-:Y:S02]  /*ae00*/  SHF.R.S32.HI R165, RZ, 0x1f, R162 ;  /* 0x0000001fffa57819 */ /* 0x000fe400000114a2 */
[----:B------:R-:W-:Y:S02]  /*ae10*/  PRMT R209, RZ, 0x7610, R209 ;  /* 0x00007610ffd17816 */ /* 0x000fe400000000d1 */
[C---:B------:R-:W-:Y:S01]  /*ae20*/  IADD3 RZ, P1, R162.reuse, R89, RZ ;  /* 0x00000059a2ff7210 */ /* 0x040fe20007f3e0ff */
[----:B0-----:R-:W-:-:S02]  /*ae30*/  IMAD.IADD R158, R162, 0x1, R130 ;  /* 0x00000001a29e7824 */ /* 0x001fc400078e0282 */
[C---:B------:R-:W-:Y:S01]  /*ae40*/  IMAD.X R159, R165.reuse, 0x1, R210, P2 ;  /* 0x00000001a59f7824 */ /* 0x040fe200010e06d2 */
[----:B------:R-:W-:Y:S01]  /*ae50*/  BAR.SYNC.DEFER_BLOCKING 0x0 ;  /* 0x0000000000007b1d */ /* 0x000fe20000010000 */
[C---:B------:R-:W-:Y:S02]  /*ae60*/  IADD3 RZ, P2, R162.reuse, R90, RZ ;  /* 0x0000005aa2ff7210 */ /* 0x040fe40007f5e0ff */
[----:B------:R-:W-:Y:S01]  /*ae70*/  PRMT R199, RZ, 0x7610, R199 ;  /* 0x00007610ffc77816 */ /* 0x000fe200000000c7 */
[C---:B------:R-:W-:Y:S01]  /*ae80*/  IMAD.IADD R156, R162.reuse, 0x1, R89 ;  /* 0x00000001a29c7824 */ /* 0x040fe200078e0259 */
[----:B------:R-:W-:Y:S01]  /*ae90*/  PRMT R208, RZ, 0x7610, R208 ;  /* 0x00007610ffd07816 */ /* 0x000fe200000000d0 */
[----:B------:R-:W-:Y:S01]  /*aea0*/  IMAD.X R157, R165, 0x1, R231, P1 ;  /* 0x00000001a59d7824 */ /* 0x000fe200008e06e7 */
[----:B------:R-:W-:Y:S02]  /*aeb0*/  IADD3 RZ, P1, R162, R91, RZ ;  /* 0x0000005ba2ff7210 */ /* 0x000fe40007f3e0ff */
[----:B------:R-:W-:-:S02]  /*aec0*/  PRMT R207, RZ, 0x7610, R207 ;  /* 0x00007610ffcf7816 */ /* 0x000fc400000000cf */
[----:B------:R-:W-:Y:S01]  /*aed0*/  PRMT R184, RZ, 0x7610, R184 ;  /* 0x00007610ffb87816 */ /* 0x000fe200000000b8 */
[----:B------:R0:W4:Y:S04]  /*aee0*/  @!P0 LDG.E.U8 R209, desc[UR38][R158.64] ;  /* 0x000000269ed18981 */ /* 0x000128000c1e1100 */
[----:B------:R1:W4:Y:S01]  /*aef0*/  @!P0 LDG.E.U8 R208, desc[UR38][R156.64] ;  /* 0x000000269cd08981 */ /* 0x000322000c1e1100 */
[C---:B0-----:R-:W-:Y:S02]  /*af00*/  IMAD.IADD R158, R162.reuse, 0x1, R90 ;  /* 0x00000001a29e7824 */ /* 0x041fe400078e025a */
[----:B------:R-:W-:Y:S01]  /*af10*/  IMAD.X R159, R165, 0x1, R232, P2 ;  /* 0x00000001a59f7824 */ /* 0x000fe200010e06e8 */
[C---:B------:R-:W-:Y:S01]  /*af20*/  IADD3 RZ, P2, R162.reuse, R92, RZ ;  /* 0x0000005ca2ff7210 */ /* 0x040fe20007f5e0ff */
[----:B-1----:R-:W-:-:S03]  /*af30*/  IMAD.IADD R156, R162, 0x1, R91 ;  /* 0x00000001a29c7824 */ /* 0x002fc600078e025b */
[----:B------:R0:W4:Y:S01]  /*af40*/  @!P0 LDG.E.U8 R199, desc[UR38][R158.64] ;  /* 0x000000269ec78981 */ /* 0x000122000c1e1100 */
[C---:B------:R-:W-:Y:S01]  /*af50*/  IMAD.X R157, R165.reuse, 0x1, R233, P1 ;  /* 0x00000001a59d7824 */ /* 0x040fe200008e06e9 */
[C---:B------:R-:W-:Y:S02]  /*af60*/  IADD3 RZ, P1, R162.reuse, R93, RZ ;  /* 0x0000005da2ff7210 */ /* 0x040fe40007f3e0ff */
[----:B------:R-:W-:Y:S02]  /*af70*/  PRMT R167, RZ, 0x7610, R167 ;  /* 0x00007610ffa77816 */ /* 0x000fe400000000a7 */
[----:B------:R-:W-:Y:S01]  /*af80*/  PRMT R194, RZ, 0x7610, R194 ;  /* 0x00007610ffc27816 */ /* 0x000fe200000000c2 */
[----:B------:R1:W4:Y:S01]  /*af90*/  @!P0 LDG.E.U8 R184, desc[UR38][R156.64] ;  /* 0x000000269cb88981 */ /* 0x000322000c1e1100 */
[C---:B0-----:R-:W-:Y:S02]  /*afa0*/  IMAD.IADD R158, R162.reuse, 0x1, R92 ;  /* 0x00000001a29e7824 */ /* 0x041fe400078e025c */
[----:B------:R-:W-:Y:S01]  /*afb0*/  IMAD.X R159, R165, 0x1, R234, P2 ;  /* 0x00000001a59f7824 */ /* 0x000fe200010e06ea */
[----:B------:R-:W-:-:S02]  /*afc0*/  IADD3 RZ, P2, R162, R94, RZ ;  /* 0x0000005ea2ff7210 */ /* 0x000fc40007f5e0ff */
[----:B------:R-:W-:Y:S02]  /*afd0*/  PRMT R206, RZ, 0x7610, R206 ;  /* 0x00007610ffce7816 */ /* 0x000fe400000000ce */
[----:B------:R0:W4:Y:S01]  /*afe0*/  @!P0 LDG.E.U8 R207, desc[UR38][R158.64] ;  /* 0x000000269ecf8981 */ /* 0x000122000c1e1100 */
[C---:B-1----:R-:W-:Y:S02]  /*aff0*/  IMAD.IADD R156, R162.reuse, 0x1, R93 ;  /* 0x00000001a29c7824 */ /* 0x042fe400078e025d */
[----:B------:R-:W-:Y:S01]  /*b000*/  IMAD.X R157, R165, 0x1, R235, P1 ;  /* 0x00000001a59d7824 */ /* 0x000fe200008e06eb */
[C---:B------:R-:W-:Y:S02]  /*b010*/  IADD3 RZ, P1, R162.reuse, R95, RZ ;  /* 0x0000005fa2ff7210 */ /* 0x040fe40007f3e0ff */
[----:B------:R-:W-:Y:S02]  /*b020*/  PRMT R205, RZ, 0x7610, R205 ;  /* 0x00007610ffcd7816 */ /* 0x000fe400000000cd */
[----:B------:R1:W4:Y:S01]  /*b030*/  @!P0 LDG.E.U8 R206, desc[UR38][R156.64] ;  /* 0x000000269cce8981 */ /* 0x000322000c1e1100 */
[----:B0-----:R-:W-:-:S02]  /*b040*/  IMAD.IADD R158, R162, 0x1, R94 ;  /* 0x00000001a29e7824 */ /* 0x001fc400078e025e */
[----:B------:R-:W-:Y:S01]  /*b050*/  IMAD.X R159, R165, 0x1, R236, P2 ;  /* 0x00000001a59f7824 */ /* 0x000fe200010e06ec */
[----:B------:R-:W-:-:S04]  /*b060*/  IADD3 RZ, P2, R162, R96, RZ ;  /* 0x00000060a2ff7210 */ /* 0x000fc80007f5e0ff */
[----:B------:R0:W4:Y:S01]  /*b070*/  @!P0 LDG.E.U8 R194, desc[UR38][R158.64] ;  /* 0x000000269ec28981 */ /* 0x000122000c1e1100 */
[C---:B-1----:R-:W-:Y:S02]  /*b080*/  IMAD.IADD R156, R162.reuse, 0x1, R95 ;  /* 0x00000001a29c7824 */ /* 0x042fe400078e025f */
[C---:B------:R-:W-:Y:S01]  /*b090*/  IMAD.X R157, R165.reuse, 0x1, R237, P1 ;  /* 0x00000001a59d7824 */ /* 0x040fe200008e06ed */
[C---:B------:R-:W-:Y:S01]  /*b0a0*/  IADD3 RZ, P1, R162.reuse, R97, RZ ;  /* 0x00000061a2ff7210 */ /* 0x040fe20007f3e0ff */
[C---:B0-----:R-:W-:Y:S02]  /*b0b0*/  IMAD.IADD R158, R162.reuse, 0x1, R96 ;  /* 0x00000001a29e7824 */ /* 0x041fe400078e0260 */
[----:B------:R-:W-:Y:S01]  /*b0c0*/  IMAD.X R159, R165, 0x1, R238, P2 ;  /* 0x00000001a59f7824 */ /* 0x000fe200010e06ee */
[----:B------:R-:W-:Y:S02]  /*b0d0*/  IADD3 RZ, P2, R162, R98, RZ ;  /* 0x00000062a2ff7210 */ /* 0x000fe40007f5e0ff */
[----:B------:R-:W-:-:S02]  /*b0e0*/  PRMT R193, RZ, 0x7610, R193 ;  /* 0x00007610ffc17816 */ /* 0x000fc400000000c1 */
[----:B------:R0:W4:Y:S01]  /*b0f0*/  @!P0 LDG.E.U8 R205, desc[UR38][R158.64] ;  /* 0x000000269ecd8981 */ /* 0x000122000c1e1100 */
[----:B------:R-:W-:Y:S01]  /*b100*/  PRMT R204, RZ, 0x7610, R204 ;  /* 0x00007610ffcc7816 */ /* 0x000fe200000000cc */
[----:B0-----:R-:W-:Y:S02]  /*b110*/  IMAD.IADD R158, R162, 0x1, R98 ;  /* 0x00000001a29e7824 */ /* 0x001fe400078e0262 */
[----:B------:R-:W-:-:S05]  /*b120*/  IMAD.X R159, R165, 0x1, R240, P2 ;  /* 0x00000001a59f7824 */ /* 0x000fca00010e06f0 */
[----:B------:R0:W4:Y:S01]  /*b130*/  @!P0 LDG.E.U8 R193, desc[UR38][R158.64] ;  /* 0x000000269ec18981 */ /* 0x000122000c1e1100 */
[----:B------:R-:W-:Y:S02]  /*b140*/  PRMT R203, RZ, 0x7610, R203 ;  /* 0x00007610ffcb7816 */ /* 0x000fe400000000cb */
[----:B0-----:R-:W-:Y:S02]  /*b150*/  PRMT R158, RZ, 0x7610, R158 ;  /* 0x00007610ff9e7816 */ /* 0x001fe4000000009e */
[----:B------:R-:W-:Y:S02]  /*b160*/  PRMT R202, RZ, 0x7610, R202 ;  /* 0x00007610ffca7816 */ /* 0x000fe400000000ca */
[----:B------:R-:W-:Y:S02]  /*b170*/  PRMT R192, RZ, 0x7610, R192 ;  /* 0x00007610ffc07816 */ /* 0x000fe400000000c0 */
[----:B------:R-:W-:Y:S02]  /*b180*/  PRMT R159, RZ, 0x7610, R159 ;  /* 0x00007610ff9f7816 */ /* 0x000fe4000000009f */
[----:B------:R-:W-:-:S02]  /*b190*/  PRMT R201, RZ, 0x7610, R201 ;  /* 0x00007610ffc97816 */ /* 0x000fc400000000c9 */
[----:B------:R-:W-:Y:S02]  /*b1a0*/  PRMT R200, RZ, 0x7610, R200 ;  /* 0x00007610ffc87816 */ /* 0x000fe400000000c8 */
[----:B------:R-:W-:Y:S02]  /*b1b0*/  PRMT R190, RZ, 0x7610, R190 ;  /* 0x00007610ffbe7816 */ /* 0x000fe400000000be */
[----:B------:R-:W-:Y:S02]  /*b1c0*/  PRMT R198, RZ, 0x7610, R198 ;  /* 0x00007610ffc67816 */ /* 0x000fe400000000c6 */
[----:B------:R-:W-:Y:S02]  /*b1d0*/  PRMT R191, RZ, 0x7610, R191 ;  /* 0x00007610ffbf7816 */ /* 0x000fe400000000bf */
[----:B------:R-:W-:Y:S02]  /*b1e0*/  PRMT R188, RZ, 0x7610, R188 ;  /* 0x00007610ffbc7816 */ /* 0x000fe400000000bc */
[----:B------:R-:W-:Y:S01]  /*b1f0*/  PRMT R168, RZ, 0x7610, R168 ;  /* 0x00007610ffa87816 */ /* 0x000fe200000000a8 */
[----:B--2---:R-:W-:-:S05]  /*b200*/  IMAD.X R161, R165, 0x1, R2, P3 ;  /* 0x00000001a5a17824 */ /* 0x004fca00018e0602 */
[----:B------:R0:W2:Y:S02]  /*b210*/  @!P0 LDG.E.U8 R167, desc[UR38][R160.64] ;  /* 0x00000026a0a78981 */ /* 0x0000a4000c1e1100 */
[----:B0-----:R-:W-:-:S06]  /*b220*/  PRMT R160, RZ, 0x7610, R160 ;  /* 0x00007610ffa07816 */ /* 0x001fcc00000000a0 */
[----:B------:R0:W2:Y:S02]  /*b230*/  @!P0 LDG.E.U8 R160, desc[UR38][R156.64] ;  /* 0x000000269ca08981 */ /* 0x0000a4000c1e1100 */
[C---:B0-----:R-:W-:Y:S02]  /*b240*/  IMAD.IADD R156, R162.reuse, 0x1, R97 ;  /* 0x00000001a29c7824 */ /* 0x041fe400078e0261 */
[----:B------:R-:W-:Y:S01]  /*b250*/  IMAD.X R157, R165, 0x1, R239, P1 ;  /* 0x00000001a59d7824 */ /* 0x000fe200008e06ef */
[----:B------:R-:W-:-:S04]  /*b260*/  IADD3 RZ, P1, R162, R99, RZ ;  /* 0x00000063a2ff7210 */ /* 0x000fc80007f3e0ff */
        /* <DEDUP_REMOVED lines=28> */
[----:B------:R0:W2:Y:S01]  /*b430*/  @!P0 LDG.E.U8 R200, desc[UR38][R156.64] ;  /* 0x000000269cc88981 */ /* 0x0000a2000c1e1100 */
[----:B------:R-:W-:Y:S01]  /*b440*/  PRMT R161, RZ, 0x7610, R161 ;  /* 0x00007610ffa17816 */ /* 0x000fe200000000a1 */
        /* <DEDUP_REMOVED lines=19> */
[----:B------:R0:W2:Y:S04]  /*b580*/  @!P0 LDG.E.U8 R188, desc[UR38][R156.64] ;  /* 0x000000269cbc8981 */ /* 0x0000a8000c1e1100 */
[----:B------:R1:W-:Y:S01]  /*b590*/  STL [R1+0x23c], R2 ;  /* 0x00023c0201007387 */ /* 0x0003e20000100800 */
[C---:B0-----:R-:W-:Y:S02]  /*b5a0*/  IMAD.IADD R156, R162.reuse, 0x1, R111 ;  /* 0x00000001a29c7824 */ /* 0x041fe400078e026f */
[----:B---3--:R-:W-:Y:S01]  /*b5b0*/  IMAD.X R157, R165, 0x1, R178, P1 ;  /* 0x00000001a59d7824 */ /* 0x008fe200008e06b2 */
[----:B------:R-:W-:Y:S01]  /*b5c0*/  PRMT R189, RZ, 0x7610, R189 ;  /* 0x00007610ffbd7816 */ /* 0x000fe200000000bd */
[----:B-1----:R-:W3:Y:S04]  /*b5d0*/  LDL R2, [R1+0xc] ;  /* 0x00000c0001027983 */ /* 0x002ee80000100800 */
[----:B------:R0:W2:Y:S04]  /*b5e0*/  @!P0 LDG.E.U8 R168, desc[UR38][R156.64] ;  /* 0x000000269ca88981 */ /* 0x0000a8000c1e1100 */
[----:B------:R-:W4:Y:S04]  /*b5f0*/  LDL R178, [R1+0x10] ;  /* 0x0000100001b27983 */ /* 0x000f280000100800 */
[----:B------:R-:W3:Y:S01]  /*b600*/  LDL R157, [R1+0x4] ;  /* 0x00000400019d7983 */ /* 0x000ee20000100800 */
[C---:B------:R-:W-:Y:S01]  /*b610*/  IADD3 RZ, P1, R162.reuse, R112, RZ ;  /* 0x00000070a2ff7210 */ /* 0x040fe20007f3e0ff */
[----:B0-----:R-:W-:-:S04]  /*b620*/  IMAD.IADD R156, R162, 0x1, R112 ;  /* 0x00000001a29c7824 */ /* 0x001fc800078e0270 */
[----:B---3--:R-:W-:-:S05]  /*b630*/  IMAD.X R157, R165, 0x1, R157, P1 ;  /* 0x00000001a59d7824 */ /* 0x008fca00008e069d */
[----:B------:R0:W3:Y:S04]  /*b640*/  @!P0 LDG.E.U8 R189, desc[UR38][R156.64] ;  /* 0x000000269cbd8981 */ /* 0x0000e8000c1e1100 */
[----:B------:R-:W2:Y:S01]  /*b650*/  LDL R157, [R1+0x8] ;  /* 0x00000800019d7983 */ /* 0x000ea20000100800 */
[C---:B------:R-:W-:Y:S01]  /*b660*/  IADD3 RZ, P1, R162.reuse, R113, RZ ;  /* 0x00000071a2ff7210 */ /* 0x040fe20007f3e0ff */
[C---:B0-----:R-:W-:Y:S01]  /*b670*/  IMAD.IADD R156, R162.reuse, 0x1, R113 ;  /* 0x00000001a29c7824 */ /* 0x041fe200078e0271 */
[----:B------:R-:W-:Y:S02]  /*b680*/  PRMT R187, RZ, 0x7610, R187 ;  /* 0x00007610ffbb7816 */ /* 0x000fe400000000bb */
[----:B------:R-:W-:Y:S02]  /*b690*/  PRMT R186, RZ, 0x7610, R186 ;  /* 0x00007610ffba7816 */ /* 0x000fe400000000ba */
[----:B------:R-:W-:Y:S01]  /*b6a0*/  PRMT R169, RZ, 0x7610, R169 ;  /* 0x00007610ffa97816 */ /* 0x000fe200000000a9 */
[----:B--2---:R-:W-:Y:S01]  /*b6b0*/  IMAD.X R157, R165, 0x1, R157, P1 ;  /* 0x00000001a59d7824 */ /* 0x004fe200008e069d */
[----:B------:R-:W-:-:S04]  /*b6c0*/  IADD3 RZ, P1, R162, R114, RZ ;  /* 0x00000072a2ff7210 */ /* 0x000fc80007f3e0ff */
[----:B------:R0:W2:Y:S02]  /*b6d0*/  @!P0 LDG.E.U8 R187, desc[UR38][R156.64] ;  /* 0x000000269cbb8981 */ /* 0x0000a4000c1e1100 */
[C---:B0-----:R-:W-:Y:S02]  /*b6e0*/  IMAD.IADD R156, R162.reuse, 0x1, R114 ;  /* 0x00000001a29c7824 */ /* 0x041fe400078e0272 */
[----:B------:R-:W-:Y:S01]  /*b6f0*/  IMAD.X R157, R165, 0x1, R2, P1 ;  /* 0x00000001a59d7824 */ /* 0x000fe200008e0602 */
[C---:B------:R-:W-:Y:S01]  /*b700*/  IADD3 RZ, P1, R162.reuse, R115, RZ ;  /* 0x00000073a2ff7210 */ /* 0x040fe20007f3e0ff */
[----:B------:R-:W3:Y:S04]  /*b710*/  LDL R2, [R1+0x1c] ;  /* 0x00001c0001027983 */ /* 0x000ee80000100800 */
[----:B------:R0:W2:Y:S02]  /*b720*/  @!P0 LDG.E.U8 R186, desc[UR38][R156.64] ;  /* 0x000000269cba8981 */ /* 0x0000a4000c1e1100 */
[----:B0-----:R-:W-:-:S02]  /*b730*/  IMAD.IADD R156, R162, 0x1, R115 ;  /* 0x00000001a29c7824 */ /* 0x001fc400078e0273 */
[----:B----4-:R-:W-:Y:S01]  /*b740*/  IMAD.X R157, R165, 0x1, R178, P1 ;  /* 0x00000001a59d7824 */ /* 0x010fe200008e06b2 */
[----:B------:R-:W-:Y:S01]  /*b750*/  PRMT R180, RZ, 0x7610, R180 ;  /* 0x00007610ffb47816 */ /* 0x000fe200000000b4 */
[----:B------:R-:W4:Y:S04]  /*b760*/  LDL R178, [R1+0x20] ;  /* 0x0000200001b27983 */ /* 0x000f280000100800 */
[----:B------:R0:W2:Y:S04]  /*b770*/  @!P0 LDG.E.U8 R169, desc[UR38][R156.64] ;  /* 0x000000269ca98981 */ /* 0x0000a8000c1e1100 */
[----:B------:R-:W3:Y:S01]  /*b780*/  LDL R157, [R1+0x14] ;  /* 0x00001400019d7983 */ /* 0x000ee20000100800 */
[C---:B------:R-:W-:Y:S01]  /*b790*/  IADD3 RZ, P1, R162.reuse, R116, RZ ;  /* 0x00000074a2ff7210 */ /* 0x040fe20007f3e0ff */
[----:B0-----:R-:W-:-:S04]  /*b7a0*/  IMAD.IADD R156, R162, 0x1, R116 ;  /* 0x00000001a29c7824 */ /* 0x001fc800078e0274 */
[----:B---3--:R-:W-:-:S05]  /*b7b0*/  IMAD.X R157, R165, 0x1, R157, P1 ;  /* 0x00000001a59d7824 */ /* 0x008fca00008e069d */
[----:B------:R0:W3:Y:S04]  /*b7c0*/  @!P0 LDG.E.U8 R180, desc[UR38][R156.64] ;  /* 0x000000269cb48981 */ /* 0x0000e8000c1e1100 */
[----:B------:R-:W4:Y:S01]  /*b7d0*/  LDL R157, [R1+0x18] ;  /* 0x00001800019d7983 */ /* 0x000f220000100800 */
[C---:B------:R-:W-:Y:S01]  /*b7e0*/  IADD3 RZ, P1, R162.reuse, R117, RZ ;  /* 0x00000075a2ff7210 */ /* 0x040fe20007f3e0ff */
[C---:B0-----:R-:W-:Y:S01]  /*b7f0*/  IMAD.IADD R156, R162.reuse, 0x1, R117 ;  /* 0x00000001a29c7824 */ /* 0x041fe200078e0275 */
[----:B------:R-:W-:Y:S02]  /*b800*/  PRMT R170, RZ, 0x7610, R170 ;  /* 0x00007610ffaa7816 */ /* 0x000fe400000000aa */
[----:B------:R-:W-:Y:S02]  /*b810*/  PRMT R171, RZ, 0x7610, R171 ;  /* 0x00007610ffab7816 */ /* 0x000fe400000000ab */
[----:B------:R-:W-:Y:S01]  /*b820*/  PRMT R172, RZ, 0x7610, R172 ;  /* 0x00007610ffac7816 */ /* 0x000fe200000000ac */
[----:B----4-:R-:W-:Y:S01]  /*b830*/  IMAD.X R157, R165, 0x1, R157, P1 ;  /* 0x00000001a59d7824 */ /* 0x010fe200008e069d */
[----:B------:R-:W-:-:S04]  /*b840*/  IADD3 RZ, P1, R162, R118, RZ ;  /* 0x00000076a2ff7210 */ /* 0x000fc80007f3e0ff */
[----:B------:R0:W4:Y:S02]  /*b850*/  @!P0 LDG.E.U8 R170, desc[UR38][R156.64] ;  /* 0x000000269caa8981 */ /* 0x000124000c1e1100 */
[C---:B0-----:R-:W-:Y:S02]  /*b860*/  IMAD.IADD R156, R162.reuse, 0x1, R118 ;  /* 0x00000001a29c7824 */ /* 0x041fe400078e0276 */
[----:B------:R-:W-:Y:S01]  /*b870*/  IMAD.X R157, R165, 0x1, R2, P1 ;  /* 0x00000001a59d7824 */ /* 0x000fe200008e0602 */
[C---:B------:R-:W-:Y:S01]  /*b880*/  IADD3 RZ, P1, R162.reuse, R119, RZ ;  /* 0x00000077a2ff7210 */ /* 0x040fe20007f3e0ff */
[----:B------:R-:W2:Y:S04]  /*b890*/  LDL R2, [R1+0x2c] ;  /* 0x00002c0001027983 */ /* 0x000ea80000100800 */
[----:B------:R0:W3:Y:S02]  /*b8a0*/  @!P0 LDG.E.U8 R171, desc[UR38][R156.64] ;  /* 0x000000269cab8981 */ /* 0x0000e4000c1e1100 */
[----:B0-----:R-:W-:-:S02]  /*b8b0*/  IMAD.IADD R156, R162, 0x1, R119 ;  /* 0x00000001a29c7824 */ /* 0x001fc400078e0277 */
[----:B------:R-:W-:Y:S01]  /*b8c0*/  IMAD.X R157, R165, 0x1, R178, P1 ;  /* 0x00000001a59d7824 */ /* 0x000fe200008e06b2 */
[----:B------:R-:W-:Y:S01]  /*b8d0*/  PRMT R173, RZ, 0x7610, R173 ;  /* 0x00007610ffad7816 */ /* 0x000fe200000000ad */
[----:B------:R-:W4:Y:S04]  /*b8e0*/  LDL R178, [R1+0x30] ;  /* 0x0000300001b27983 */ /* 0x000f280000100800 */
[----:B------:R0:W3:Y:S04]  /*b8f0*/  @!P0 LDG.E.U8 R172, desc[UR38][R156.64] ;  /* 0x000000269cac8981 */ /* 0x0000e8000c1e1100 */
[----:B------:R-:W2:Y:S01]  /*b900*/  LDL R157, [R1+0x24] ;  /* 0x00002400019d7983 */ /* 0x000ea20000100800 */
[C---:B------:R-:W-:Y:S01]  /*b910*/  IADD3 RZ, P1, R162.reuse, R120, RZ ;  /* 0x00000078a2ff7210 */ /* 0x040fe20007f3e0ff */
[----:B0-----:R-:W-:-:S04]  /*b920*/  IMAD.IADD R156, R162, 0x1, R120 ;  /* 0x00000001a29c7824 */ /* 0x001fc800078e0278 */
[----:B--2---:R-:W-:-:S05]  /*b930*/  IMAD.X R157, R165, 0x1, R157, P1 ;  /* 0x00000001a59d7824 */ /* 0x004fca00008e069d */
[----:B------:R0:W2:Y:S04]  /*b940*/  @!P0 LDG.E.U8 R173, desc[UR38][R156.64] ;  /* 0x000000269cad8981 */ /* 0x0000a8000c1e1100 */
        /* <DEDUP_REMOVED lines=9> */
[----:B0-----:R-:W-:Y:S02]  /*b9e0*/  IMAD.X R157, R165, 0x1, R2, P1 ;  /* 0x00000001a59d7824 */ /* 0x001fe400008e0602 */
[----:B------:R-:W0:Y:S01]  /*b9f0*/  S2R R2, SR_TID.X ;  /* 0x0000000000027919 */ /* 0x000e220000002100 */
[C---:B------:R-:W-:Y:S01]  /*ba00*/  IMAD.IADD R156, R162.reuse, 0x1, R122 ;  /* 0x00000001a29c7824 */ /* 0x040fe200078e027a */
[----:B------:R-:W-:-:S04]  /*ba10*/  IADD3 RZ, P1, R162, R123, RZ ;  /* 0x0000007ba2ff7210 */ /* 0x000fc80007f3e0ff */
[----:B------:R1:W2:Y:S02]  /*ba20*/  @!P0 LDG.E.U8 R175, desc[UR38][R156.64] ;  /* 0x000000269caf8981 */ /* 0x0002a4000c1e1100 */
[----:B-1----:R-:W-:Y:S02]  /*ba30*/  IMAD.IADD R156, R162, 0x1, R123 ;  /* 0x00000001a29c7824 */ /* 0x002fe400078e027b */
[----:B------:R-:W-:-:S05]  /*ba40*/  IMAD.X R157, R165, 0x1, R178, P1 ;  /* 0x00000001a59d7824 */ /* 0x000fca00008e06b2 */
[----:B------:R1:W4:Y:S01]  /*ba50*/  @!P0 LDG.E.U8 R176, desc[UR38][R156.64] ;  /* 0x000000269cb08981 */ /* 0x000322000c1e1100 */
[C---:B0-----:R-:W-:Y:S01]  /*ba60*/  IMAD.SHL.U32 R178, R2.reuse, 0x10, RZ ;  /* 0x0000001002b27824 */ /* 0x041fe200078e00ff */
[----:B-1----:R-:W-:Y:S02]  /*ba70*/  LOP3.LUT R156, R2, 0x3f, RZ, 0xc0, !PT ;  /* 0x0000003f029c7812 */ /* 0x002fe400078ec0ff */
[----:B------:R-:W3:Y:S02]  /*ba80*/  LDL R157, [R1+0x34] ;  /* 0x00003400019d7983 */ /* 0x000ee40000100800 */
[----:B------:R-:W-:Y:S02]  /*ba90*/  LOP3.LUT R178, R178, 0x70, RZ, 0xc0, !PT ;  /* 0x00000070b2b27812 */ /* 0x000fe400078ec0ff */
[----:B------:R-:W2:Y:S03]  /*baa0*/  LDL R2, [R1+0x3c] ;  /* 0x00003c0001027983 */ /* 0x000ea60000100800 */
[----:B------:R-:W-:-:S05]  /*bab0*/  IMAD R178, R156, 0x80, R178 ;  /* 0x000000809cb27824 */ /* 0x000fca00078e02b2 */
[----:B------:R-:W-:Y:S02]  /*bac0*/  LOP3.LUT R178, R178, R0, RZ, 0xfc, !PT ;  /* 0x00000000b2b27212 */ /* 0x000fe400078efcff */
[----:B------:R-:W4:Y:S04]  /*bad0*/  LDL.LU R0, [R1+0x1ac] ;  /* 0x0001ac0001007983 */ /* 0x000f280000300800 */
[----:B------:R0:W-:Y:S04]  /*bae0*/  STS.U8 [R178+UR58+0x8000], R155 ;  /* 0x0080009bb2007988 */ /* 0x0001e8000800003a */
[----:B0-----:R-:W2:Y:S04]  /*baf0*/  LDL R155, [R1+0x38] ;  /* 0x00003800019b7983 */ /* 0x001ea80000100800 */
[----:B------:R0:W-:Y:S04]  /*bb00*/  STS.U8 [R178+UR58+0x8008], R153 ;  /* 0x00800899b2007988 */ /* 0x0001e8000800003a */
[----:B0-----:R-:W4:Y:S01]  /*bb10*/  LDL R153, [R1+0x40] ;  /* 0x0000400001997983 */ /* 0x001f220000100800 */
[C---:B------:R-:W-:Y:S01]  /*bb20*/  IADD3 RZ, P1, R162.reuse, R124, RZ ;  /* 0x0000007ca2ff7210 */ /* 0x040fe20007f3e0ff */
[----:B------:R-:W-:Y:S01]  /*bb30*/  IMAD.IADD R156, R162, 0x1, R124 ;  /* 0x00000001a29c7824 */ /* 0x000fe200078e027c */
[----:B------:R-:W-:-:S02]  /*bb40*/  PRMT R177, RZ, 0x7610, R177 ;  /* 0x00007610ffb17816 */ /* 0x000fc400000000b1 */
[----:B------:R-:W-:Y:S01]  /*bb50*/  PRMT R179, RZ, 0x7610, R179 ;  /* 0x00007610ffb37816 */ /* 0x000fe200000000b3 */
[----:B------:R0:W-:Y:S02]  /*bb60*/  STS.U8 [R178+UR58+0x8004], R154 ;  /* 0x0080049ab2007988 */ /* 0x0001e4000800003a */
[C---:B0-----:R-:W-:Y:S02]  /*bb70*/  IMAD.IADD R154, R162.reuse, 0x1, R126 ;  /* 0x00000001a29a7824 */ /* 0x041fe400078e027e */
[----:B---3--:R-:W-:Y:S01]  /*bb80*/  IMAD.X R157, R165, 0x1, R157, P1 ;  /* 0x00000001a59d7824 */ /* 0x008fe200008e069d */
[----:B------:R-:W-:-:S04]  /*bb90*/  IADD3 RZ, P1, R162, R125, RZ ;  /* 0x0000007da2ff7210 */ /* 0x000fc80007f3e0ff */
[----:B------:R0:W3:Y:S02]  /*bba0*/  @!P0 LDG.E.U8 R177, desc[UR38][R156.64] ;  /* 0x000000269cb18981 */ /* 0x0000e4000c1e1100 */
[C---:B0-----:R-:W-:Y:S02]  /*bbb0*/  IMAD.IADD R156, R162.reuse, 0x1, R125 ;  /* 0x00000001a29c7824 */ /* 0x041fe400078e027d */
[----:B--2---:R-:W-:Y:S01]  /*bbc0*/  IMAD.X R157, R165, 0x1, R155, P1 ;  /* 0x00000001a59d7824 */ /* 0x004fe200008e069b */
[----:B------:R-:W-:-:S04]  /*bbd0*/  IADD3 RZ, P1, R162, R126, RZ ;  /* 0x0000007ea2ff7210 */ /* 0x000fc80007f3e0ff */
[----:B------:R0:W2:Y:S01]  /*bbe0*/  @!P0 LDG.E.U8 R179, desc[UR38][R156.64] ;  /* 0x000000269cb38981 */ /* 0x0000a2000c1e1100 */
[----:B------:R-:W-:Y:S01]  /*bbf0*/  IMAD.X R155, R165, 0x1, R2, P1 ;  /* 0x00000001a59b7824 */ /* 0x000fe200008e0602 */
[----:B------:R-:W-:Y:S02]  /*bc00*/  IADD3 RZ, P1, R162, R127, RZ ;  /* 0x0000007fa2ff7210 */ /* 0x000fe40007f3e0ff */
[----:B------:R-:W3:Y:S01]  /*bc10*/  LDL R2, [R1+0x48] ;  /* 0x0000480001027983 */ /* 0x000ee20000100800 */
[----:B0-----:R-:W-:-:S06]  /*bc20*/  PRMT R156, RZ, 0x7610, R156 ;  /* 0x00007610ff9c7816 */ /* 0x001fcc000000009c */
[----:B------:R4:W2:Y:S02]  /*bc30*/  @!P0 LDG.E.U8 R156, desc[UR38][R154.64] ;  /* 0x000000269a9c8981 */ /* 0x0008a4000c1e1100 */
[----:B----4-:R-:W-:Y:S02]  /*bc40*/  IMAD.X R155, R165, 0x1, R153, P1 ;  /* 0x00000001a59b7824 */ /* 0x010fe400008e0699 */
[----:B------:R-:W4:Y:S01]  /*bc50*/  LDL R153, [R1+0x44] ;  /* 0x0000440001997983 */ /* 0x000f220000100800 */
[----:B------:R-:W-:Y:S01]  /*bc60*/  PRMT R157, RZ, 0x7610, R157 ;  /* 0x00007610ff9d7816 */ /* 0x000fe2000000009d */
[C---:B------:R-:W-:Y:S01]  /*bc70*/  IMAD.IADD R154, R162.reuse, 0x1, R127 ;  /* 0x00000001a29a7824 */ /* 0x040fe200078e027f */
[----:B------:R-:W-:-:S04]  /*bc80*/  IADD3 RZ, P1, R162, R128, RZ ;  /* 0x00000080a2ff7210 */ /* 0x000fc80007f3e0ff */
[----:B------:R0:W2:Y:S04]  /*bc90*/  @!P0 LDG.E.U8 R157, desc[UR38][R154.64] ;  /* 0x000000269a9d8981 */ /* 0x0000a8000c1e1100 */
[----:B------:R1:W-:Y:S01]  /*bca0*/  STS.U8 [R178+UR58+0x800c], R152 ;  /* 0x00800c98b2007988 */ /* 0x0003e2000800003a */
[----:B0-----:R-:W-:-:S05]  /*bcb0*/  LOP3.LUT R155, R178, 0x10, RZ, 0x3c, !PT ;  /* 0x00000010b29b7812 */ /* 0x001fca00078e3cff */
[----:B------:R0:W-:Y:S01]  /*bcc0*/  STS.U8 [R155+UR58+0x8000], R144 ;  /* 0x008000909b007988 */ /* 0x0001e2000800003a */
[C---:B-1----:R-:W-:Y:S01]  /*bcd0*/  IMAD.IADD R152, R162.reuse, 0x1, R128 ;  /* 0x00000001a2987824 */ /* 0x042fe200078e0280 */
[----:B------:R-:W-:Y:S02]  /*bce0*/  PRMT R154, RZ, 0x7610, R154 ;  /* 0x00007610ff9a7816 */ /* 0x000fe4000000009a */
[----:B0-----:R-:W-:Y:S01]  /*bcf0*/  PRMT R144, RZ, 0x7610, R144 ;  /* 0x00007610ff907816 */ /* 0x001fe20000000090 */
[----:B------:R0:W-:Y:S04]  /*bd00*/  STS.U8 [R155+UR58+0x8004], R140 ;  /* 0x0080048c9b007988 */ /* 0x0001e8000800003a */
[----:B------:R-:W-:Y:S01]  /*bd10*/  STS.U8 [R155+UR58+0x8008], R141 ;  /* 0x0080088d9b007988 */ /* 0x000fe2000800003a */
[----:B0-----:R-:W-:-:S03]  /*bd20*/  IMAD.IADD R140, R162, 0x1, R5 ;  /* 0x00000001a28c7824 */ /* 0x001fc600078e0205 */
[----:B------:R0:W-:Y:S02]  /*bd30*/  STS.U8 [R155+UR58+0x800c], R151 ;  /* 0x00800c979b007988 */ /* 0x0001e4000800003a */
[----:B0-----:R-:W-:Y:S02]  /*bd40*/  PRMT R151, RZ, 0x7610, R151 ;  /* 0x00007610ff977816 */ /* 0x001fe40000000097 */
[----:B------:R-:W-:-:S05]  /*bd50*/  LOP3.LUT R155, R178, 0x20, RZ, 0x3c, !PT ;  /* 0x00000020b29b7812 */ /* 0x000fca00078e3cff */
[----:B------:R0:W-:Y:S02]  /*bd60*/  STS.U8 [R155+UR58+0x8000], R145 ;  /* 0x008000919b007988 */ /* 0x0001e4000800003a */
[----:B0-----:R-:W-:Y:S02]  /*bd70*/  PRMT R145, RZ, 0x7610, R145 ;  /* 0x00007610ff917816 */ /* 0x001fe40000000091 */
[----:B------:R0:W-:Y:S02]  /*bd80*/  STS.U8 [R155+UR58+0x8008], R135 ;  /* 0x008008879b007988 */ /* 0x0001e4000800003a */
[----:B0-----:R-:W-:Y:S02]  /*bd90*/  PRMT R135, RZ, 0x7610, R135 ;  /* 0x00007610ff877816 */ /* 0x001fe40000000087 */
[----:B------:R0:W-:Y:S04]  /*bda0*/  STS.U8 [R155+UR58+0x8004], R132 ;  /* 0x008004849b007988 */ /* 0x0001e8000800003a */
[----:B------:R1:W-:Y:S01]  /*bdb0*/  STS.U8 [R155+UR58+0x800c], R133 ;  /* 0x00800c859b007988 */ /* 0x0003e2000800003a */
[----:B0-----:R-:W-:Y:S01]  /*bdc0*/  IMAD.IADD R132, R162, 0x1, R10 ;  /* 0x00000001a2847824 */ /* 0x001fe200078e020a */
[----:B-1----:R-:W-:-:S05]  /*bdd0*/  LOP3.LUT R155, R178, 0x30, RZ, 0x3c, !PT ;  /* 0x00000030b29b7812 */ /* 0x002fca00078e3cff */
[----:B------:R0:W-:Y:S04]  /*bde0*/  STS.U8 [R155+UR58+0x8004], R131 ;  /* 0x008004839b007988 */ /* 0x0001e8000800003a */
[----:B------:R1:W-:Y:S01]  /*bdf0*/  STS.U8 [R155+UR58+0x8008], R136 ;  /* 0x008008889b007988 */ /* 0x0003e2000800003a */
[----:B0-----:R-:W-:Y:S02]  /*be00*/  PRMT R131, RZ, 0x7610, R131 ;  /* 0x00007610ff837816 */ /* 0x001fe40000000083 */
[----:B-1----:R-:W-:Y:S01]  /*be10*/  PRMT R136, RZ, 0x7610, R136 ;  /* 0x00007610ff887816 */ /* 0x002fe20000000088 */
[----:B------:R0:W-:Y:S04]  /*be20*/  STS.U8 [R155+UR58+0x800c], R134 ;  /* 0x00800c869b007988 */ /* 0x0001e8000800003a */
[----:B------:R1:W-:Y:S01]  /*be30*/  STS.U8 [R155+UR58+0x8000], R146 ;  /* 0x008000929b007988 */ /* 0x0003e2000800003a */
[----:B0-----:R-:W-:-:S02]  /*be40*/  PRMT R134, RZ, 0x7610, R134 ;  /* 0x00007610ff867816 */ /* 0x001fc40000000086 */
[----:B-1----:R-:W-:Y:S02]  /*be50*/  LOP3.LUT R155, R178, 0x40, RZ, 0x3c, !PT ;  /* 0x00000040b29b7812 */ /* 0x002fe400078e3cff */
[----:B------:R-:W-:-:S03]  /*be60*/  PRMT R146, RZ, 0x7610, R146 ;  /* 0x00007610ff927816 */ /* 0x000fc60000000092 */
        /* <DEDUP_REMOVED lines=13> */
[----:B------:R0:W-:Y:S01]  /*bf40*/  STS.U8 [R166+UR58+0x8004], R150 ;  /* 0x00800496a6007988 */ /* 0x0001e2000800003a */
[----:B----4-:R-:W-:Y:S01]  /*bf50*/  IMAD.X R153, R165, 0x1, R153, P1 ;  /* 0x00000001a5997824 */ /* 0x010fe200008e0699 */
[----:B------:R-:W-:-:S04]  /*bf60*/  IADD3 RZ, P1, R162, R129, RZ ;  /* 0x00000081a2ff7210 */ /* 0x000fc80007f3e0ff */
[----:B------:R1:W4:Y:S02]  /*bf70*/  @!P0 LDG.E.U8 R144, desc[UR38][R152.64] ;  /* 0x0000002698908981 */ /* 0x000324000c1e1100 */
[C---:B-1----:R-:W-:Y:S02]  /*bf80*/  IMAD.IADD R152, R162.reuse, 0x1, R129 ;  /* 0x00000001a2987824 */ /* 0x042fe400078e0281 */
[C---:B---3--:R-:W-:Y:S01]  /*bf90*/  IMAD.X R153, R165.reuse, 0x1, R2, P1 ;  /* 0x00000001a5997824 */ /* 0x048fe200008e0602 */
[C---:B------:R-:W-:Y:S01]  /*bfa0*/  IADD3 RZ, P1, R162.reuse, R5, RZ ;  /* 0x00000005a2ff7210 */ /* 0x040fe20007f3e0ff */
[----:B------:R1:W-:Y:S04]  /*bfb0*/  STS.U8 [R166+UR58+0x800c], R163 ;  /* 0x00800ca3a6007988 */ /* 0x0003e8000800003a */
[----:B------:R3:W4:Y:S01]  /*bfc0*/  @!P0 LDG.E.U8 R154, desc[UR38][R152.64] ;  /* 0x00000026989a8981 */ /* 0x000722000c1e1100 */
[----:B------:R-:W-:Y:S01]  /*bfd0*/  IMAD.X R141, R165, 0x1, R211, P1 ;  /* 0x00000001a58d7824 */ /* 0x000fe200008e06d3 */
[----:B------:R-:W-:-:S02]  /*bfe0*/  IADD3 RZ, P1, R162, R6, RZ ;  /* 0x00000006a2ff7210 */ /* 0x000fc40007f3e0ff */
[----:B0-----:R-:W-:Y:S01]  /*bff0*/  PRMT R150, RZ, 0x7610, R150 ;  /* 0x00007610ff967816 */ /* 0x001fe20000000096 */
[----:B------:R-:W2:Y:S01]  /*c000*/  LDL R2, [R1+0x194] ;  /* 0x0001940001027983 */ /* 0x000ea20000100800 */
[----:B---3--:R-:W-:-:S06]  /*c010*/  PRMT R152, RZ, 0x7610, R152 ;  /* 0x00007610ff987816 */ /* 0x008fcc0000000098 */
[----:B------:R0:W3:Y:S02]  /*c020*/  @!P0 LDG.E.U8 R152, desc[UR38][R140.64] ;  /* 0x000000268c988981 */ /* 0x0000e4000c1e1100 */
[C---:B0-----:R-:W-:Y:S02]  /*c030*/  IMAD.IADD R140, R162.reuse, 0x1, R6 ;  /* 0x00000001a28c7824 */ /* 0x041fe400078e0206 */
[----:B------:R-:W-:Y:S01]  /*c040*/  IMAD.X R141, R165, 0x1, R212, P1 ;  /* 0x00000001a58d7824 */ /* 0x000fe200008e06d4 */
[----:B------:R-:W-:-:S04]  /*c050*/  IADD3 RZ, P1, R162, R7, RZ ;  /* 0x00000007a2ff7210 */ /* 0x000fc80007f3e0ff */
[----:B------:R0:W4:Y:S01]  /*c060*/  @!P0 LDG.E.U8 R151, desc[UR38][R140.64] ;  /* 0x000000268c978981 */ /* 0x000122000c1e1100 */
[----:B------:R-:W-:Y:S01]  /*c070*/  PRMT R153, RZ, 0x7610, R153 ;  /* 0x00007610ff997816 */ /* 0x000fe20000000099 */
[C---:B0-----:R-:W-:Y:S02]  /*c080*/  IMAD.IADD R140, R162.reuse, 0x1, R7 ;  /* 0x00000001a28c7824 */ /* 0x041fe400078e0207 */
[----:B------:R-:W-:Y:S01]  /*c090*/  IMAD.X R141, R165, 0x1, R213, P1 ;  /* 0x00000001a58d7824 */ /* 0x000fe200008e06d5 */
[----:B------:R-:W-:-:S04]  /*c0a0*/  IADD3 RZ, P1, R162, R8, RZ ;  /* 0x00000008a2ff7210 */ /* 0x000fc80007f3e0ff */
[----:B------:R0:W3:Y:S02]  /*c0b0*/  @!P0 LDG.E.U8 R145, desc[UR38][R140.64] ;  /* 0x000000268c918981 */ /* 0x0000e4000c1e1100 */
[C---:B0-----:R-:W-:Y:S02]  /*c0c0*/  IMAD.IADD R140, R162.reuse, 0x1, R8 ;  /* 0x00000001a28c7824 */ /* 0x041fe400078e0208 */
[----:B------:R-:W-:Y:S01]  /*c0d0*/  IMAD.X R141, R165, 0x1, R214, P1 ;  /* 0x00000001a58d7824 */ /* 0x000fe200008e06d6 */
[----:B------:R-:W-:-:S04]  /*c0e0*/  IADD3 RZ, P1, R162, R9, RZ ;  /* 0x00000009a2ff7210 */ /* 0x000fc80007f3e0ff */
[----:B------:R0:W4:Y:S02]  /*c0f0*/  @!P0 LDG.E.U8 R153, desc[UR38][R140.64] ;  /* 0x000000268c998981 */ /* 0x000124000c1e1100 */
[C---:B0-----:R-:W-:Y:S02]  /*c100*/  IMAD.IADD R140, R162.reuse, 0x1, R9 ;  /* 0x00000001a28c7824 */ /* 0x041fe400078e0209 */
[----:B------:R-:W-:Y:S01]  /*c110*/  IMAD.X R141, R165, 0x1, R215, P1 ;  /* 0x00000001a58d7824 */ /* 0x000fe200008e06d7 */
[----:B------:R-:W-:-:S04]  /*c120*/  IADD3 RZ, P1, R162, R10, RZ ;  /* 0x0000000aa2ff7210 */ /* 0x000fc80007f3e0ff */
[----:B------:R0:W4:Y:S01]  /*c130*/  @!P0 LDG.E.U8 R135, desc[UR38][R140.64] ;  /* 0x000000268c878981 */ /* 0x000122000c1e1100 */
[----:B------:R-:W-:Y:S01]  /*c140*/  IMAD.X R133, R165, 0x1, R216, P1 ;  /* 0x00000001a5857824 */ /* 0x000fe200008e06d8 */
[----:B------:R-:W-:Y:S02]  /*c150*/  IADD3 RZ, P1, R162, R11, RZ ;  /* 0x0000000ba2ff7210 */ /* 0x000fe40007f3e0ff */
[----:B0-----:R-:W-:Y:S02]  /*c160*/  PRMT R140, RZ, 0x7610, R140 ;  /* 0x00007610ff8c7816 */ /* 0x001fe4000000008c */
[----:B------:R-:W-:-:S04]  /*c170*/  PRMT R141, RZ, 0x7610, R141 ;  /* 0x00007610ff8d7816 */ /* 0x000fc8000000008d */
[----:B------:R0:W4:Y:S02]  /*c180*/  @!P0 LDG.E.U8 R140, desc[UR38][R132.64] ;  /* 0x00000026848c8981 */ /* 0x000124000c1e1100 */
[C---:B0-----:R-:W-:Y:S02]  /*c190*/  IMAD.IADD R132, R162.reuse, 0x1, R11 ;  /* 0x00000001a2847824 */ /* 0x041fe400078e020b */
[----:B------:R-:W-:Y:S01]  /*c1a0*/  IMAD.X R133, R165, 0x1, R217, P1 ;  /* 0x00000001a5857824 */ /* 0x000fe200008e06d9 */
[----:B------:R-:W-:-:S04]  /*c1b0*/  IADD3 RZ, P1, R162, R12, RZ ;  /* 0x0000000ca2ff7210 */ /* 0x000fc80007f3e0ff */
        /* <DEDUP_REMOVED lines=41> */
[----:B-1----:R-:W-:Y:S02]  /*c450*/  LOP3.LUT R166, R178, 0x60, RZ, 0x3c, !PT ;  /* 0x00000060b2a67812 */ /* 0x002fe400078e3cff */
[----:B------:R-:W-:Y:S01]  /*c460*/  PRMT R163, RZ, 0x7610, R163 ;  /* 0x00007610ffa37816 */ /* 0x000fe200000000a3 */
[C---:B0-----:R-:W-:Y:S02]  /*c470*/  IMAD.IADD R132, R162.reuse, 0x1, R22 ;  /* 0x00000001a2847824 */ /* 0x041fe400078e0216 */
[----:B------:R-:W-:Y:S01]  /*c480*/  IMAD.X R133, R165, 0x1, R228, P1 ;  /* 0x00000001a5857824 */ /* 0x000fe200008e06e4 */
[----:B------:R-:W-:-:S04]  /*c490*/  IADD3 RZ, P1, R162, R23, RZ ;  /* 0x00000017a2ff7210 */ /* 0x000fc80007f3e0ff */
[----:B------:R0:W4:Y:S04]  /*c4a0*/  @!P0 LDG.E.U8 R150, desc[UR38][R132.64] ;  /* 0x0000002684968981 */ /* 0x000128000c1e1100 */
[----:B------:R1:W-:Y:S01]  /*c4b0*/  STS.U8 [R166+UR58+0x8000], R143 ;  /* 0x0080008fa6007988 */ /* 0x0003e2000800003a */
[C---:B0-----:R-:W-:Y:S02]  /*c4c0*/  IMAD.IADD R132, R162.reuse, 0x1, R23 ;  /* 0x00000001a2847824 */ /* 0x041fe400078e0217 */
[----:B------:R-:W-:Y:S01]  /*c4d0*/  IMAD.X R133, R165, 0x1, R229, P1 ;  /* 0x00000001a5857824 */ /* 0x000fe200008e06e5 */
[----:B------:R-:W-:Y:S02]  /*c4e0*/  IADD3 RZ, P1, R162, R88, RZ ;  /* 0x00000058a2ff7210 */ /* 0x000fe40007f3e0ff */
[----:B-1----:R-:W-:-:S02]  /*c4f0*/  PRMT R143, RZ, 0x7610, R143 ;  /* 0x00007610ff8f7816 */ /* 0x002fc4000000008f */
[----:B------:R0:W4:Y:S02]  /*c500*/  @!P0 LDG.E.U8 R163, desc[UR38][R132.64] ;  /* 0x0000002684a38981 */ /* 0x000124000c1e1100 */
[----:B0-----:R-:W-:Y:S02]  /*c510*/  IMAD.IADD R132, R162, 0x1, R88 ;  /* 0x00000001a2847824 */ /* 0x001fe400078e0258 */
[----:B------:R-:W-:Y:S01]  /*c520*/  IMAD.X R133, R165, 0x1, R230, P1 ;  /* 0x00000001a5857824 */ /* 0x000fe200008e06e6 */
[----:B------:R0:W-:Y:S04]  /*c530*/  STS.U8 [R166+UR58+0x8004], R149 ;  /* 0x00800495a6007988 */ /* 0x0001e8000800003a */
[----:B------:R1:W4:Y:S01]  /*c540*/  @!P0 LDG.E.U8 R143, desc[UR38][R132.64] ;  /* 0x00000026848f8981 */ /* 0x000322000c1e1100 */
[----:B0-----:R-:W-:-:S02]  /*c550*/  PRMT R149, RZ, 0x7610, R149 ;  /* 0x00007610ff957816 */ /* 0x001fc40000000095 */
[----:B-1----:R-:W-:-:S04]  /*c560*/  IADD3 R132, P1, R162, UR55, RZ ;  /* 0x00000037a2847c10 */ /* 0x002fc8000ff3e0ff */
[----:B------:R-:W-:Y:S01]  /*c570*/  IADD3.X R133, R165, UR33, RZ, P1, !PT ;  /* 0x00000021a5857c10 */ /* 0x000fe20008ffe4ff */
[----:B------:R-:W-:Y:S04]  /*c580*/  STS.U8 [R166+UR58+0x8008], R139 ;  /* 0x0080088ba6007988 */ /* 0x000fe8000800003a */
[----:B------:R0:W3:Y:S04]  /*c590*/  @!P0 LDG.E.U8 R149, desc[UR38][R132.64] ;  /* 0x0000002684958981 */ /* 0x0000e8000c1e1100 */
[----:B------:R1:W-:Y:S01]  /*c5a0*/  STS.U8 [R166+UR58+0x800c], R164 ;  /* 0x00800ca4a6007988 */ /* 0x0003e2000800003a */
[----:B0-----:R-:W-:-:S02]  /*c5b0*/  IADD3 R132, P1, R162, UR51, RZ ;  /* 0x00000033a2847c10 */ /* 0x001fc4000ff3e0ff */
[----:B-1----:R-:W-:Y:S02]  /*c5c0*/  PRMT R166, RZ, 0x7610, R166 ;  /* 0x00007610ffa67816 */ /* 0x002fe400000000a6 */
[----:B------:R-:W-:-:S05]  /*c5d0*/  IADD3.X R133, R165, UR29, RZ, P1, !PT ;  /* 0x0000001da5857c10 */ /* 0x000fca0008ffe4ff */
[----:B------:R0:W4:Y:S01]  /*c5e0*/  @!P0 LDG.E.U8 R166, desc[UR38][R132.64] ;  /* 0x0000002684a68981 */ /* 0x000122000c1e1100 */
[----:B------:R-:W-:Y:S02]  /*c5f0*/  PRMT R139, RZ, 0x7610, R139 ;  /* 0x00007610ff8b7816 */ /* 0x000fe4000000008b */
[----:B0-----:R-:W-:-:S04]  /*c600*/  IADD3 R132, P1, R162, UR36, RZ ;  /* 0x00000024a2847c10 */ /* 0x001fc8000ff3e0ff */
[----:B------:R-:W-:Y:S02]  /*c610*/  IADD3.X R133, R165, UR4, RZ, P1, !PT ;  /* 0x00000004a5857c10 */ /* 0x000fe40008ffe4ff */
[----:B------:R-:W-:-:S03]  /*c620*/  LOP3.LUT R164, R178, 0x70, RZ, 0x3c, !PT ;  /* 0x00000070b2a47812 */ /* 0x000fc600078e3cff */
[----:B------:R0:W3:Y:S01]  /*c630*/  @!P0 LDG.E.U8 R139, desc[UR38][R132.64] ;  /* 0x00000026848b8981 */ /* 0x0000e2000c1e1100 */
[----:B------:R-:W-:Y:S02]  /*c640*/  PRMT R178, RZ, 0x7610, R178 ;  /* 0x00007610ffb27816 */ /* 0x000fe400000000b2 */
[----:B0-----:R-:W-:-:S04]  /*c650*/  IADD3 R132, P1, R162, UR42, RZ ;  /* 0x0000002aa2847c10 */ /* 0x001fc8000ff3e0ff */
[----:B------:R-:W-:Y:S01]  /*c660*/  IADD3.X R133, R165, UR8, RZ, P1, !PT ;  /* 0x00000008a5857c10 */ /* 0x000fe20008ffe4ff */
[----:B------:R0:W-:Y:S04]  /*c670*/  STS.U8 [R164+UR58+0x8004], R181 ;  /* 0x008004b5a4007988 */ /* 0x0001e8000800003a */
[----:B------:R1:W4:Y:S01]  /*c680*/  @!P0 LDG.E.U8 R178, desc[UR38][R132.64] ;  /* 0x0000002684b28981 */ /* 0x000322000c1e1100 */
[----:B0-----:R-:W-:Y:S02]  /*c690*/  PRMT R181, RZ, 0x7610, R181 ;  /* 0x00007610ffb57816 */ /* 0x001fe400000000b5 */
[----:B-1----:R-:W-:-:S04]  /*c6a0*/  IADD3 R132, P1, R162, UR46, RZ ;  /* 0x0000002ea2847c10 */ /* 0x002fc8000ff3e0ff */
[----:B------:R-:W-:-:S05]  /*c6b0*/  IADD3.X R133, R165, UR12, RZ, P1, !PT ;  /* 0x0000000ca5857c10 */ /* 0x000fca0008ffe4ff */
[----:B------:R0:W3:Y:S04]  /*c6c0*/  @!P0 LDG.E.U8 R181, desc[UR38][R132.64] ;  /* 0x0000002684b58981 */ /* 0x0000e8000c1e1100 */
[----:B------:R-:W0:Y:S04]  /*c6d0*/  LDL R133, [R1+0x198] ;  /* 0x0001980001857983 */ /* 0x000e280000100800 */
[----:B------:R1:W-:Y:S02]  /*c6e0*/  STS.U8 [R164+UR58+0x8000], R182 ;  /* 0x008000b6a4007988 */ /* 0x0003e4000800003a */
[----:B-1----:R-:W-:-:S02]  /*c6f0*/  PRMT R182, RZ, 0x7610, R182 ;  /* 0x00007610ffb67816 */ /* 0x002fc400000000b6 */
[----:B------:R-:W-:Y:S04]  /*c700*/  STS.U8 [R164+UR58+0x8008], R183 ;  /* 0x008008b7a4007988 */ /* 0x000fe8000800003a */
[----:B------:R1:W-:Y:S01]  /*c710*/  STS.U8 [R164+UR58+0x800c], R185 ;  /* 0x00800cb9a4007988 */ /* 0x0003e2000800003a */
[----:B0-----:R-:W-:-:S05]  /*c720*/  IADD3 R132, P1, R162, R133, RZ ;  /* 0x00000085a2847210 */ /* 0x001fca0007f3e0ff */
[----:B--2---:R-:W-:Y:S02]  /*c730*/  IMAD.X R133, R165, 0x1, R2, P1 ;  /* 0x00000001a5857824 */ /* 0x004fe400008e0602 */
[----:B------:R-:W2:Y:S04]  /*c740*/  LDL.LU R2, [R1+0x18c] ;  /* 0x00018c0001027983 */ /* 0x000ea80000300800 */
[----:B------:R0:W2:Y:S04]  /*c750*/  @!P0 LDG.E.U8 R182, desc[UR38][R132.64] ;  /* 0x0000002684b68981 */ /* 0x0000a8000c1e1100 */
[----:B-1----:R-:W4:Y:S04]  /*c760*/  LDL R164, [R1+0x174] ;  /* 0x0001740001a47983 */ /* 0x002f280000100800 */
[----:B------:R-:W3:Y:S01]  /*c770*/  LDL R133, [R1+0x178] ;  /* 0x0001780001857983 */ /* 0x000ee20000100800 */
[----:B0-----:R-:W0:Y:S01]  /*c780*/  S2R R132, SR_TID.X ;  /* 0x0000000000847919 */ /* 0x001e220000002100 */
[----:B------:R-:W-:-:S02]  /*c790*/  PRMT R183, RZ, 0x7610, R183 ;  /* 0x00007610ffb77816 */ /* 0x000fc400000000b7 */
[----:B0-----:R-:W-:-:S04]  /*c7a0*/  LOP3.LUT R132, R132, 0x80, RZ, 0xc0, !PT ;  /* 0x0000008084847812 */ /* 0x001fc800078ec0ff */
[----:B------:R-:W-:Y:S02]  /*c7b0*/  ISETP.NE.U32.AND P2, PT, R132, RZ, PT ;  /* 0x000000ff8400720c */ /* 0x000fe40003f45070 */
[----:B---3--:R-:W-:-:S05]  /*c7c0*/  IADD3 R132, P1, R162, R133, RZ ;  /* 0x00000085a2847210 */ /* 0x008fca0007f3e0ff */
[----:B----4-:R-:W-:-:S05]  /*c7d0*/  IMAD.X R133, R165, 0x1, R164, P1 ;  /* 0x00000001a5857824 */ /* 0x010fca00008e06a4 */
[----:B------:R0:W3:Y:S04]  /*c7e0*/  @!P0 LDG.E.U8 R183, desc[UR38][R132.64] ;  /* 0x0000002684b78981 */ /* 0x0000e8000c1e1100 */
[----:B------:R-:W4:Y:S01]  /*c7f0*/  LDL R133, [R1+0x158] ;  /* 0x0001580001857983 */ /* 0x000f220000100800 */
[----:B0-----:R-:W0:Y:S01]  /*c800*/  S2R R132, SR_TID.X ;  /* 0x0000000000847919 */ /* 0x001e220000002100 */
[----:B------:R-:W-:-:S04]  /*c810*/  SEL R164, RZ, 0x90, !P2 ;  /* 0x00000090ffa47807 */ /* 0x000fc80005000000 */
[----:B0-----:R-:W-:Y:S02]  /*c820*/  LOP3.LUT R164, R164, 0x7f, R132, 0x78, !PT ;  /* 0x0000007fa4a47812 */ /* 0x001fe400078e7884 */
[----:B----4-:R-:W-:Y:S02]  /*c830*/  IADD3 R132, P1, R162, R133, RZ ;  /* 0x00000085a2847210 */ /* 0x010fe40007f3e0ff */
[----:B------:R-:W4:Y:S04]  /*c840*/  LDL R133, [R1+0x154] ;  /* 0x0001540001857983 */ /* 0x000f280000100800 */
[----:B------:R0:W-:Y:S02]  /*c850*/  STS.U8 [R164+UR58], R167 ;  /* 0x000000a7a4007988 */ /* 0x0001e4000800003a */
[----:B0-----:R-:W-:Y:S01]  /*c860*/  PRMT R167, RZ, 0x7610, R167 ;  /* 0x00007610ffa77816 */ /* 0x001fe200000000a7 */
[----:B----4-:R-:W-:-:S05]  /*c870*/  IMAD.X R133, R165, 0x1, R133, P1 ;  /* 0x00000001a5857824 */ /* 0x010fca00008e0685 */
[----:B------:R0:W4:Y:S04]  /*c880*/  @!P0 LDG.E.U8 R167, desc[UR38][R132.64] ;  /* 0x0000002684a78981 */ /* 0x000128000c1e1100 */
[----:B------:R-:W0:Y:S02]  /*c890*/  LDL R133, [R1+0x138] ;  /* 0x0001380001857983 */ /* 0x000e240000100800 */
[----:B0-----:R-:W-:Y:S02]  /*c8a0*/  IADD3 R132, P1, R162, R133, RZ ;  /* 0x00000085a2847210 */ /* 0x001fe40007f3e0ff */
[----:B------:R-:W2:Y:S01]  /*c8b0*/  LDL R133, [R1+0x134] ;  /* 0x0001340001857983 */ /* 0x000ea20000100800 */
[----:B------:R-:W-:Y:S02]  /*c8c0*/  PRMT R197, RZ, 0x7610, R197 ;  /* 0x00007610ffc57816 */ /* 0x000fe400000000c5 */
[----:B--2---:R-:W-:-:S05]  /*c8d0*/  IMAD.X R133, R165, 0x1, R133, P1 ;  /* 0x00000001a5857824 */ /* 0x004fca00008e0685 */
[----:B------:R0:W2:Y:S04]  /*c8e0*/  @!P0 LDG.E.U8 R197, desc[UR38][R132.64] ;  /* 0x0000002684c58981 */ /* 0x0000a8000c1e1100 */
[----:B------:R-:W0:Y:S02]  /*c8f0*/  LDL R133, [R1+0x118] ;  /* 0x0001180001857983 */ /* 0x000e240000100800 */
[----:B0-----:R-:W-:Y:S02]  /*c900*/  IADD3 R132, P1, R162, R133, RZ ;  /* 0x00000085a2847210 */ /* 0x001fe40007f3e0ff */
[----:B------:R-:W3:Y:S01]  /*c910*/  LDL R133, [R1+0x114] ;  /* 0x0001140001857983 */ /* 0x000ee20000100800 */
[----:B------:R-:W-:Y:S02]  /*c920*/  PRMT R196, RZ, 0x7610, R196 ;  /* 0x00007610ffc47816 */ /* 0x000fe400000000c4 */
[----:B---3--:R-:W-:-:S05]  /*c930*/  IMAD.X R133, R165, 0x1, R133, P1 ;  /* 0x00000001a5857824 */ /* 0x008fca00008e0685 */
[----:B------:R0:W3:Y:S04]  /*c940*/  @!P0 LDG.E.U8 R196, desc[UR38][R132.64] ;  /* 0x0000002684c48981 */ /* 0x0000e8000c1e1100 */
[----:B------:R-:W0:Y:S02]  /*c950*/  LDL R133, [R1+0xf8] ;  /* 0x0000f80001857983 */ /* 0x000e240000100800 */
[----:B0-----:R-:W-:Y:S02]  /*c960*/  IADD3 R132, P1, R162, R133, RZ ;  /* 0x00000085a2847210 */ /* 0x001fe40007f3e0ff */
[----:B------:R-:W4:Y:S01]  /*c970*/  LDL R133, [R1+0xf4] ;  /* 0x0000f40001857983 */ /* 0x000f220000100800 */
[----:B------:R-:W-:Y:S02]  /*c980*/  PRMT R195, RZ, 0x7610, R195 ;  /* 0x00007610ffc37816 */ /* 0x000fe400000000c3 */
[----:B----4-:R-:W-:-:S05]  /*c990*/  IMAD.X R133, R165, 0x1, R133, P1 ;  /* 0x00000001a5857824 */ /* 0x010fca00008e0685 */
[----:B------:R0:W4:Y:S04]  /*c9a0*/  @!P0 LDG.E.U8 R195, desc[UR38][R132.64] ;  /* 0x0000002684c38981 */ /* 0x000128000c1e1100 */
[----:B------:R-:W0:Y:S02]  /*c9b0*/  LDL R133, [R1+0xd8] ;  /* 0x0000d80001857983 */ /* 0x000e240000100800 */
[----:B0-----:R-:W-:Y:S02]  /*c9c0*/  IADD3 R132, P1, R162, R133, RZ ;  /* 0x00000085a2847210 */ /* 0x001fe40007f3e0ff */
[----:B------:R-:W2:Y:S04]  /*c9d0*/  LDL R133, [R1+0xd4] ;  /* 0x0000d40001857983 */ /* 0x000ea80000100800 */
[----:B------:R0:W-:Y:S02]  /*c9e0*/  STS.U8 [R164+UR58+0x1000], R178 ;  /* 0x001000b2a4007988 */ /* 0x0001e4000800003a */
[----:B0-----:R-:W-:Y:S01]  /*c9f0*/  PRMT R178, RZ, 0x7610, R178 ;  /* 0x00007610ffb27816 */ /* 0x001fe200000000b2 */
[----:B--2---:R-:W-:-:S05]  /*ca00*/  IMAD.X R133, R165, 0x1, R133, P1 ;  /* 0x00000001a5857824 */ /* 0x004fca00008e0685 */
[----:B------:R0:W2:Y:S04]  /*ca10*/  @!P0 LDG.E.U8 R178, desc[UR38][R132.64] ;  /* 0x0000002684b28981 */ /* 0x0000a8000c1e1100 */
[----:B------:R-:W0:Y:S02]  /*ca20*/  LDL R133, [R1+0xb8] ;  /* 0x0000b80001857983 */ /* 0x000e240000100800 */
[----:B0-----:R-:W-:Y:S02]  /*ca30*/  IADD3 R132, P1, R162, R133, RZ ;  /* 0x00000085a2847210 */ /* 0x001fe40007f3e0ff */
[----:B------:R-:W3:Y:S04]  /*ca40*/  LDL R133, [R1+0xb4] ;  /* 0x0000b40001857983 */ /* 0x000ee80000100800 */
[----:B------:R0:W-:Y:S02]  /*ca50*/  STS.U8 [R164+UR58+0x1400], R181 ;  /* 0x001400b5a4007988 */ /* 0x0001e4000800003a */
[----:B0-----:R-:W-:Y:S01]  /*ca60*/  PRMT R181, RZ, 0x7610, R181 ;  /* 0x00007610ffb57816 */ /* 0x001fe200000000b5 */
[----:B---3--:R-:W-:-:S05]  /*ca70*/  IMAD.X R133, R165, 0x1, R133, P1 ;  /* 0x00000001a5857824 */ /* 0x008fca00008e0685 */
[----:B------:R0:W3:Y:S04]  /*ca80*/  @!P0 LDG.E.U8 R181, desc[UR38][R132.64] ;  /* 0x0000002684b58981 */ /* 0x0000e8000c1e1100 */
[----:B------:R-:W0:Y:S02]  /*ca90*/  LDL R133, [R1+0x98] ;  /* 0x0000980001857983 */ /* 0x000e240000100800 */
[----:B0-----:R-:W-:Y:S02]  /*caa0*/  IADD3 R132, P1, R162, R133, RZ ;  /* 0x00000085a2847210 */ /* 0x001fe40007f3e0ff */
[----:B------:R-:W4:Y:S04]  /*cab0*/  LDL R133, [R1+0x94] ;  /* 0x0000940001857983 */ /* 0x000f280000100800 */
[----:B------:R0:W-:Y:S02]  /*cac0*/  STS.U8 [R164+UR58+0x1800], R182 ;  /* 0x001800b6a4007988 */ /* 0x0001e4000800003a */
[----:B0-----:R-:W-:Y:S01]  /*cad0*/  PRMT R182, RZ, 0x7610, R182 ;  /* 0x00007610ffb67816 */ /* 0x001fe200000000b6 */
        /* <DEDUP_REMOVED lines=9> */
[----:B------:R-:W0:Y:S04]  /*cb70*/  LDL R133, [R1+0x58] ;  /* 0x0000580001857983 */ /* 0x000e280000100800 */
[----:B------:R1:W-:Y:S04]  /*cb80*/  STS.U8 [R164+UR58+0x6800], R184 ;  /* 0x006800b8a4007988 */ /* 0x0003e8000800003a */
[----:B-1----:R-:W3:Y:S01]  /*cb90*/  LDL R184, [R1+0x1b0] ;  /* 0x0001b00001b87983 */ /* 0x002ee20000100800 */
[----:B0-----:R-:W-:-:S03]  /*cba0*/  IADD3 R132, P1, R162, R133, RZ ;  /* 0x00000085a2847210 */ /* 0x001fc60007f3e0ff */
[----:B------:R-:W4:Y:S01]  /*cbb0*/  LDL R133, [R1+0x54] ;  /* 0x0000540001857983 */ /* 0x000f220000100800 */
[----:B------:R-:W-:-:S03]  /*cbc0*/  PRMT R185, RZ, 0x7610, R185 ;  /* 0x00007610ffb97816 */ /* 0x000fc600000000b9 */
[----:B------:R0:W-:Y:S02]  /*cbd0*/  STS.U8 [R164+UR58+0xc00], R139 ;  /* 0x000c008ba4007988 */ /* 0x0001e4000800003a */
[----:B0-----:R-:W-:Y:S02]  /*cbe0*/  PRMT R139, RZ, 0x7610, R139 ;  /* 0x00007610ff8b7816 */ /* 0x001fe4000000008b */
[----:B------:R0:W-:Y:S02]  /*cbf0*/  STS.U8 [R164+UR58+0x400], R149 ;  /* 0x00040095a4007988 */ /* 0x0001e4000800003a */
[----:B0-----:R-:W-:Y:S01]  /*cc00*/  PRMT R149, RZ, 0x7610, R149 ;  /* 0x00007610ff957816 */ /* 0x001fe20000000095 */
[----:B----4-:R-:W-:-:S05]  /*cc10*/  IMAD.X R133, R165, 0x1, R133, P1 ;  /* 0x00000001a5857824 */ /* 0x010fca00008e0685 */
[----:B------:R0:W4:Y:S02]  /*cc20*/  @!P0 LDG.E.U8 R185, desc[UR38][R132.64] ;  /* 0x0000002684b98981 */ /* 0x000124000c1e1100 */
[----:B0-----:R-:W-:-:S04]  /*cc30*/  IADD3 R132, P1, R162, UR50, RZ ;  /* 0x00000032a2847c10 */ /* 0x001fc8000ff3e0ff */
[----:B------:R-:W-:-:S05]  /*cc40*/  IADD3.X R133, R165, UR28, RZ, P1, !PT ;  /* 0x0000001ca5857c10 */ /* 0x000fca0008ffe4ff */
[----:B------:R0:W4:Y:S02]  /*cc50*/  @!P0 LDG.E.U8 R139, desc[UR38][R132.64] ;  /* 0x00000026848b8981 */ /* 0x000124000c1e1100 */
[----:B0-----:R-:W-:-:S04]  /*cc60*/  IADD3 R132, P1, R162, UR54, RZ ;  /* 0x00000036a2847c10 */ /* 0x001fc8000ff3e0ff */
[----:B------:R-:W-:-:S05]  /*cc70*/  IADD3.X R133, R165, UR32, RZ, P1, !PT ;  /* 0x00000020a5857c10 */ /* 0x000fca0008ffe4ff */
[----:B------:R3:W4:Y:S02]  /*cc80*/  @!P0 LDG.E.U8 R149, desc[UR38][R132.64] ;  /* 0x0000002684958981 */ /* 0x000724000c1e1100 */
[----:B---3--:R-:W-:Y:S02]  /*cc90*/  IADD3 R132, P1, R162, R184, RZ ;  /* 0x000000b8a2847210 */ /* 0x008fe40007f3e0ff */
[----:B------:R-:W3:Y:S04]  /*cca0*/  LDL R184, [R1+0x190] ;  /* 0x0001900001b87983 */ /* 0x000ee80000100800 */
[----:B------:R0:W-:Y:S01]  /*ccb0*/  STS.U8 [R164+UR58+0x6000], R158 ;  /* 0x0060009ea4007988 */ /* 0x0001e2000800003a */
[----:B------:R-:W-:Y:S01]  /*ccc0*/  IMAD.X R133, R165, 0x1, R0, P1 ;  /* 0x00000001a5857824 */ /* 0x000fe200008e0600 */
[----:B0-----:R-:W-:-:S02]  /*ccd0*/  PRMT R158, RZ, 0x7610, R158 ;  /* 0x00007610ff9e7816 */ /* 0x001fc4000000009e */
[----:B------:R0:W-:Y:S04]  /*cce0*/  STS.U8 [R164+UR58+0x5c00], R159 ;  /* 0x005c009fa4007988 */ /* 0x0001e8000800003a */
[----:B------:R1:W4:Y:S01]  /*ccf0*/  @!P0 LDG.E.U8 R158, desc[UR38][R132.64] ;  /* 0x00000026849e8981 */ /* 0x000322000c1e1100 */
[----:B0-----:R-:W-:Y:S02]  /*cd00*/  PRMT R159, RZ, 0x7610, R159 ;  /* 0x00007610ff9f7816 */ /* 0x001fe4000000009f */
[----:B-1----:R-:W-:-:S04]  /*cd10*/  IADD3 R132, P1, R162, UR37, RZ ;  /* 0x00000025a2847c10 */ /* 0x002fc8000ff3e0ff */
[----:B------:R-:W-:Y:S01]  /*cd20*/  IADD3.X R133, R165, UR5, RZ, P1, !PT ;  /* 0x00000005a5857c10 */ /* 0x000fe20008ffe4ff */
        /* <DEDUP_REMOVED lines=12> */
[----:B0-----:R-:W-:-:S03]  /*cdf0*/  PRMT R166, RZ, 0x7610, R166 ;  /* 0x00007610ffa67816 */ /* 0x001fc600000000a6 */
[----:B------:R0:W-:Y:S04]  /*ce00*/  STL [R1+0x240], R0 ;  /* 0x0002400001007387 */ /* 0x0001e80000100800 */
[----:B0-----:R-:W4:Y:S01]  /*ce10*/  LDL.LU R0, [R1+0x184] ;  /* 0x0001840001007983 */ /* 0x001f220000300800 */
[----:B---3--:R-:W-:-:S03]  /*ce20*/  IADD3 R132, P1, R162, R184, RZ ;  /* 0x000000b8a2847210 */ /* 0x008fc60007f3e0ff */
[----:B------:R-:W3:Y:S02]  /*ce30*/  LDL R184, [R1+0x130] ;  /* 0x0001300001b87983 */ /* 0x000ee40000100800 */
[----:B------:R-:W-:Y:S02]  /*ce40*/  IMAD.X R133, R165, 0x1, R2, P1 ;  /* 0x00000001a5857824 */ /* 0x000fe400008e0602 */
[----:B------:R0:W-:Y:S04]  /*ce50*/  STL [R1+0x244], R2 ;  /* 0x0002440201007387 */ /* 0x0001e80000100800 */
[----:B------:R1:W4:Y:S04]  /*ce60*/  @!P0 LDG.E.U8 R166, desc[UR38][R132.64] ;  /* 0x0000002684a68981 */ /* 0x000328000c1e1100 */
[----:B------:R2:W-:Y:S04]  /*ce70*/  STS.U8 [R164+UR58+0x2000], R167 ;  /* 0x002000a7a4007988 */ /* 0x0005e8000800003a */
[----:B0-----:R-:W4:Y:S04]  /*ce80*/  LDL R2, [R1+0x12c] ;  /* 0x00012c0001027983 */ /* 0x001f280000100800 */
[----:B------:R-:W1:Y:S02]  /*ce90*/  LDL R133, [R1+0x170] ;  /* 0x0001700001857983 */ /* 0x000e640000100800 */
[----:B-1----:R-:W-:-:S02]  /*cea0*/  IADD3 R132, P1, R162, R133, RZ ;  /* 0x00000085a2847210 */ /* 0x002fc40007f3e0ff */
[----:B------:R-:W3:Y:S01]  /*ceb0*/  LDL R133, [R1+0x16c] ;  /* 0x00016c0001857983 */ /* 0x000ee20000100800 */
[----:B--2---:R-:W-:Y:S02]  /*cec0*/  PRMT R167, RZ, 0x7610, R167 ;  /* 0x00007610ffa77816 */ /* 0x004fe400000000a7 */
[----:B---3--:R-:W-:-:S05]  /*ced0*/  IMAD.X R133, R165, 0x1, R133, P1 ;  /* 0x00000001a5857824 */ /* 0x008fca00008e0685 */
[----:B------:R0:W2:Y:S04]  /*cee0*/  @!P0 LDG.E.U8 R167, desc[UR38][R132.64] ;  /* 0x0000002684a78981 */ /* 0x0000a8000c1e1100 */
[----:B------:R-:W0:Y:S02]  /*cef0*/  LDL R133, [R1+0x150] ;  /* 0x0001500001857983 */ /* 0x000e240000100800 */
[----:B0-----:R-:W-:Y:S02]  /*cf00*/  IADD3 R132, P1, R162, R133, RZ ;  /* 0x00000085a2847210 */ /* 0x001fe40007f3e0ff */
[----:B------:R-:W3:Y:S04]  /*cf10*/  LDL R133, [R1+0x14c] ;  /* 0x00014c0001857983 */ /* 0x000ee80000100800 */
[----:B------:R0:W-:Y:S02]  /*cf20*/  STS.U8 [R164+UR58+0x5400], R168 ;  /* 0x005400a8a4007988 */ /* 0x0001e4000800003a */
[----:B0-----:R-:W-:-:S02]  /*cf30*/  PRMT R168, RZ, 0x7610, R168 ;  /* 0x00007610ffa87816 */ /* 0x001fc400000000a8 */
[----:B------:R0:W-:Y:S02]  /*cf40*/  STS.U8 [R164+UR58+0x4400], R157 ;  /* 0x0044009da4007988 */ /* 0x0001e4000800003a */
[----:B0-----:R-:W-:Y:S01]  /*cf50*/  PRMT R157, RZ, 0x7610, R157 ;  /* 0x00007610ff9d7816 */ /* 0x001fe2000000009d */
[----:B---3--:R-:W-:-:S05]  /*cf60*/  IMAD.X R133, R165, 0x1, R133, P1 ;  /* 0x00000001a5857824 */ /* 0x008fca00008e0685 */
[----:B------:R0:W3:Y:S02]  /*cf70*/  @!P0 LDG.E.U8 R168, desc[UR38][R132.64] ;  /* 0x0000002684a88981 */ /* 0x0000e4000c1e1100 */
[----:B0-----:R-:W-:Y:S02]  /*cf80*/  IADD3 R132, P1, R162, R184, RZ ;  /* 0x000000b8a2847210 */ /* 0x001fe40007f3e0ff */
[----:B------:R0:W-:Y:S03]  /*cf90*/  STS.U8 [R164+UR58+0x7c00], R145 ;  /* 0x007c0091a4007988 */ /* 0x0001e6000800003a */
[----:B----4-:R-:W-:Y:S01]  /*cfa0*/  IMAD.X R133, R165, 0x1, R2, P1 ;  /* 0x00000001a5857824 */ /* 0x010fe200008e0602 */
[----:B------:R1:W-:Y:S04]  /*cfb0*/  STS.U8 [R164+UR58+0x7800], R141 ;  /* 0x0078008da4007988 */ /* 0x0003e8000800003a */
[----:B------:R4:W3:Y:S01]  /*cfc0*/  @!P0 LDG.E.U8 R157, desc[UR38][R132.64] ;  /* 0x00000026849d8981 */ /* 0x0008e2000c1e1100 */
[----:B0-----:R-:W-:-:S03]  /*cfd0*/  PRMT R145, RZ, 0x7610, R145 ;  /* 0x00007610ff917816 */ /* 0x001fc60000000091 */
[----:B------:R-:W2:Y:S04]  /*cfe0*/  LDL R184, [R1+0xcc] ;  /* 0x0000cc0001b87983 */ /* 0x000ea80000100800 */
[----:B------:R0:W-:Y:S04]  /*cff0*/  STS.U8 [R164+UR58+0x7400], R146 ;  /* 0x00740092a4007988 */ /* 0x0001e8000800003a */
[----:B------:R-:W4:Y:S04]  /*d000*/  LDL R133, [R1+0x110] ;  /* 0x0001100001857983 */ /* 0x000f280000100800 */
[----:B------:R-:W3:Y:S01]  /*d010*/  LDL R2, [R1+0xb0] ;  /* 0x0000b00001027983 */ /* 0x000ee20000100800 */
[----:B----4-:R-:W-:-:S03]  /*d020*/  IADD3 R132, P1, R162, R133, RZ ;  /* 0x00000085a2847210 */ /* 0x010fc60007f3e0ff */
[----:B------:R-:W4:Y:S02]  /*d030*/  LDL R133, [R1+0x10c] ;  /* 0x00010c0001857983 */ /* 0x000f240000100800 */
[----:B----4-:R-:W-:-:S05]  /*d040*/  IMAD.X R133, R165, 0x1, R133, P1 ;  /* 0x00000001a5857824 */ /* 0x010fca00008e0685 */
[----:B------:R4:W3:Y:S04]  /*d050*/  @!P0 LDG.E.U8 R145, desc[UR38][R132.64] ;  /* 0x0000002684918981 */ /* 0x0008e8000c1e1100 */
[----:B------:R-:W4:Y:S02]  /*d060*/  LDL R133, [R1+0xf0] ;  /* 0x0000f00001857983 */ /* 0x000f240000100800 */
[----:B----4-:R-:W-:Y:S02]  /*d070*/  IADD3 R132, P1, R162, R133, RZ ;  /* 0x00000085a2847210 */ /* 0x010fe40007f3e0ff */
[----:B------:R-:W4:Y:S01]  /*d080*/  LDL R133, [R1+0xec] ;  /* 0x0000ec0001857983 */ /* 0x000f220000100800 */
[----:B-1----:R-:W-:Y:S02]  /*d090*/  PRMT R141, RZ, 0x7610, R141 ;  /* 0x00007610ff8d7816 */ /* 0x002fe4000000008d */
[----:B----4-:R-:W-:-:S05]  /*d0a0*/  IMAD.X R133, R165, 0x1, R133, P1 ;  /* 0x00000001a5857824 */ /* 0x010fca00008e0685 */
[----:B------:R1:W4:Y:S04]  /*d0b0*/  @!P0 LDG.E.U8 R141, desc[UR38][R132.64] ;  /* 0x00000026848d8981 */ /* 0x000328000c1e1100 */
[----:B------:R-:W1:Y:S01]  /*d0c0*/  LDL R133, [R1+0xd0] ;  /* 0x0000d00001857983 */ /* 0x000e620000100800 */
[----:B0-----:R-:W-:Y:S02]  /*d0d0*/  PRMT R146, RZ, 0x7610, R146 ;  /* 0x00007610ff927816 */ /* 0x001fe40000000092 */
[----:B-1----:R-:W-:-:S05]  /*d0e0*/  IADD3 R132, P1, R162, R133, RZ ;  /* 0x00000085a2847210 */ /* 0x002fca0007f3e0ff */
[----:B--2---:R-:W-:Y:S01]  /*d0f0*/  IMAD.X R133, R165, 0x1, R184, P1 ;  /* 0x00000001a5857824 */ /* 0x004fe200008e06b8 */
[----:B------:R0:W-:Y:S04]  /*d100*/  STS.U8 [R164+UR58+0x7000], R155 ;  /* 0x0070009ba4007988 */ /* 0x0001e8000800003a */
[----:B------:R3:W2:Y:S04]  /*d110*/  @!P0 LDG.E.U8 R146, desc[UR38][R132.64] ;  /* 0x0000002684928981 */ /* 0x0006a8000c1e1100 */
[----:B------:R1:W-:Y:S04]  /*d120*/  STS.U8 [R164+UR58+0x6c00], R163 ;  /* 0x006c00a3a4007988 */ /* 0x0003e8000800003a */
[----:B------:R-:W4:Y:S04]  /*d130*/  LDL R184, [R1+0x50] ;  /* 0x0000500001b87983 */ /* 0x000f280000100800 */
[----:B------:R-:W2:Y:S01]  /*d140*/  LDL R133, [R1+0xac] ;  /* 0x0000ac0001857983 */ /* 0x000ea20000100800 */
[----:B---3--:R-:W-:-:S02]  /*d150*/  IADD3 R132, P1, R162, R2, RZ ;  /* 0x00000002a2847210 */ /* 0x008fc40007f3e0ff */
[----:B0-----:R-:W-:Y:S01]  /*d160*/  PRMT R155, RZ, 0x7610, R155 ;  /* 0x00007610ff9b7816 */ /* 0x001fe2000000009b */
[----:B------:R-:W3:Y:S02]  /*d170*/  LDL R2, [R1+0x4c] ;  /* 0x00004c0001027983 */ /* 0x000ee40000100800 */
[----:B--2---:R-:W-:-:S05]  /*d180*/  IMAD.X R133, R165, 0x1, R133, P1 ;  /* 0x00000001a5857824 */ /* 0x004fca00008e0685 */
[----:B------:R0:W2:Y:S04]  /*d190*/  @!P0 LDG.E.U8 R155, desc[UR38][R132.64] ;  /* 0x00000026849b8981 */ /* 0x0000a8000c1e1100 */
[----:B------:R-:W0:Y:S02]  /*d1a0*/  LDL R133, [R1+0x90] ;  /* 0x0000900001857983 */ /* 0x000e240000100800 */
[----:B0-----:R-:W-:Y:S02]  /*d1b0*/  IADD3 R132, P1, R162, R133, RZ ;  /* 0x00000085a2847210 */ /* 0x001fe40007f3e0ff */
[----:B------:R-:W4:Y:S01]  /*d1c0*/  LDL R133, [R1+0x8c] ;  /* 0x00008c0001857983 */ /* 0x000f220000100800 */
[----:B-1----:R-:W-:Y:S02]  /*d1d0*/  PRMT R163, RZ, 0x7610, R163 ;  /* 0x00007610ffa37816 */ /* 0x002fe400000000a3 */
[----:B----4-:R-:W-:-:S05]  /*d1e0*/  IMAD.X R133, R165, 0x1, R133, P1 ;  /* 0x00000001a5857824 */ /* 0x010fca00008e0685 */
[----:B------:R0:W4:Y:S04]  /*d1f0*/  @!P0 LDG.E.U8 R163, desc[UR38][R132.64] ;  /* 0x0000002684a38981 */ /* 0x000128000c1e1100 */
[----:B------:R-:W0:Y:S04]  /*d200*/  LDL R133, [R1+0x70] ;  /* 0x0000700001857983 */ /* 0x000e280000100800 */
[----:B------:R1:W-:Y:S04]  /*d210*/  STS.U8 [R164+UR58+0x2400], R197 ;  /* 0x002400c5a4007988 */ /* 0x0003e8000800003a */
[----:B-1----:R-:W2:Y:S01]  /*d220*/  LDL.LU R197, [R1+0x1a4] ;  /* 0x0001a40001c57983 */ /* 0x002ea20000300800 */
[----:B0-----:R-:W-:-:S03]  /*d230*/  IADD3 R132, P1, R162, R133, RZ ;  /* 0x00000085a2847210 */ /* 0x001fc60007f3e0ff */
[----:B------:R-:W3:Y:S04]  /*d240*/  LDL R133, [R1+0x6c] ;  /* 0x00006c0001857983 */ /* 0x000ee80000100800 */
[----:B------:R0:W-:Y:S02]  /*d250*/  STS.U8 [R164+UR58+0x5000], R169 ;  /* 0x005000a9a4007988 */ /* 0x0001e4000800003a */
[----:B0-----:R-:W-:Y:S02]  /*d260*/  PRMT R169, RZ, 0x7610, R169 ;  /* 0x00007610ffa97816 */ /* 0x001fe400000000a9 */
[----:B------:R0:W-:Y:S02]  /*d270*/  STS.U8 [R164+UR58+0x4c00], R172 ;  /* 0x004c00aca4007988 */ /* 0x0001e4000800003a */
[----:B0-----:R-:W-:-:S02]  /*d280*/  PRMT R172, RZ, 0x7610, R172 ;  /* 0x00007610ffac7816 */ /* 0x001fc400000000ac */
[----:B------:R0:W-:Y:S02]  /*d290*/  STS.U8 [R164+UR58+0x4800], R176 ;  /* 0x004800b0a4007988 */ /* 0x0001e4000800003a */
[----:B0-----:R-:W-:Y:S02]  /*d2a0*/  PRMT R176, RZ, 0x7610, R176 ;  /* 0x00007610ffb07816 */ /* 0x001fe400000000b0 */
        /* <DEDUP_REMOVED lines=8> */
[----:B------:R0:W-:Y:S04]  /*d330*/  STS.U8 [R164+UR58+0x2800], R196 ;  /* 0x002800c4a4007988 */ /* 0x0001e8000800003a */
[----:B0-----:R-:W4:Y:S01]  /*d340*/  LDL R196, [R1+0x188] ;  /* 0x0001880001c47983 */ /* 0x001f220000100800 */
[----:B---3--:R-:W-:-:S05]  /*d350*/  IMAD.X R133, R165, 0x1, R133, P1 ;  /* 0x00000001a5857824 */ /* 0x008fca00008e0685 */
[----:B------:R0:W3:Y:S02]  /*d360*/  @!P0 LDG.E.U8 R169, desc[UR38][R132.64] ;  /* 0x0000002684a98981 */ /* 0x0000e4000c1e1100 */
[----:B0-----:R-:W-:-:S05]  /*d370*/  IADD3 R132, P1, R162, R184, RZ ;  /* 0x000000b8a2847210 */ /* 0x001fca0007f3e0ff */
[----:B------:R-:W-:-:S05]  /*d380*/  IMAD.X R133, R165, 0x1, R2, P1 ;  /* 0x00000001a5857824 */ /* 0x000fca00008e0602 */
[----:B------:R0:W3:Y:S02]  /*d390*/  @!P0 LDG.E.U8 R172, desc[UR38][R132.64] ;  /* 0x0000002684ac8981 */ /* 0x0000e4000c1e1100 */
[----:B0-----:R-:W-:-:S04]  /*d3a0*/  IADD3 R132, P1, R162, UR53, RZ ;  /* 0x00000035a2847c10 */ /* 0x001fc8000ff3e0ff */
[----:B------:R-:W-:Y:S01]  /*d3b0*/  IADD3.X R133, R165, UR31, RZ, P1, !PT ;  /* 0x0000001fa5857c10 */ /* 0x000fe20008ffe4ff */
[----:B------:R-:W0:Y:S04]  /*d3c0*/  S2R R184, SR_TID.X ;  /* 0x0000000000b87919 */ /* 0x000e280000002100 */
[----:B------:R1:W3:Y:S02]  /*d3d0*/  @!P0 LDG.E.U8 R176, desc[UR38][R132.64] ;  /* 0x0000002684b08981 */ /* 0x0002e4000c1e1100 */
[----:B-1----:R-:W-:-:S04]  /*d3e0*/  IADD3 R132, P1, R162, UR57, RZ ;  /* 0x00000039a2847c10 */ /* 0x002fc8000ff3e0ff */
[----:B------:R-:W-:-:S05]  /*d3f0*/  IADD3.X R133, R165, UR35, RZ, P1, !PT ;  /* 0x00000023a5857c10 */ /* 0x000fca0008ffe4ff */
[----:B------:R1:W3:Y:S02]  /*d400*/  @!P0 LDG.E.U8 R178, desc[UR38][R132.64] ;  /* 0x0000002684b28981 */ /* 0x0002e4000c1e1100 */
[----:B-1----:R-:W-:-:S04]  /*d410*/  IADD3 R132, P1, R162, UR49, RZ ;  /* 0x00000031a2847c10 */ /* 0x002fc8000ff3e0ff */
[----:B------:R-:W-:-:S05]  /*d420*/  IADD3.X R133, R165, UR15, RZ, P1, !PT ;  /* 0x0000000fa5857c10 */ /* 0x000fca0008ffe4ff */
[----:B------:R1:W3:Y:S02]  /*d430*/  @!P0 LDG.E.U8 R181, desc[UR38][R132.64] ;  /* 0x0000002684b58981 */ /* 0x0002e4000c1e1100 */
[----:B-1----:R-:W-:-:S04]  /*d440*/  IADD3 R132, P1, R162, UR40, RZ ;  /* 0x00000028a2847c10 */ /* 0x002fc8000ff3e0ff */
[----:B------:R-:W-:-:S05]  /*d450*/  IADD3.X R133, R165, UR6, RZ, P1, !PT ;  /* 0x00000006a5857c10 */ /* 0x000fca0008ffe4ff */
[----:B------:R0:W3:Y:S02]  /*d460*/  @!P0 LDG.E.U8 R182, desc[UR38][R132.64] ;  /* 0x0000002684b68981 */ /* 0x0000e4000c1e1100 */
[----:B0-----:R-:W-:-:S04]  /*d470*/  LOP3.LUT R132, R184, 0x80, RZ, 0xc0, !PT ;  /* 0x00000080b8847812 */ /* 0x001fc800078ec0ff */
[----:B------:R-:W-:Y:S02]  /*d480*/  ISETP.NE.U32.AND P2, PT, R132, RZ, PT ;  /* 0x000000ff8400720c */ /* 0x000fe40003f45070 */
[----:B------:R-:W-:-:S04]  /*d490*/  IADD3 R132, P1, R162, UR44, RZ ;  /* 0x0000002ca2847c10 */ /* 0x000fc8000ff3e0ff */
[----:B------:R-:W-:-:S05]  /*d4a0*/  IADD3.X R133, R165, UR10, RZ, P1, !PT ;  /* 0x0000000aa5857c10 */ /* 0x000fca0008ffe4ff */
[----:B------:R0:W3:Y:S04]  /*d4b0*/  @!P0 LDG.E.U8 R183, desc[UR38][R132.64] ;  /* 0x0000002684b78981 */ /* 0x0000e8000c1e1100 */
[----:B------:R-:W0:Y:S04]  /*d4c0*/  LDL R133, [R1+0x1a8] ;  /* 0x0001a80001857983 */ /* 0x000e280000100800 */
[----:B------:R1:W-:Y:S04]  /*d4d0*/  STS.U8 [R164+UR58+0x2c00], R195 ;  /* 0x002c00c3a4007988 */ /* 0x0003e8000800003a */
[----:B------:R2:W-:Y:S04]  /*d4e0*/  STS.U8 [R164+UR58+0x4000], R185 ;  /* 0x004000b9a4007988 */ /* 0x0005e8000800003a */
[----:B------:R-:W3:Y:S04]  /*d4f0*/  LDL.LU R2, [R1+0x17c] ;  /* 0x00017c0001027983 */ /* 0x000ee80000300800 */
[----:B-1----:R-:W3:Y:S01]  /*d500*/  LDL.LU R195, [R1+0x19c] ;  /* 0x00019c0001c37983 */ /* 0x002ee20000300800 */
[----:B--2---:R-:W-:-:S04]  /*d510*/  SEL R164, RZ, 0x90, !P2 ;  /* 0x00000090ffa47807 */ /* 0x004fc80005000000 */
[----:B------:R-:W-:-:S04]  /*d520*/  LOP3.LUT R164, R164, 0x7f, R184, 0x78, !PT ;  /* 0x0000007fa4a47812 */ /* 0x000fc800078e78b8 */
[----:B------:R-:W-:-:S05]  /*d530*/  LOP3.LUT R184, R164, 0x20, RZ, 0x3c, !PT ;  /* 0x00000020a4b87812 */ /* 0x000fca00078e3cff */
[----:B------:R1:W-:Y:S02]  /*d540*/  STS.U8 [R184+UR58+0x4500], R156 ;  /* 0x0045009cb8007988 */ /* 0x0003e4000800003a */
[----:B-1----:R-:W-:Y:S02]  /*d550*/  PRMT R156, RZ, 0x7610, R156 ;  /* 0x00007610ff9c7816 */ /* 0x002fe4000000009c */
[----:B------:R1:W-:Y:S04]  /*d560*/  STS.U8 [R184+UR58+0x4900], R175 ;  /* 0x004900afb8007988 */ /* 0x0003e8000800003a */
[----:B------:R2:W-:Y:S01]  /*d570*/  STL [R1+0x248], R197 ;  /* 0x000248c501007387 */ /* 0x0005e20000100800 */
[----:B-1----:R-:W-:Y:S02]  /*d580*/  PRMT R175, RZ, 0x7610, R175 ;  /* 0x00007610ffaf7816 */ /* 0x002fe400000000af */
[----:B0-----:R-:W-:-:S05]  /*d590*/  IADD3 R132, P1, R162, R133, RZ ;  /* 0x00000085a2847210 */ /* 0x001fca0007f3e0ff */
[C---:B------:R-:W-:Y:S02]  /*d5a0*/  IMAD.X R133, R165.reuse, 0x1, R197, P1 ;  /* 0x00000001a5857824 */ /* 0x040fe400008e06c5 */
[----:B--2---:R-:W2:Y:S04]  /*d5b0*/  LDL.LU R197, [R1+0x1a0] ;  /* 0x0001a00001c57983 */ /* 0x004ea80000300800 */
[----:B------:R4:W3:Y:S02]  /*d5c0*/  @!P0 LDG.E.U8 R156, desc[UR38][R132.64] ;  /* 0x00000026849c8981 */ /* 0x0008e4000c1e1100 */
[----:B----4-:R-:W-:Y:S02]  /*d5d0*/  IADD3 R132, P1, R162, R196, RZ ;  /* 0x000000c4a2847210 */ /* 0x010fe40007f3e0ff */
[----:B------:R-:W4:Y:S03]  /*d5e0*/  LDL.LU R196, [R1+0x180] ;  /* 0x0001800001c47983 */ /* 0x000f260000300800 */
[----:B------:R-:W-:Y:S01]  /*d5f0*/  IMAD.X R133, R165, 0x1, R0, P1 ;  /* 0x00000001a5857824 */ /* 0x000fe200008e0600 */
[----:B------:R0:W-:Y:S04]  /*d600*/  STL [R1+0x24c], R0 ;  /* 0x00024c0001007387 */ /* 0x0001e80000100800 */
[----:B------:R1:W4:Y:S04]  /*d610*/  @!P0 LDG.E.U8 R175, desc[UR38][R132.64] ;  /* 0x0000002684af8981 */ /* 0x000328000c1e1100 */
[----:B0-----:R-:W2:Y:S04]  /*d620*/  LDL.LU R0, [R1+0x164] ;  /* 0x0001640001007983 */ /* 0x001ea80000300800 */
[----:B------:R-:W1:Y:S04]  /*d630*/  LDL R133, [R1+0x168] ;  /* 0x0001680001857983 */ /* 0x000e680000100800 */
[----:B------:R0:W-:Y:S02]  /*d640*/  STS.U8 [R184+UR58+0x4d00], R171 ;  /* 0x004d00abb8007988 */ /* 0x0001e4000800003a */
[----:B0-----:R-:W-:-:S02]  /*d650*/  PRMT R171, RZ, 0x7610, R171 ;  /* 0x00007610ffab7816 */ /* 0x001fc400000000ab */
[----:B-1----:R-:W-:Y:S01]  /*d660*/  IADD3 R132, P1, R162, R133, RZ ;  /* 0x00000085a2847210 */ /* 0x002fe20007f3e0ff */
[----:B--2---:R0:W-:Y:S04]  /*d670*/  STL [R1+0x254], R0 ;  /* 0x0002540001007387 */ /* 0x0041e80000100800 */
[----:B------:R-:W-:-:S05]  /*d680*/  IMAD.X R133, R165, 0x1, R0, P1 ;  /* 0x00000001a5857824 */ /* 0x000fca00008e0600 */
[----:B------:R1:W2:Y:S04]  /*d690*/  @!P0 LDG.E.U8 R171, desc[UR38][R132.64] ;  /* 0x0000002684ab8981 */ /* 0x0002a8000c1e1100 */
[----:B0-----:R-:W3:Y:S04]  /*d6a0*/  LDL.LU R0, [R1+0x144] ;  /* 0x0001440001007983 */ /* 0x001ee80000300800 */
[----:B------:R-:W1:Y:S01]  /*d6b0*/  LDL R133, [R1+0x148] ;  /* 0x0001480001857983 */ /* 0x000e620000100800 */
[----:B------:R-:W-:Y:S02]  /*d6c0*/  PRMT R185, RZ, 0x7610, R185 ;  /* 0x00007610ffb97816 */ /* 0x000fe400000000b9 */
[----:B-1----:R-:W-:Y:S01]  /*d6d0*/  IADD3 R132, P1, R162, R133, RZ ;  /* 0x00000085a2847210 */ /* 0x002fe20007f3e0ff */
[----:B---3--:R0:W-:Y:S04]  /*d6e0*/  STL [R1+0x25c], R0 ;  /* 0x00025c0001007387 */ /* 0x0081e80000100800 */
[----:B------:R-:W-:-:S05]  /*d6f0*/  IMAD.X R133, R165, 0x1, R0, P1 ;  /* 0x00000001a5857824 */ /* 0x000fca00008e0600 */
[----:B------:R1:W3:Y:S04]  /*d700*/  @!P0 LDG.E.U8 R185, desc[UR38][R132.64] ;  /* 0x0000002684b98981 */ /* 0x0002e8000c1e1100 */
[----:B0-----:R-:W2:Y:S04]  /*d710*/  LDL.LU R0, [R1+0x160] ;  /* 0x0001600001007983 */ /* 0x001ea80000300800 */
[----:B------:R-:W1:Y:S02]  /*d720*/  LDL R133, [R1+0x128] ;  /* 0x0001280001857983 */ /* 0x000e640000100800 */
[----:B-1----:R-:W-:-:S02]  /*d730*/  IADD3 R132, P1, R162, R133, RZ ;  /* 0x00000085a2847210 */ /* 0x002fc40007f3e0ff */
[----:B------:R-:W4:Y:S04]  /*d740*/  LDL R133, [R1+0x124] ;  /* 0x0001240001857983 */ /* 0x000f280000100800 */
[----:B------:R0:W-:Y:S02]  /*d750*/  STS.U8 [R184+UR58+0x5100], R186 ;  /* 0x005100bab8007988 */ /* 0x0001e4000800003a */
[----:B0-----:R-:W-:Y:S01]  /*d760*/  PRMT R186, RZ, 0x7610, R186 ;  /* 0x00007610ffba7816 */ /* 0x001fe200000000ba */
[----:B----4-:R-:W-:-:S05]  /*d770*/  IMAD.X R133, R165, 0x1, R133, P1 ;  /* 0x00000001a5857824 */ /* 0x010fca00008e0685 */
[----:B------:R0:W4:Y:S04]  /*d780*/  @!P0 LDG.E.U8 R186, desc[UR38][R132.64] ;  /* 0x0000002684ba8981 */ /* 0x000128000c1e1100 */
        /* <DEDUP_REMOVED lines=28> */
[----:B------:R-:W0:Y:S04]  /*d950*/  LDL R133, [R1+0x88] ;  /* 0x0000880001857983 */ /* 0x000e280000100800 */
[----:B------:R1:W-:Y:S04]  /*d960*/  STS.U8 [R184+UR58+0x6900], R199 ;  /* 0x006900c7b8007988 */ /* 0x0003e8000800003a */
[----:B-1----:R-:W2:Y:S01]  /*d970*/  LDL.LU R199, [R1+0x11c] ;  /* 0x00011c0001c77983 */ /* 0x002ea20000300800 */
[----:B0-----:R-:W-:-:S03]  /*d980*/  IADD3 R132, P1, R162, R133, RZ ;  /* 0x00000085a2847210 */ /* 0x001fc60007f3e0ff */
        /* <DEDUP_REMOVED lines=20> */
[----:B------:R0:W-:Y:S01]  /*dad0*/  STL [R1+0x250], R197 ;  /* 0x000250c501007387 */ /* 0x0001e20000100800 */
[----:B---3--:R-:W-:-:S05]  /*dae0*/  IMAD.X R133, R165, 0x1, R133, P1 ;  /* 0x00000001a5857824 */ /* 0x008fca00008e0685 */
        /* <DEDUP_REMOVED lines=16> */
[----:B-1----:R-:W-:Y:S02]  /*dbf0*/  IADD3 R132, P1, R162, R197, RZ ;  /* 0x000000c5a2847210 */ /* 0x002fe40007f3e0ff */
[----:B0-----:R-:W2:Y:S04]  /*dc00*/  LDL.LU R197, [R1+0x15c] ;  /* 0x00015c0001c57983 */ /* 0x001ea80000300800 */
[----:B------:R0:W-:Y:S01]  /*dc10*/  STS.U8 [R184+UR58+0x500], R149 ;  /* 0x00050095b8007988 */ /* 0x0001e2000800003a */
[----:B------:R-:W-:Y:S01]  /*dc20*/  IMAD.X R133, R165, 0x1, R195, P1 ;  /* 0x00000001a5857824 */ /* 0x000fe200008e06c3 */
[----:B0-----:R-:W-:-:S02]  /*dc30*/  PRMT R149, RZ, 0x7610, R149 ;  /* 0x00007610ff957816 */ /* 0x001fc40000000095 */
[----:B------:R0:W-:Y:S04]  /*dc40*/  STS.U8 [R184+UR58+0x100], R158 ;  /* 0x0001009eb8007988 */ /* 0x0001e8000800003a */
[----:B------:R1:W3:Y:S04]  /*dc50*/  @!P0 LDG.E.U8 R149, desc[UR38][R132.64] ;  /* 0x0000002684958981 */ /* 0x0002e8000c1e1100 */
[----:B------:R4:W-:Y:S01]  /*dc60*/  STL [R1+0x258], R195 ;  /* 0x000258c301007387 */ /* 0x0009e20000100800 */
[----:B0-----:R-:W-:Y:S02]  /*dc70*/  PRMT R158, RZ, 0x7610, R158 ;  /* 0x00007610ff9e7816 */ /* 0x001fe4000000009e */
[C---:B-1----:R-:W-:Y:S01]  /*dc80*/  IADD3 R132, P1, R162.reuse, R196, RZ ;  /* 0x000000c4a2847210 */ /* 0x042fe20007f3e0ff */
[----:B----4-:R-:W4:Y:S04]  /*dc90*/  LDL.LU R195, [R1+0x13c] ;  /* 0x00013c0001c37983 */ /* 0x010f280000300800 */
[----:B------:R-:W-:Y:S01]  /*dca0*/  IMAD.X R133, R165, 0x1, R2, P1 ;  /* 0x00000001a5857824 */ /* 0x000fe200008e0602 */
[----:B------:R0:W-:Y:S04]  /*dcb0*/  STL [R1+0x260], R196 ;  /* 0x000260c401007387 */ /* 0x0001e80000100800 */
[----:B------:R1:W3:Y:S04]  /*dcc0*/  @!P0 LDG.E.U8 R158, desc[UR38][R132.64] ;  /* 0x00000026849e8981 */ /* 0x0002e8000c1e1100 */
[----:B0-----:R-:W3:Y:S04]  /*dcd0*/  LDL.LU R196, [R1+0xfc] ;  /* 0x0000fc0001c47983 */ /* 0x001ee80000300800 */
[----:B------:R0:W-:Y:S01]  /*dce0*/  STL [R1+0x264], R2 ;  /* 0x0002640201007387 */ /* 0x0001e20000100800 */
[----:B-1----:R-:W-:-:S03]  /*dcf0*/  IADD3 R132, P1, R162, R0, RZ ;  /* 0x00000000a2847210 */ /* 0x002fc60007f3e0ff */
[----:B0-----:R-:W3:Y:S04]  /*dd00*/  LDL.LU R2, [R1+0x120] ;  /* 0x0001200001027983 */ /* 0x001ee80000300800 */
[----:B------:R0:W-:Y:S04]  /*dd10*/  STL [R1+0x268], R0 ;  /* 0x0002680001007387 */ /* 0x0001e80000100800 */
[----:B0-----:R-:W4:Y:S01]  /*dd20*/  LDL R0, [R1+0x140] ;  /* 0x0001400001007983 */ /* 0x001f220000100800 */
[----:B--2---:R-:W-:-:S03]  /*dd30*/  IMAD.X R133, R165, 0x1, R197, P1 ;  /* 0x00000001a5857824 */ /* 0x004fc600008e06c5 */
[----:B------:R0:W-:Y:S04]  /*dd40*/  STL [R1+0x26c], R197 ;  /* 0x00026cc501007387 */ /* 0x0001e80000100800 */
[----:B0-----:R-:W2:Y:S04]  /*dd50*/  LDL.LU R197, [R1+0x100] ;  /* 0x0001000001c57983 */ /* 0x001ea80000300800 */
[----:B------:R0:W-:Y:S02]  /*dd60*/  STS.U8 [R184+UR58+0xd00], R159 ;  /* 0x000d009fb8007988 */ /* 0x0001e4000800003a */
[----:B0-----:R-:W-:-:S02]  /*dd70*/  PRMT R159, RZ, 0x7610, R159 ;  /* 0x00007610ff9f7816 */ /* 0x001fc4000000009f */
[----:B------:R0:W-:Y:S04]  /*dd80*/  STS.U8 [R184+UR58+0x1100], R160 ;  /* 0x001100a0b8007988 */ /* 0x0001e8000800003a */
[----:B------:R4:W2:Y:S01]  /*dd90*/  @!P0 LDG.E.U8 R159, desc[UR38][R132.64] ;  /* 0x00000026849f8981 */ /* 0x0008a2000c1e1100 */
[----:B0-----:R-:W-:-:S03]  /*dda0*/  PRMT R160, RZ, 0x7610, R160 ;  /* 0x00007610ffa07816 */ /* 0x001fc600000000a0 */
[----:B------:R0:W-:Y:S02]  /*ddb0*/  STS.U8 [R184+UR58+0x1500], R161 ;  /* 0x001500a1b8007988 */ /* 0x0001e4000800003a */
[----:B0-----:R-:W-:Y:S02]  /*ddc0*/  PRMT R161, RZ, 0x7610, R161 ;  /* 0x00007610ffa17816 */ /* 0x001fe400000000a1 */
[----:B----4-:R-:W-:Y:S02]  /*ddd0*/  IADD3 R132, P1, R162, R0, RZ ;  /* 0x00000000a2847210 */ /* 0x010fe40007f3e0ff */
[----:B------:R-:W4:Y:S03]  /*dde0*/  LDL.LU R0, [R1+0xdc] ;  /* 0x0000dc0001007983 */ /* 0x000f260000300800 */
[----:B------:R-:W-:-:S05]  /*ddf0*/  IMAD.X R133, R165, 0x1, R195, P1 ;  /* 0x00000001a5857824 */ /* 0x000fca00008e06c3 */
[----:B------:R3:W4:Y:S04]  /*de00*/  @!P0 LDG.E.U8 R160, desc[UR38][R132.64] ;  /* 0x0000002684a08981 */ /* 0x000728000c1e1100 */
[----:B------:R0:W-:Y:S01]  /*de10*/  STL [R1+0x270], R195 ;  /* 0x000270c301007387 */ /* 0x0001e20000100800 */
[----:B---3--:R-:W-:-:S03]  /*de20*/  IADD3 R132, P1, R162, R2, RZ ;  /* 0x00000002a2847210 */ /* 0x008fc60007f3e0ff */
[----:B0-----:R-:W3:Y:S02]  /*de30*/  LDL.LU R195, [R1+0xbc] ;  /* 0x0000bc0001c37983 */ /* 0x001ee40000300800 */
[----:B------:R-:W-:Y:S02]  /*de40*/  IMAD.X R133, R165, 0x1, R199, P1 ;  /* 0x00000001a5857824 */ /* 0x000fe400008e06c7 */
[----:B------:R0:W-:Y:S04]  /*de50*/  STL [R1+0x274], R2 ;  /* 0x0002740201007387 */ /* 0x0001e80000100800 */
[----:B------:R2:W3:Y:S04]  /*de60*/  @!P0 LDG.E.U8 R161, desc[UR38][R132.64] ;  /* 0x0000002684a18981 */ /* 0x0004e8000c1e1100 */
[----:B0-----:R-:W3:Y:S04]  /*de70*/  LDL.LU R2, [R1+0x9c] ;  /* 0x00009c0001027983 */ /* 0x001ee80000300800 */
[----:B------:R0:W-:Y:S04]  /*de80*/  STL [R1+0x278], R199 ;  /* 0x000278c701007387 */ /* 0x0001e80000100800 */
[----:B0-----:R-:W3:Y:S01]  /*de90*/  LDL.LU R199, [R1+0xc0] ;  /* 0x0000c00001c77983 */ /* 0x001ee20000300800 */
[----:B--2---:R-:W-:-:S03]  /*dea0*/  IADD3 R132, P1, R162, R197, RZ ;  /* 0x000000c5a2847210 */ /* 0x004fc60007f3e0ff */
[----:B------:R0:W-:Y:S04]  /*deb0*/  STL [R1+0x27c], R197 ;  /* 0x00027cc501007387 */ /* 0x0001e80000100800 */
[----:B0-----:R-:W2:Y:S01]  /*dec0*/  LDL R197, [R1+0xe0] ;  /* 0x0000e00001c57983 */ /* 0x001ea20000100800 */
[----:B------:R-:W-:-:S03]  /*ded0*/  IMAD.X R133, R165, 0x1, R196, P1 ;  /* 0x00000001a5857824 */ /* 0x000fc600008e06c4 */
[----:B------:R0:W-:Y:S04]  /*dee0*/  STL [R1+0x280], R196 ;  /* 0x000280c401007387 */ /* 0x0001e80000100800 */
[----:B0-----:R-:W3:Y:S04]  /*def0*/  LDL.LU R196, [R1+0xa0] ;  /* 0x0000a00001c47983 */ /* 0x001ee80000300800 */
[----:B------:R0:W-:Y:S02]  /*df00*/  STS.U8 [R184+UR58+0x1900], R166 ;  /* 0x001900a6b8007988 */ /* 0x0001e4000800003a */
[----:B0-----:R-:W-:-:S02]  /*df10*/  PRMT R166, RZ, 0x7610, R166 ;  /* 0x00007610ffa67816 */ /* 0x001fc400000000a6 */
[----:B------:R0:W-:Y:S04]  /*df20*/  STS.U8 [R184+UR58+0x1d00], R167 ;  /* 0x001d00a7b8007988 */ /* 0x0001e8000800003a */
[----:B------:R2:W3:Y:S01]  /*df30*/  @!P0 LDG.E.U8 R166, desc[UR38][R132.64] ;  /* 0x0000002684a68981 */ /* 0x0004e2000c1e1100 */
[----:B0-----:R-:W-:-:S03]  /*df40*/  PRMT R167, RZ, 0x7610, R167 ;  /* 0x00007610ffa77816 */ /* 0x001fc600000000a7 */
[----:B------:R0:W-:Y:S02]  /*df50*/  STS.U8 [R184+UR58+0x2100], R168 ;  /* 0x002100a8b8007988 */ /* 0x0001e4000800003a */
[----:B0-----:R-:W-:Y:S02]  /*df60*/  PRMT R168, RZ, 0x7610, R168 ;  /* 0x00007610ffa87816 */ /* 0x001fe400000000a8 */
[----:B------:R0:W-:Y:S02]  /*df70*/  STS.U8 [R184+UR58+0x2500], R157 ;  /* 0x0025009db8007988 */ /* 0x0001e4000800003a */
[----:B0-----:R-:W-:Y:S02]  /*df80*/  PRMT R157, RZ, 0x7610, R157 ;  /* 0x00007610ff9d7816 */ /* 0x001fe4000000009d */
[----:B--2---:R-:W-:Y:S02]  /*df90*/  IADD3 R132, P1, R162, R197, RZ ;  /* 0x000000c5a2847210 */ /* 0x004fe40007f3e0ff */
[----:B------:R-:W2:Y:S03]  /*dfa0*/  LDL.LU R197, [R1+0x7c] ;  /* 0x00007c0001c57983 */ /* 0x000ea60000300800 */
[----:B----4-:R-:W-:-:S05]  /*dfb0*/  IMAD.X R133, R165, 0x1, R0, P1 ;  /* 0x00000001a5857824 */ /* 0x010fca00008e0600 */
[----:B------:R3:W4:Y:S02]  /*dfc0*/  @!P0 LDG.E.U8 R167, desc[UR38][R132.64] ;  /* 0x0000002684a78981 */ /* 0x000724000c1e1100 */
[----:B---3--:R-:W-:-:S05]  /*dfd0*/  IADD3 R132, P1, R162, R199, RZ ;  /* 0x000000c7a2847210 */ /* 0x008fca0007f3e0ff */
[----:B------:R-:W-:-:S05]  /*dfe0*/  IMAD.X R133, R165, 0x1, R195, P1 ;  /* 0x00000001a5857824 */ /* 0x000fca00008e06c3 */
[----:B------:R0:W3:Y:S02]  /*dff0*/  @!P0 LDG.E.U8 R168, desc[UR38][R132.64] ;  /* 0x0000002684a88981 */ /* 0x0000e4000c1e1100 */
[----:B0-----:R-:W-:Y:S02]  /*e000*/  IADD3 R132, P1, R162, R196, RZ ;  /* 0x000000c4a2847210 */ /* 0x001fe40007f3e0ff */
[----:B------:R0:W-:Y:S03]  /*e010*/  STL [R1+0x284], R0 ;  /* 0x0002840001007387 */ /* 0x0001e60000100800 */
[----:B------:R-:W-:-:S05]  /*e020*/  IMAD.X R133, R165, 0x1, R2, P1 ;  /* 0x00000001a5857824 */ /* 0x000fca00008e0602 */
[----:B------:R1:W3:Y:S04]  /*e030*/  @!P0 LDG.E.U8 R157, desc[UR38][R132.64] ;  /* 0x00000026849d8981 */ /* 0x0002e8000c1e1100 */
[----:B0-----:R-:W4:Y:S04]  /*e040*/  LDL.LU R0, [R1+0x5c] ;  /* 0x00005c0001007983 */ /* 0x001f280000300800 */
[----:B------:R0:W-:Y:S04]  /*e050*/  STL [R1+0x288], R199 ;  /* 0x000288c701007387 */ /* 0x0001e80000100800 */
[----:B0-----:R-:W3:Y:S04]  /*e060*/  LDL.LU R199, [R1+0x60] ;  /* 0x0000600001c77983 */ /* 0x001ee80000300800 */
[----:B------:R-:W1:Y:S04]  /*e070*/  LDL R133, [R1+0x80] ;  /* 0x0000800001857983 */ /* 0x000e680000100800 */
[----:B------:R0:W-:Y:S02]  /*e080*/  STS.U8 [R184+UR58+0x2900], R145 ;  /* 0x00290091b8007988 */ /* 0x0001e4000800003a */
[----:B0-----:R-:W-:-:S02]  /*e090*/  PRMT R145, RZ, 0x7610, R145 ;  /* 0x00007610ff917816 */ /* 0x001fc40000000091 */
[----:B-1----:R-:W-:-:S05]  /*e0a0*/  IADD3 R132, P1, R162, R133, RZ ;  /* 0x00000085a2847210 */ /* 0x002fca0007f3e0ff */
[----:B--2---:R-:W-:-:S05]  /*e0b0*/  IMAD.X R133, R165, 0x1, R197, P1 ;  /* 0x00000001a5857824 */ /* 0x004fca00008e06c5 */
[----:B------:R3:W2:Y:S02]  /*e0c0*/  @!P0 LDG.E.U8 R145, desc[UR38][R132.64] ;  /* 0x0000002684918981 */ /* 0x0006a4000c1e1100 */
[----:B---3--:R-:W-:Y:S02]  /*e0d0*/  IADD3 R132, P1, R162, R199, RZ ;  /* 0x000000c7a2847210 */ /* 0x008fe40007f3e0ff */
[----:B------:R-:W-:-:S03]  /*e0e0*/  PRMT R162, RZ, 0x7610, R162 ;  /* 0x00007610ffa27816 */ /* 0x000fc600000000a2 */
[----:B----4-:R-:W-:-:S05]  /*e0f0*/  IMAD.X R133, R165, 0x1, R0, P1 ;  /* 0x00000001a5857824 */ /* 0x010fca00008e0600 */
[----:B------:R0:W3:Y:S02]  /*e100*/  @!P0 LDG.E.U8 R162, desc[UR38][R132.64] ;  /* 0x0000002684a28981 */ /* 0x0000e4000c1e1100 */
[----:B0-----:R-:W0:Y:S02]  /*e110*/  S2R R133, SR_TID.X ;  /* 0x0000000000857919 */ /* 0x001e240000002100 */
[----:B------:R-:W4:Y:S04]  /*e120*/  LDL.LU R132, [R1+0x204] ;  /* 0x0002040001847983 */ /* 0x000f280000300800 */
[----:B------:R1:W-:Y:S04]  /*e130*/  STS.U8 [R184+UR58+0x3d00], R169 ;  /* 0x003d00a9b8007988 */ /* 0x0003e8000800003a */
[----:B------:R1:W-:Y:S01]  /*e140*/  STS.U8 [R184+UR58+0x3900], R163 ;  /* 0x003900a3b8007988 */ /* 0x0003e2000800003a */
[----:B0-----:R-:W-:-:S04]  /*e150*/  SHF.R.U32.HI R133, RZ, 0x5, R133 ;  /* 0x00000005ff857819 */ /* 0x001fc80000011685 */
[----:B------:R-:W-:Y:S02]  /*e160*/  R2UR UR19, R133 ;  /* 0x00000000851372ca */ /* 0x000fe400000e0000 */
[----:B------:R-:W4:Y:S04]  /*e170*/  LDL.LU R133, [R1+0x200] ;  /* 0x0002000001857983 */ /* 0x000f280000300800 */
[----:B-1----:R-:W4:Y:S04]  /*e180*/  LDL.LU R169, [R1] ;  /* 0x0000000001a97983 */ /* 0x002f280000300800 */
[----:B------:R-:W4:Y:S01]  /*e190*/  LDL.LU R163, [R1+0x4] ;  /* 0x0000040001a37983 */ /* 0x000f220000300800 */
[----:B------:R-:W-:-:S03]  /*e1a0*/  LOP3.LUT R165, R164, 0x40, RZ, 0x3c, !PT ;  /* 0x00000040a4a57812 */ /* 0x000fc600078e3cff */
[----:B------:R0:W-:Y:S01]  /*e1b0*/  STS.U8 [R184+UR58+0x4100], R172 ;  /* 0x004100acb8007988 */ /* 0x0001e2000800003a */
[----:B------:R-:W-:-:S03]  /*e1c0*/  LOP3.LUT R164, R164, 0x60, RZ, 0x3c, !PT ;  /* 0x00000060a4a47812 */ /* 0x000fc600078e3cff */
[----:B------:R1:W-:Y:S04]  /*e1d0*/  STS.U8 [R184+UR58+0x3500], R155 ;  /* 0x0035009bb8007988 */ /* 0x0003e8000800003a */
[----:B0-----:R-:W4:Y:S04]  /*e1e0*/  LDL.LU R172, [R1+0x8] ;  /* 0x0000080001ac7983 */ /* 0x001f280000300800 */
[----:B-1----:R-:W4:Y:S04]  /*e1f0*/  LDL.LU R155, [R1+0xc] ;  /* 0x00000c00019b7983 */ /* 0x002f280000300800 */
[----:B------:R-:W-:Y:S04]  /*e200*/  STS.U8 [R184+UR58+0x2d00], R141 ;  /* 0x002d008db8007988 */ /* 0x000fe8000800003a */
        /* <DEDUP_REMOVED lines=46> */
[----:B------:R0:W-:Y:S04]  /*e4f0*/  STS.U8 [R164+UR58+0x7700], R131 ;  /* 0x00770083a4007988 */ /* 0x0001e8000800003a */
[----:B------:R-:W-:Y:S04]  /*e500*/  STS.U8 [R164+UR58+0x7b00], R153 ;  /* 0x007b0099a4007988 */ /* 0x000fe8000800003a */
[----:B------:R-:W-:Y:S01]  /*e510*/  STS.U8 [R164+UR58+0x7f00], R209 ;  /* 0x007f00d1a4007988 */ /* 0x000fe2000800003a */
[----:B------:R-:W-:Y:S01]  /*e520*/  USHF.L.U32 UR17, UR19, 0x8, URZ ;  /* 0x0000000813117899 */ /* 0x000fe2000800063f */
[----:B------:R-:W-:Y:S01]  /*e530*/  IADD3 R5, P5, R5, UR61, RZ ;  /* 0x0000003d05057c10 */ /* 0x000fe2000ffbe0ff */
[----:B------:R-:W-:Y:S01]  /*e540*/  UIADD3.64 UR24, UR20, 0x2, URZ ;  /* 0x0000000214187897 */ /* 0x000fe2000fffe03f */
        /* <DEDUP_REMOVED lines=14> */
[----:B--2---:R-:W-:Y:S04]  /*e630*/  STS.U8 [R164+UR58+0x3b00], R145 ;  /* 0x003b0091a4007988 */ /* 0x004fe8000800003a */
[----:B---3--:R-:W-:Y:S01]  /*e640*/  STS.U8 [R164+UR58+0x3f00], R162 ;  /* 0x003f00a2a4007988 */ /* 0x008fe2000800003a */
[----:B------:R-:W-:Y:S01]  /*e650*/  IADD3 R6, P6, R6, UR61, RZ ;  /* 0x0000003d06067c10 */ /* 0x000fe2000ffde0ff */
[----:B0-----:R-:W0:Y:S01]  /*e660*/  LDC R131, c[0x0][0x238] ;  /* 0x00008e00ff837b82 */ /* 0x001e220000000800 */
[----:B------:R1:W-:Y:S06]  /*e670*/  MEMBAR.ALL.CTA ;  /* 0x0000000000007992 */ /* 0x0003ec0000008000 */
[----:B-1----:R-:W1:Y:S04]  /*e680*/  FENCE.VIEW.ASYNC.S ;  /* 0x00000000000073c6 */ /* 0x002e680000000000 */
[----:B------:R-:W2:Y:S01]  /*e690*/  LDL.LU R146, [R1+0x10] ;  /* 0x0000100001927983 */ /* 0x000ea20000300800 */
[----:B------:R-:W-:Y:S01]  /*e6a0*/  ULOP3.LUT UR17, UR17, 0x400, URZ, 0xc0, !UPT ;  /* 0x0000040011117892 */ /* 0x000fe2000f8ec03f */
[----:B------:R-:W-:Y:S01]  /*e6b0*/  UMOV UR19, 0x40000040 ;  /* 0x4000004000137882 */ /* 0x000fe20000000000 */
[----:B------:R-:W-:Y:S01]  /*e6c0*/  IADD3 R8, P2, R8, UR61, RZ ;  /* 0x0000003d08087c10 */ /* 0x000fe2000ff5e0ff */
[----:B-1----:R-:W-:Y:S01]  /*e6d0*/  BAR.SYNC.DEFER_BLOCKING 0x0 ;  /* 0x0000000000007b1d */ /* 0x002fe20000010000 */
[----:B------:R-:W-:-:S04]  /*e6e0*/  ULEA.HI UR17, UR58, UR17, URZ, 0x1c ;  /* 0x000000113a117291 */ /* 0x000fc8000f8fe03f */
[----:B------:R-:W-:-:S03]  /*e6f0*/  ULOP3.LUT UR18, UR17, 0x3fff, URZ, 0xc0, !UPT ;  /* 0x00003fff11127892 */ /* 0x000fc6000f8ec03f */
[----:B------:R-:W-:Y:S01]  /*e700*/  UMOV UR17, 0x40000040 ;  /* 0x4000004000117882 */ /* 0x000fe20000000000 */
[----:B------:R-:W-:Y:S01]  /*e710*/  IADD3 R7, P1, R7, UR61, RZ ;  /* 0x0000003d07077c10 */ /* 0x000fe2000ff3e0ff */
[----:B------:R-:W3:Y:S01]  /*e720*/  LDL.LU R141, [R1+0x14] ;  /* 0x00001400018d7983 */ /* 0x000ee20000300800 */
[----:B------:R-:W-:-:S06]  /*e730*/  WARPGROUP.ARRIVE ;  /* 0x00000000000079c5 */ /* 0x000fcc0000000000 */
[----:B------:R-:W-:Y:S01]  /*e740*/  QGMMA.64x128x32.F32.E5M2.E5M2 R24, gdesc[UR16], R24 ;  /* 0x01e00000101879f3 */ /* 0x000fe20008703818 */
[----:B------:R-:W-:Y:S01]  /*e750*/  UIADD3 UR22, UP0, UR18, 0x2, URZ ;  /* 0x0000000212167890 */ /* 0x000fe2000ff1e03f */
[----:B------:R-:W-:-:S03]  /*e760*/  UMOV UR17, URZ ;  /* 0x0000003f00117c82 */ /* 0x000fc60008000000 */
[----:B------:R-:W-:Y:S02]  /*e770*/  UIADD3.X UR23, UR17, 0x40000040, URZ, UP0, !UPT ;  /* 0x4000004011177890 */ /* 0x000fe400087fe43f */
[----:B------:R-:W-:-:S06]  /*e780*/  USHF.R.S32.HI UR17, URZ, 0x1f, UR61 ;  /* 0x0000001f3f117899 */ /* 0x000fcc000801143d */
[----:B------:R-:W-:Y:S02]  /*e790*/  IADD3.X R211, R211, UR17, RZ, P5, !PT ;  /* 0x00000011d3d37c10 */ /* 0x000fe4000affe4ff */
[----:B------:R-:W-:Y:S02]  /*e7a0*/  IADD3 R11, P5, R11, UR61, RZ ;  /* 0x0000003d0b0b7c10 */ /* 0x000fe4000ffbe0ff */
[----:B------:R-:W-:Y:S01]  /*e7b0*/  IADD3.X R212, R212, UR17, RZ, P6, !PT ;  /* 0x00000011d4d47c10 */ /* 0x000fe2000b7fe4ff */
[----:B------:R-:W-:Y:S01]  /*e7c0*/  QGMMA.64x128x32.F32.E5M2.E5M2 R24, gdesc[UR20], R24 ;  /* 0x01e00000141879f3 */ /* 0x000fe20008703818 */
[----:B------:R-:W-:Y:S02]  /*e7d0*/  IADD3 R12, P6, R12, UR61, RZ ;  /* 0x0000003d0c0c7c10 */ /* 0x000fe4000ffde0ff */
[----:B------:R-:W-:Y:S02]  /*e7e0*/  IADD3.X R217, R217, UR17, RZ, P5, !PT ;  /* 0x00000011d9d97c10 */ /* 0x000fe4000affe4ff */
[----:B------:R-:W-:-:S02]  /*e7f0*/  IADD3 R17, P5, R17, UR61, RZ ;  /* 0x0000003d11117c10 */ /* 0x000fc4000ffbe0ff */
[----:B------:R-:W-:Y:S02]  /*e800*/  IADD3.X R218, R218, UR17, RZ, P6, !PT ;  /* 0x00000011dada7c10 */ /* 0x000fe4000b7fe4ff */
[----:B------:R-:W-:Y:S02]  /*e810*/  IADD3.X R214, R214, UR17, RZ, P2, !PT ;  /* 0x00000011d6d67c10 */ /* 0x000fe400097fe4ff */
[----:B------:R-:W-:Y:S02]  /*e820*/  IADD3 R18, P6, R18, UR61, RZ ;  /* 0x0000003d12127c10 */ /* 0x000fe4000ffde0ff */
[----:B------:R-:W-:Y:S02]  /*e830*/  IADD3.X R213, R213, UR17, RZ, P1, !PT ;  /* 0x00000011d5d57c10 */ /* 0x000fe40008ffe4ff */
[----:B------:R-:W-:Y:S02]  /*e840*/  IADD3 R14, P2, R14, UR61, RZ ;  /* 0x0000003d0e0e7c10 */ /* 0x000fe4000ff5e0ff */
[----:B------:R-:W-:-:S02]  /*e850*/  IADD3 R13, P1, R13, UR61, RZ ;  /* 0x0000003d0d0d7c10 */ /* 0x000fc4000ff3e0ff */
[----:B------:R-:W-:Y:S01]  /*e860*/  IADD3.X R223, R223, UR17, RZ, P5, !PT ;  /* 0x00000011dfdf7c10 */ /* 0x000fe2000affe4ff */
[----:B------:R-:W-:Y:S01]  /*e870*/  UIADD3.64 UR26, UR22, 0x2, URZ ;  /* 0x00000002161a7897 */ /* 0x000fe2000fffe03f */
[----:B------:R-:W-:Y:S02]  /*e880*/  IADD3 R23, P5, R23, UR61, RZ ;  /* 0x0000003d17177c10 */ /* 0x000fe4000ffbe0ff */
[----:B------:R-:W-:Y:S02]  /*e890*/  IADD3.X R224, R224, UR17, RZ, P6, !PT ;  /* 0x00000011e0e07c10 */ /* 0x000fe4000b7fe4ff */
[----:B------:R-:W-:Y:S02]  /*e8a0*/  IADD3 R9, P3, R9, UR61, RZ ;  /* 0x0000003d09097c10 */ /* 0x000fe4000ff7e0ff */
[----:B------:R-:W-:Y:S02]  /*e8b0*/  IADD3.X R220, R220, UR17, RZ, P2, !PT ;  /* 0x00000011dcdc7c10 */ /* 0x000fe400097fe4ff */
[----:B------:R-:W-:-:S02]  /*e8c0*/  IADD3 R88, P6, R88, UR61, RZ ;  /* 0x0000003d58587c10 */ /* 0x000fc4000ffde0ff */
[----:B------:R-:W-:Y:S02]  /*e8d0*/  IADD3.X R219, R219, UR17, RZ, P1, !PT ;  /* 0x00000011dbdb7c10 */ /* 0x000fe40008ffe4ff */
[----:B------:R-:W-:Y:S02]  /*e8e0*/  IADD3 R20, P2, R20, UR61, RZ ;  /* 0x0000003d14147c10 */ /* 0x000fe4000ff5e0ff */
[----:B------:R-:W-:Y:S02]  /*e8f0*/  IADD3 R19, P1, R19, UR61, RZ ;  /* 0x0000003d13137c10 */ /* 0x000fe4000ff3e0ff */
[----:B------:R-:W-:Y:S02]  /*e900*/  IADD3.X R229, R229, UR17, RZ, P5, !PT ;  /* 0x00000011e5e57c10 */ /* 0x000fe4000affe4ff */
[----:B------:R-:W-:Y:S02]  /*e910*/  IADD3 R93, P5, R93, UR61, RZ ;  /* 0x0000003d5d5d7c10 */ /* 0x000fe4000ffbe0ff */
[----:B------:R-:W-:-:S02]  /*e920*/  IADD3.X R215, R215, UR17, RZ, P3, !PT ;  /* 0x00000011d7d77c10 */ /* 0x000fc40009ffe4ff */
[----:B------:R-:W-:Y:S02]  /*e930*/  IADD3.X R230, R230, UR17, RZ, P6, !PT ;  /* 0x00000011e6e67c10 */ /* 0x000fe4000b7fe4ff */
[----:B------:R-:W-:Y:S02]  /*e940*/  IADD3 R15, P3, R15, UR61, RZ ;  /* 0x0000003d0f0f7c10 */ /* 0x000fe4000ff7e0ff */
[----:B------:R-:W-:Y:S02]  /*e950*/  IADD3.X R226, R226, UR17, RZ, P2, !PT ;  /* 0x00000011e2e27c10 */ /* 0x000fe400097fe4ff */
[----:B------:R-:W-:Y:S02]  /*e960*/  IADD3 R94, P6, R94, UR61, RZ ;  /* 0x0000003d5e5e7c10 */ /* 0x000fe4000ffde0ff */
[----:B------:R-:W-:Y:S02]  /*e970*/  IADD3.X R225, R225, UR17, RZ, P1, !PT ;  /* 0x00000011e1e17c10 */ /* 0x000fe40008ffe4ff */
[----:B------:R-:W-:-:S02]  /*e980*/  IADD3 R90, P2, R90, UR61, RZ ;  /* 0x0000003d5a5a7c10 */ /* 0x000fc4000ff5e0ff */
[----:B------:R-:W-:Y:S02]  /*e990*/  IADD3 R89, P1, R89, UR61, RZ ;  /* 0x0000003d59597c10 */ /* 0x000fe4000ff3e0ff */
[----:B------:R-:W-:Y:S02]  /*e9a0*/  IADD3.X R235, R235, UR17, RZ, P5, !PT ;  /* 0x00000011ebeb7c10 */ /* 0x000fe4000affe4ff */
[----:B------:R-:W-:Y:S02]  /*e9b0*/  IADD3 R99, P5, R99, UR61, RZ ;  /* 0x0000003d63637c10 */ /* 0x000fe4000ffbe0ff */
[----:B------:R-:W-:Y:S02]  /*e9c0*/  IADD3.X R221, R221, UR17, RZ, P3, !PT ;  /* 0x00000011dddd7c10 */ /* 0x000fe40009ffe4ff */
[----:B------:R-:W-:Y:S02]  /*e9d0*/  IADD3.X R236, R236, UR17, RZ, P6, !PT ;  /* 0x00000011ecec7c10 */ /* 0x000fe4000b7fe4ff */
[----:B------:R-:W-:-:S02]  /*e9e0*/  IADD3 R21, P3, R21, UR61, RZ ;  /* 0x0000003d15157c10 */ /* 0x000fc4000ff7e0ff */
[----:B------:R-:W-:Y:S02]  /*e9f0*/  IADD3.X R232, R232, UR17, RZ, P2, !PT ;  /* 0x00000011e8e87c10 */ /* 0x000fe400097fe4ff */
[----:B------:R-:W-:Y:S02]  /*ea00*/  IADD3 R100, P6, R100, UR61, RZ ;  /* 0x0000003d64647c10 */ /* 0x000fe4000ffde0ff */
[----:B------:R-:W-:Y:S02]  /*ea10*/  IADD3.X R231, R231, UR17, RZ, P1, !PT ;  /* 0x00000011e7e77c10 */ /* 0x000fe40008ffe4ff */
[----:B------:R-:W-:Y:S02]  /*ea20*/  IADD3 R96, P2, R96, UR61, RZ ;  /* 0x0000003d60607c10 */ /* 0x000fe4000ff5e0ff */
[----:B------:R-:W-:Y:S02]  /*ea30*/  IADD3 R95, P1, R95, UR61, RZ ;  /* 0x0000003d5f5f7c10 */ /* 0x000fe4000ff3e0ff */
[----:B------:R-:W-:-:S02]  /*ea40*/  IADD3.X R241, R241, UR17, RZ, P5, !PT ;  /* 0x00000011f1f17c10 */ /* 0x000fc4000affe4ff */
[----:B------:R-:W-:Y:S02]  /*ea50*/  IADD3 R105, P5, R105, UR61, RZ ;  /* 0x0000003d69697c10 */ /* 0x000fe4000ffbe0ff */
[----:B------:R-:W-:Y:S02]  /*ea60*/  IADD3.X R227, R227, UR17, RZ, P3, !PT ;  /* 0x00000011e3e37c10 */ /* 0x000fe40009ffe4ff */
[----:B------:R-:W-:Y:S02]  /*ea70*/  IADD3.X R242, R242, UR17, RZ, P6, !PT ;  /* 0x00000011f2f27c10 */ /* 0x000fe4000b7fe4ff */
[----:B------:R-:W-:Y:S02]  /*ea80*/  IADD3 R91, P3, R91, UR61, RZ ;  /* 0x0000003d5b5b7c10 */ /* 0x000fe4000ff7e0ff */
[----:B------:R-:W-:Y:S02]  /*ea90*/  IADD3.X R238, R238, UR17, RZ, P2, !PT ;  /* 0x00000011eeee7c10 */ /* 0x000fe400097fe4ff */
[----:B------:R-:W-:-:S02]  /*eaa0*/  IADD3 R106, P6, R106, UR61, RZ ;  /* 0x0000003d6a6a7c10 */ /* 0x000fc4000ffde0ff */
[----:B------:R-:W-:Y:S02]  /*eab0*/  IADD3.X R237, R237, UR17, RZ, P1, !PT ;  /* 0x00000011eded7c10 */ /* 0x000fe40008ffe4ff */
[----:B------:R-:W-:Y:S02]  /*eac0*/  IADD3 R102, P2, R102, UR61, RZ ;  /* 0x0000003d66667c10 */ /* 0x000fe4000ff5e0ff */
[----:B------:R-:W-:Y:S02]  /*ead0*/  IADD3 R101, P1, R101, UR61, RZ ;  /* 0x0000003d65657c10 */ /* 0x000fe4000ff3e0ff */
[----:B------:R-:W-:Y:S01]  /*eae0*/  IADD3.X R247, R247, UR17, RZ, P5, !PT ;  /* 0x00000011f7f77c10 */ /* 0x000fe2000affe4ff */
[----:B------:R-:W-:Y:S01]  /*eaf0*/  QGMMA.64x128x32.F32.E5M2.E5M2 R24, gdesc[UR24], R24 ;  /* 0x01e00000181879f3 */ /* 0x000fe20008703818 */
[----:B----4-:R-:W-:Y:S02]  /*eb00*/  R2UR UR25, R132 ;  /* 0x00000000841972ca */ /* 0x010fe400000e0000 */
[----:B------:R-:W4:Y:S01]  /*eb10*/  LDL.LU R132, [R1+0x18] ;  /* 0x0000180001847983 */ /* 0x000f220000300800 */
[----:B------:R-:W-:-:S03]  /*eb20*/  R2UR UR24, R133 ;  /* 0x00000000851872ca */ /* 0x000fc600000e0000 */
[----:B------:R-:W4:Y:S01]  /*eb30*/  LDL.LU R184, [R1+0x1c] ;  /* 0x00001c0001b87983 */ /* 0x000f220000300800 */
[----:B------:R-:W-:Y:S02]  /*eb40*/  IADD3 R111, P5, R111, UR61, RZ ;  /* 0x0000003d6f6f7c10 */ /* 0x000fe4000ffbe0ff */
[----:B------:R-:W-:Y:S01]  /*eb50*/  IADD3.X R233, R233, UR17, RZ, P3, !PT ;  /* 0x00000011e9e97c10 */ /* 0x000fe20009ffe4ff */
[----:B------:R-:W4:Y:S01]  /*eb60*/  LDL.LU R133, [R1+0x20] ;  /* 0x0000200001857983 */ /* 0x000f220000300800 */
        /* <DEDUP_REMOVED lines=8> */
[----:B------:R-:W-:Y:S02]  /*ebf0*/  IADD3.X R239, R239, UR17, RZ, P3, !PT ;  /* 0x00000011efef7c10 */ /* 0x000fe40009ffe4ff */
[----:B------:R-:W-:-:S02]  /*ec00*/  IADD3.X R163, R163, UR17, RZ, P6, !PT ;  /* 0x00000011a3a37c10 */ /* 0x000fc4000b7fe4ff */
[----:B------:R-:W-:Y:S02]  /*ec10*/  IADD3 R103, P3, R103, UR61, RZ ;  /* 0x0000003d67677c10 */ /* 0x000fe4000ff7e0ff */
[----:B------:R-:W-:Y:S01]  /*ec20*/  IADD3.X R250, R250, UR17, RZ, P2, !PT ;  /* 0x00000011fafa7c10 */ /* 0x000fe200097fe4ff */
[----:B------:R1:W-:Y:S01]  /*ec30*/  STL [R1], R169 ;  /* 0x000000a901007387 */ /* 0x0003e20000100800 */
[----:B------:R-:W-:Y:S02]  /*ec40*/  IADD3.X R249, R249, UR17, RZ, P1, !PT ;  /* 0x00000011f9f97c10 */ /* 0x000fe40008ffe4ff */
[----:B------:R-:W-:Y:S02]  /*ec50*/  IADD3 R114, P2, R114, UR61, RZ ;  /* 0x0000003d72727c10 */ /* 0x000fe4000ff5e0ff */
[----:B------:R-:W-:Y:S02]  /*ec60*/  IADD3 R113, P1, R113, UR61, RZ ;  /* 0x0000003d71717c10 */ /* 0x000fe4000ff3e0ff */
[----:B------:R-:W-:Y:S01]  /*ec70*/  IADD3.X R245, R245, UR17, RZ, P3, !PT ;  /* 0x00000011f5f57c10 */ /* 0x000fe20009ffe4ff */
[----:B-1----:R-:W4:Y:S01]  /*ec80*/  LDL.LU R169, [R1+0x24] ;  /* 0x0000240001a97983 */ /* 0x002f220000300800 */
[----:B------:R-:W-:-:S02]  /*ec90*/  IADD3 R109, P3, R109, UR61, RZ ;  /* 0x0000003d6d6d7c10 */ /* 0x000fc4000ff7e0ff */
[----:B------:R-:W-:Y:S01]  /*eca0*/  IADD3.X R155, R155, UR17, RZ, P2, !PT ;  /* 0x000000119b9b7c10 */ /* 0x000fe200097fe4ff */
[----:B------:R1:W-:Y:S01]  /*ecb0*/  STL [R1+0x4], R163 ;  /* 0x000004a301007387 */ /* 0x0003e20000100800 */
[----:B------:R-:W-:Y:S02]  /*ecc0*/  IADD3.X R172, R172, UR17, RZ, P1, !PT ;  /* 0x00000011acac7c10 */ /* 0x000fe40008ffe4ff */
[----:B------:R-:W-:Y:S02]  /*ecd0*/  IADD3.X R251, R251, UR17, RZ, P3, !PT ;  /* 0x00000011fbfb7c10 */ /* 0x000fe40009ffe4ff */
[----:B------:R-:W-:Y:S01]  /*ece0*/  IADD3 R115, P3, R115, UR61, RZ ;  /* 0x0000003d73737c10 */ /* 0x000fe2000ff7e0ff */
[----:B-1----:R-:W4:Y:S04]  /*ecf0*/  LDL.LU R163, [R1+0x28] ;  /* 0x0000280001a37983 */ /* 0x002f280000300800 */
[----:B------:R1:W-:Y:S01]  /*ed00*/  STL [R1+0xc], R155 ;  /* 0x00000c9b01007387 */ /* 0x0003e20000100800 */
[----:B--2---:R-:W-:-:S03]  /*ed10*/  IADD3.X R146, R146, UR17, RZ, P3, !PT ;  /* 0x0000001192927c10 */ /* 0x004fc60009ffe4ff */
[----:B------:R-:W-:Y:S04]  /*ed20*/  STL [R1+0x8], R172 ;  /* 0x000008ac01007387 */ /* 0x000fe80000100800 */
[----:B-1----:R-:W2:Y:S04]  /*ed30*/  LDL.LU R155, [R1+0x2c] ;  /* 0x00002c00019b7983 */ /* 0x002ea80000300800 */
[----:B------:R1:W-:Y:S04]  /*ed40*/  STL [R1+0x10], R146 ;  /* 0x0000109201007387 */ /* 0x0003e80000100800 */
[----:B-1----:R-:W2:Y:S01]  /*ed50*/  LDL.LU R146, [R1+0x30] ;  /* 0x0000300001927983 */ /* 0x002ea20000300800 */
[----:B------:R-:W-:-:S04]  /*ed60*/  IADD3 R130, P4, R130, UR61, RZ ;  /* 0x0000003d82827c10 */ /* 0x000fc8000ff9e0ff */
[----:B------:R-:W-:Y:S02]  /*ed70*/  IADD3.X R210, R210, UR17, RZ, P4, !PT ;  /* 0x00000011d2d27c10 */ /* 0x000fe4000a7fe4ff */
        /* <DEDUP_REMOVED lines=14> */
[----:B------:R-:W-:Y:S02]  /*ee60*/  IADD3 R116, P4, R116, UR61, RZ ;  /* 0x0000003d74747c10 */ /* 0x000fe4000ff9e0ff */
[----:B------:R-:W-:Y:S02]  /*ee70*/  IADD3 R117, P5, R117, UR61, RZ ;  /* 0x0000003d75757c10 */ /* 0x000fe4000ffbe0ff */
[----:B---3--:R-:W-:Y:S02]  /*ee80*/  IADD3.X R141, R141, UR17, RZ, P4, !PT ;  /* 0x000000118d8d7c10 */ /* 0x008fe4000a7fe4ff */
[----:B------:R-:W-:-:S03]  /*ee90*/  IADD3 R118, P6, R118, UR61, RZ ;  /* 0x0000003d76767c10 */ /* 0x000fc6000ffde0ff */
[----:B------:R1:W-:Y:S01]  /*eea0*/  STL [R1+0x14], R141 ;  /* 0x0000148d01007387 */ /* 0x0003e20000100800 */
[----:B------:R-:W-:-:S03]  /*eeb0*/  IADD3 R119, P1, R119, UR61, RZ ;  /* 0x0000003d77777c10 */ /* 0x000fc6000ff3e0ff */
[----:B------:R-:W3:Y:S04]  /*eec0*/  LDL.LU R206, [R1+0x34] ;  /* 0x0000340001ce7983 */ /* 0x000ee80000300800 */
[----:B------:R-:W3:Y:S04]  /*eed0*/  LDL.LU R204, [R1+0x50] ;  /* 0x0000500001cc7983 */ /* 0x000ee80000300800 */
[----:B------:R-:W3:Y:S01]  /*eee0*/  LDL.LU R202, [R1+0x38] ;  /* 0x0000380001ca7983 */ /* 0x000ee20000300800 */
[----:B------:R-:W-:Y:S02]  /*eef0*/  IADD3 R120, P2, R120, UR61, RZ ;  /* 0x0000003d78787c10 */ /* 0x000fe4000ff5e0ff */
[----:B------:R-:W-:-:S02]  /*ef00*/  IADD3 R121, P3, R121, UR61, RZ ;  /* 0x0000003d79797c10 */ /* 0x000fc4000ff7e0ff */
[----:B------:R-:W-:Y:S02]  /*ef10*/  IADD3 R122, P4, R122, UR61, RZ ;  /* 0x0000003d7a7a7c10 */ /* 0x000fe4000ff9e0ff */
[----:B----4-:R-:W-:Y:S02]  /*ef20*/  IADD3.X R132, R132, UR17, RZ, P5, !PT ;  /* 0x0000001184847c10 */ /* 0x010fe4000affe4ff */
[----:B------:R-:W-:-:S03]  /*ef30*/  IADD3.X R184, R184, UR17, RZ, P6, !PT ;  /* 0x00000011b8b87c10 */ /* 0x000fc6000b7fe4ff */
[----:B------:R4:W-:Y:S04]  /*ef40*/  STL [R1+0x18], R132 ;  /* 0x0000188401007387 */ /* 0x0009e80000100800 */
[----:B-1----:R-:W3:Y:S01]  /*ef50*/  LDL.LU R141, [R1+0x58] ;  /* 0x00005800018d7983 */ /* 0x002ee20000300800 */
[----:B------:R-:W-:-:S03]  /*ef60*/  IADD3.X R133, R133, UR17, RZ, P1, !PT ;  /* 0x0000001185857c10 */ /* 0x000fc60008ffe4ff */
[----:B----4-:R-:W4:Y:S04]  /*ef70*/  LDL.LU R132, [R1+0x3c] ;  /* 0x00003c0001847983 */ /* 0x010f280000300800 */
[----:B------:R-:W4:Y:S04]  /*ef80*/  LDL.LU R200, [R1+0x40] ;  /* 0x0000400001c87983 */ /* 0x000f280000300800 */
[----:B------:R-:W-:Y:S04]  /*ef90*/  STL [R1+0x1c], R184 ;  /* 0x00001cb801007387 */ /* 0x000fe80000100800 */
[----:B------:R-:W4:Y:S04]  /*efa0*/  LDL.LU R191, [R1+0x68] ;  /* 0x0000680001bf7983 */ /* 0x000f280000300800 */
[----:B------:R-:W4:Y:S04]  /*efb0*/  LDL.LU R187, [R1+0x44] ;  /* 0x0000440001bb7983 */ /* 0x000f280000300800 */
[----:B------:R1:W-:Y:S04]  /*efc0*/  STL [R1+0x20], R133 ;  /* 0x0000208501007387 */ /* 0x0003e80000100800 */
[----:B------:R-:W4:Y:S04]  /*efd0*/  LDL.LU R170, [R1+0x70] ;  /* 0x0000700001aa7983 */ /* 0x000f280000300800 */
[----:B------:R-:W4:Y:S01]  /*efe0*/  LDL.LU R172, [R1+0x48] ;  /* 0x0000480001ac7983 */ /* 0x000f220000300800 */
[----:B------:R-:W-:-:S03]  /*eff0*/  IADD3.X R169, R169, UR17, RZ, P2, !PT ;  /* 0x00000011a9a97c10 */ /* 0x000fc600097fe4ff */
[----:B-1----:R-:W4:Y:S04]  /*f000*/  LDL.LU R133, [R1+0x78] ;  /* 0x0000780001857983 */ /* 0x002f280000300800 */
[----:B------:R-:W4:Y:S01]  /*f010*/  LDL.LU R184, [R1+0x4c] ;  /* 0x00004c0001b87983 */ /* 0x000f220000300800 */
[----:B------:R-:W-:-:S03]  /*f020*/  IADD3.X R163, R163, UR17, RZ, P3, !PT ;  /* 0x00000011a3a37c10 */ /* 0x000fc60009ffe4ff */
[----:B------:R1:W-:Y:S01]  /*f030*/  STL [R1+0x24], R169 ;  /* 0x000024a901007387 */ /* 0x0003e20000100800 */
[----:B------:R-:W-:-:S03]  /*f040*/  IADD3 R123, P5, R123, UR61, RZ ;  /* 0x0000003d7b7b7c10 */ /* 0x000fc6000ffbe0ff */
[----:B-1----:R-:W4:Y:S04]  /*f050*/  LDL.LU R169, [R1+0x80] ;  /* 0x0000800001a97983 */ /* 0x002f280000300800 */
[----:B------:R1:W-:Y:S01]  /*f060*/  STL [R1+0x28], R163 ;  /* 0x000028a301007387 */ /* 0x0003e20000100800 */
[----:B--2---:R-:W-:-:S03]  /*f070*/  IADD3.X R155, R155, UR17, RZ, P4, !PT ;  /* 0x000000119b9b7c10 */ /* 0x004fc6000a7fe4ff */
[----:B-1----:R-:W2:Y:S04]  /*f080*/  LDL.LU R163, [R1+0x54] ;  /* 0x0000540001a37983 */ /* 0x002ea80000300800 */
[----:B------:R-:W2:Y:S04]  /*f090*/  LDL.LU R174, [R1+0x88] ;  /* 0x0000880001ae7983 */ /* 0x000ea80000300800 */
[----:B------:R-:W2:Y:S04]  /*f0a0*/  LDL.LU R179, [R1+0x90] ;  /* 0x0000900001b37983 */ /* 0x000ea80000300800 */
[----:B------:R-:W2:Y:S01]  /*f0b0*/  LDL.LU R154, [R1+0x64] ;  /* 0x00006400019a7983 */ /* 0x000ea20000300800 */
[----:B------:R-:W-:-:S03]  /*f0c0*/  IADD3.X R146, R146, UR17, RZ, P5, !PT ;  /* 0x0000001192927c10 */ /* 0x000fc6000affe4ff */
[----:B------:R1:W-:Y:S04]  /*f0d0*/  STL [R1+0x2c], R155 ;  /* 0x00002c9b01007387 */ /* 0x0003e80000100800 */
[----:B-1----:R-:W2:Y:S04]  /*f0e0*/  LDL.LU R155, [R1+0x98] ;  /* 0x00009800019b7983 */ /* 0x002ea80000300800 */
[----:B------:R1:W-:Y:S04]  /*f0f0*/  STL [R1+0x30], R146 ;  /* 0x0000309201007387 */ /* 0x0003e80000100800 */
[----:B-1----:R-:W2:Y:S01]  /*f100*/  LDL.LU R146, [R1+0x6c] ;  /* 0x00006c0001927983 */ /* 0x002ea20000300800 */
[----:B------:R-:W-:-:S02]  /*f110*/  IADD3 R124, P6, R124, UR61, RZ ;  /* 0x0000003d7c7c7c10 */ /* 0x000fc4000ffde0ff */
[----:B------:R-:W-:Y:S02]  /*f120*/  IADD3 R125, P1, R125, UR61, RZ ;  /* 0x0000003d7d7d7c10 */ /* 0x000fe4000ff3e0ff */
[----:B------:R-:W-:Y:S02]  /*f130*/  IADD3 R126, P2, R126, UR61, RZ ;  /* 0x0000003d7e7e7c10 */ /* 0x000fe4000ff5e0ff */
[----:B------:R-:W-:Y:S02]  /*f140*/  IADD3 R127, P3, R127, UR61, RZ ;  /* 0x0000003d7f7f7c10 */ /* 0x000fe4000ff7e0ff */
[----:B------:R-:W-:Y:S02]  /*f150*/  IADD3 R129, P5, R129, UR61, RZ ;  /* 0x0000003d81817c10 */ /* 0x000fe4000ffbe0ff */
[----:B------:R-:W-:Y:S02]  /*f160*/  IADD3 R128, P4, R128, UR61, RZ ;  /* 0x0000003d80807c10 */ /* 0x000fe4000ff9e0ff */
[----:B---3--:R-:W-:-:S02]  /*f170*/  IADD3.X R206, R206, UR17, RZ, P6, !PT ;  /* 0x00000011cece7c10 */ /* 0x008fc4000b7fe4ff */
[----:B------:R-:W-:Y:S02]  /*f180*/  IADD3 R204, P6, R204, UR61, RZ ;  /* 0x0000003dcccc7c10 */ /* 0x000fe4000ffde0ff */
[----:B------:R-:W-:Y:S01]  /*f190*/  IADD3.X R202, R202, UR17, RZ, P1, !PT ;  /* 0x00000011caca7c10 */ /* 0x000fe20008ffe4ff */
[----:B------:R-:W-:Y:S04]  /*f1a0*/  STL [R1+0x34], R206 ;  /* 0x000034ce01007387 */ /* 0x000fe80000100800 */
[----:B------:R-:W-:Y:S01]  /*f1b0*/  STL [R1+0x50], R204 ;  /* 0x000050cc01007387 */ /* 0x000fe20000100800 */
[----:B------:R-:W-:Y:S02]  /*f1c0*/  IADD3 R141, P1, R141, UR61, RZ ;  /* 0x0000003d8d8d7c10 */ /* 0x000fe4000ff3e0ff */
[----:B----4-:R-:W-:-:S02]  /*f1d0*/  IADD3.X R132, R132, UR17, RZ, P2, !PT ;  /* 0x0000001184847c10 */ /* 0x010fc400097fe4ff */
[----:B------:R-:W-:Y:S01]  /*f1e0*/  IADD3 R199, P2, R199, UR61, RZ ;  /* 0x0000003dc7c77c10 */ /* 0x000fe2000ff5e0ff */
[----:B------:R1:W-:Y:S01]  /*f1f0*/  STL [R1+0x58], R141 ;  /* 0x0000588d01007387 */ /* 0x0003e20000100800 */
[----:B------:R-:W-:-:S03]  /*f200*/  IADD3.X R200, R200, UR17, RZ, P3, !PT ;  /* 0x00000011c8c87c10 */ /* 0x000fc60009ffe4ff */
[----:B------:R-:W-:Y:S01]  /*f210*/  STL [R1+0x38], R202 ;  /* 0x000038ca01007387 */ /* 0x000fe20000100800 */
[----:B------:R-:W-:-:S03]  /*f220*/  IADD3 R191, P3, R191, UR61, RZ ;  /* 0x0000003dbfbf7c10 */ /* 0x000fc6000ff7e0ff */
[----:B-1----:R-:W3:Y:S04]  /*f230*/  LDL.LU R141, [R1+0x74] ;  /* 0x00007400018d7983 */ /* 0x002ee80000300800 */
[----:B------:R1:W-:Y:S01]  /*f240*/  STL [R1+0x60], R199 ;  /* 0x000060c701007387 */ /* 0x0003e20000100800 */
[----:B------:R-:W-:-:S03]  /*f250*/  IADD3.X R187, R187, UR17, RZ, P4, !PT ;  /* 0x00000011bbbb7c10 */ /* 0x000fc6000a7fe4ff */
[----:B------:R4:W-:Y:S01]  /*f260*/  STL [R1+0x3c], R132 ;  /* 0x00003c8401007387 */ /* 0x0009e20000100800 */
[----:B------:R-:W-:-:S03]  /*f270*/  IADD3 R170, P4, R170, UR61, RZ ;  /* 0x0000003daaaa7c10 */ /* 0x000fc6000ff9e0ff */
[----:B-1----:R-:W3:Y:S01]  /*f280*/  LDL.LU R199, [R1+0x288] ;  /* 0x0002880001c77983 */ /* 0x002ee20000300800 */
[----:B------:R-:W-:-:S03]  /*f290*/  IADD3.X R172, R172, UR17, RZ, P5, !PT ;  /* 0x00000011acac7c10 */ /* 0x000fc6000affe4ff */
[----:B----4-:R-:W4:Y:S01]  /*f2a0*/  LDL.LU R132, [R1+0xa8] ;  /* 0x0000a80001847983 */ /* 0x010f220000300800 */
[----:B------:R-:W-:-:S03]  /*f2b0*/  IADD3 R133, P5, R133, UR61, RZ ;  /* 0x0000003d85857c10 */ /* 0x000fc6000ffbe0ff */
[----:B------:R-:W-:Y:S01]  /*f2c0*/  STL [R1+0x40], R200 ;  /* 0x000040c801007387 */ /* 0x000fe20000100800 */
[----:B------:R-:W-:-:S03]  /*f2d0*/  IADD3.X R184, R184, UR17, RZ, P6, !PT ;  /* 0x00000011b8b87c10 */ /* 0x000fc6000b7fe4ff */
[----:B------:R-:W-:Y:S04]  /*f2e0*/  STL [R1+0x68], R191 ;  /* 0x000068bf01007387 */ /* 0x000fe80000100800 */
[----:B------:R1:W-:Y:S04]  /*f2f0*/  STL [R1+0x48], R172 ;  /* 0x000048ac01007387 */ /* 0x0003e80000100800 */
[----:B------:R-:W-:Y:S04]  /*f300*/  STL [R1+0x44], R187 ;  /* 0x000044bb01007387 */ /* 0x000fe80000100800 */
[----:B-1----:R-:W4:Y:S01]  /*f310*/  LDL.LU R172, [R1+0xb0] ;  /* 0x0000b00001ac7983 */ /* 0x002f220000300800 */
[----:B------:R-:W-:-:S03]  /*f320*/  IADD3 R169, P6, R169, UR61, RZ ;  /* 0x0000003da9a97c10 */ /* 0x000fc6000ffde0ff */
[----:B------:R1:W-:Y:S01]  /*f330*/  STL [R1+0x70], R170 ;  /* 0x000070aa01007387 */ /* 0x0003e20000100800 */
[----:B------:R-:W-:-:S03]  /*f340*/  IADD3.X R0, R0, UR17, RZ, P2, !PT ;  /* 0x0000001100007c10 */ /* 0x000fc600097fe4ff */
[----:B-1----:R-:W4:Y:S01]  /*f350*/  LDL.LU R170, [R1+0x84] ;  /* 0x0000840001aa7983 */ /* 0x002f220000300800 */
[----:B--2---:R-:W-:-:S03]  /*f360*/  IADD3.X R163, R163, UR17, RZ, P1, !PT ;  /* 0x00000011a3a37c10 */ /* 0x004fc60008ffe4ff */
[----:B------:R1:W-:Y:S01]  /*f370*/  STL [R1+0x78], R133 ;  /* 0x0000788501007387 */ /* 0x0003e20000100800 */
[----:B------:R-:W-:Y:S02]  /*f380*/  IADD3 R174, P1, R174, UR61, RZ ;  /* 0x0000003daeae7c10 */ /* 0x000fe4000ff3e0ff */
[----:B------:R-:W-:Y:S01]  /*f390*/  IADD3 R179, P2, R179, UR61, RZ ;  /* 0x0000003db3b37c10 */ /* 0x000fe2000ff5e0ff */
[----:B-1----:R-:W2:Y:S04]  /*f3a0*/  LDL.LU R133, [R1+0xb8] ;  /* 0x0000b80001857983 */ /* 0x002ea80000300800 */
[----:B------:R1:W-:Y:S01]  /*f3b0*/  STL [R1+0x4c], R184 ;  /* 0x00004cb801007387 */ /* 0x0003e20000100800 */
[----:B------:R-:W-:-:S03]  /*f3c0*/  IADD3.X R154, R154, UR17, RZ, P3, !PT ;  /* 0x000000119a9a7c10 */ /* 0x000fc60009ffe4ff */
[----:B-1----:R-:W2:Y:S04]  /*f3d0*/  LDL.LU R184, [R1+0x8c] ;  /* 0x00008c0001b87983 */ /* 0x002ea80000300800 */
[----:B------:R1:W-:Y:S01]  /*f3e0*/  STL [R1+0x80], R169 ;  /* 0x000080a901007387 */ /* 0x0003e20000100800 */
[----:B------:R-:W-:-:S03]  /*f3f0*/  IADD3 R155, P3, R155, UR61, RZ ;  /* 0x0000003d9b9b7c10 */ /* 0x000fc6000ff7e0ff */
[----:B-1----:R-:W2:Y:S04]  /*f400*/  LDL.LU R169, [R1+0x94] ;  /* 0x0000940001a97983 */ /* 0x002ea80000300800 */
[----:B------:R1:W-:Y:S01]  /*f410*/  STL [R1+0x54], R163 ;  /* 0x000054a301007387 */ /* 0x0003e20000100800 */
[----:B------:R-:W-:-:S03]  /*f420*/  IADD3.X R146, R146, UR17, RZ, P4, !PT ;  /* 0x0000001192927c10 */ /* 0x000fc6000a7fe4ff */
[----:B-1----:R-:W2:Y:S04]  /*f430*/  LDL.LU R163, [R1+0xc8] ;  /* 0x0000c80001a37983 */ /* 0x002ea80000300800 */
[----:B------:R1:W-:Y:S04]  /*f440*/  STL [R1+0x5c], R0 ;  /* 0x00005c0001007387 */ /* 0x0003e80000100800 */
[----:B-1----:R-:W2:Y:S04]  /*f450*/  LDL.LU R0, [R1+0x284] ;  /* 0x0002840001007983 */ /* 0x002ea80000300800 */
[----:B------:R-:W-:Y:S04]  /*f460*/  STL [R1+0x88], R174 ;  /* 0x000088ae01007387 */ /* 0x000fe80000100800 */
[----:B------:R-:W2:Y:S04]  /*f470*/  LDL.LU R200, [R1+0xd0] ;  /* 0x0000d00001c87983 */ /* 0x000ea80000300800 */
[----:B------:R-:W-:Y:S04]  /*f480*/  STL [R1+0x90], R179 ;  /* 0x000090b301007387 */ /* 0x000fe80000100800 */
[----:B------:R1:W-:Y:S04]  /*f490*/  STL [R1+0x98], R155 ;  /* 0x0000989b01007387 */ /* 0x0003e80000100800 */
[----:B------:R-:W-:Y:S04]  /*f4a0*/  STL [R1+0x64], R154 ;  /* 0x0000649a01007387 */ /* 0x000fe80000100800 */
[----:B-1----:R-:W2:Y:S04]  /*f4b0*/  LDL.LU R155, [R1+0xa4] ;  /* 0x0000a400019b7983 */ /* 0x002ea80000300800 */
[----:B------:R-:W2:Y:S04]  /*f4c0*/  LDL.LU R191, [R1+0xd8] ;  /* 0x0000d80001bf7983 */ /* 0x000ea80000300800 */
[----:B------:R-:W2:Y:S04]  /*f4d0*/  LDL.LU R187, [R1+0xac] ;  /* 0x0000ac0001bb7983 */ /* 0x000ea80000300800 */
[----:B------:R-:W2:Y:S04]  /*f4e0*/  LDL.LU R174, [R1+0xe0] ;  /* 0x0000e00001ae7983 */ /* 0x000ea80000300800 */
[----:B------:R1:W-:Y:S04]  /*f4f0*/  STL [R1+0x6c], R146 ;  /* 0x00006c9201007387 */ /* 0x0003e80000100800 */
[----:B-1----:R-:W2:Y:S01]  /*f500*/  LDL.LU R146, [R1+0xb4] ;  /* 0x0000b40001927983 */ /* 0x002ea20000300800 */
[----:B------:R-:W-:-:S02]  /*f510*/  IADD3 R196, P4, R196, UR61, RZ ;  /* 0x0000003dc4c47c10 */ /* 0x000fc4000ff9e0ff */
[----:B------:R-:W-:-:S03]  /*f520*/  IADD3.X R197, R197, UR17, RZ, P6, !PT ;  /* 0x00000011c5c57c10 */ /* 0x000fc6000b7fe4ff */
[----:B------:R1:W-:Y:S04]  /*f530*/  STL [R1+0xa0], R196 ;  /* 0x0000a0c401007387 */ /* 0x0003e80000100800 */
[----:B-1----:R-:W2:Y:S04]  /*f540*/  LDL.LU R196, [R1+0x280] ;  /* 0x0002800001c47983 */ /* 0x002ea80000300800 */
[----:B------:R-:W2:Y:S01]  /*f550*/  LDL.LU R179, [R1+0xe8] ;  /* 0x0000e80001b37983 */ /* 0x000ea20000300800 */
[----:B------:R-:W-:Y:S02]  /*f560*/  IADD3.X R2, R2, UR17, RZ, P4, !PT ;  /* 0x0000001102027c10 */ /* 0x000fe4000a7fe4ff */
[----:B---3--:R-:W-:-:S05]  /*f570*/  IADD3.X R141, R141, UR17, RZ, P5, !PT ;  /* 0x000000118d8d7c10 */ /* 0x008fca000affe4ff */
[----:B------:R1:W-:Y:S04]  /*f580*/  STL [R1+0x74], R141 ;  /* 0x0000748d01007387 */ /* 0x0003e80000100800 */
[----:B-1----:R-:W3:Y:S01]  /*f590*/  LDL.LU R141, [R1+0xf0] ;  /* 0x0000f000018d7983 */ /* 0x002ee20000300800 */
[----:B----4-:R-:W-:-:S03]  /*f5a0*/  IADD3 R132, P5, R132, UR61, RZ ;  /* 0x0000003d84847c10 */ /* 0x010fc6000ffbe0ff */
[----:B------:R-:W4:Y:S04]  /*f5b0*/  LDL.LU R154, [R1+0xc4] ;  /* 0x0000c400019a7983 */ /* 0x000f280000300800 */
[----:B------:R1:W-:Y:S04]  /*f5c0*/  STL [R1+0xa8], R132 ;  /* 0x0000a88401007387 */ /* 0x0003e80000100800 */
[----:B-1----:R-:W4:Y:S04]  /*f5d0*/  LDL.LU R132, [R1+0xf8] ;  /* 0x0000f80001847983 */ /* 0x002f280000300800 */
[----:B------:R1:W-:Y:S01]  /*f5e0*/  STL [R1+0x7c], R197 ;  /* 0x00007cc501007387 */ /* 0x0003e20000100800 */
[----:B------:R-:W-:-:S03]  /*f5f0*/  IADD3 R172, P6, R172, UR61, RZ ;  /* 0x0000003dacac7c10 */ /* 0x000fc6000ffde0ff */
[----:B-1----:R-:W4:Y:S01]  /*f600*/  LDL.LU R197, [R1+0x27c] ;  /* 0x00027c0001c57983 */ /* 0x002f220000300800 */
[----:B------:R-:W-:-:S03]  /*f610*/  IADD3.X R170, R170, UR17, RZ, P1, !PT ;  /* 0x00000011aaaa7c10 */ /* 0x000fc60008ffe4ff */
[----:B------:R1:W-:Y:S04]  /*f620*/  STL [R1+0xb0], R172 ;  /* 0x0000b0ac01007387 */ /* 0x0003e80000100800 */
[----:B-1----:R-:W4:Y:S01]  /*f630*/  LDL.LU R172, [R1+0xcc] ;  /* 0x0000cc0001ac7983 */ /* 0x002f220000300800 */
[----:B--2---:R-:W-:-:S05]  /*f640*/  IADD3 R133, P1, R133, UR61, RZ ;  /* 0x0000003d85857c10 */ /* 0x004fca000ff3e0ff */
[----:B------:R1:W-:Y:S01]  /*f650*/  STL [R1+0xb8], R133 ;  /* 0x0000b88501007387 */ /* 0x0003e20000100800 */
[----:B------:R-:W-:-:S03]  /*f660*/  IADD3.X R184, R184, UR17, RZ, P2, !PT ;  /* 0x00000011b8b87c10 */ /* 0x000fc600097fe4ff */
[----:B-1----:R-:W2:Y:S01]  /*f670*/  LDL.LU R133, [R1+0xd4] ;  /* 0x0000d40001857983 */ /* 0x002ea20000300800 */
[----:B------:R-:W-:-:S03]  /*f680*/  IADD3 R199, P2, R199, UR61, RZ ;  /* 0x0000003dc7c77c10 */ /* 0x000fc6000ff5e0ff */
[----:B------:R-:W-:Y:S04]  /*f690*/  STL [R1+0x84], R170 ;  /* 0x000084aa01007387 */ /* 0x000fe80000100800 */
[----:B------:R1:W-:Y:S01]  /*f6a0*/  STL [R1+0x8c], R184 ;  /* 0x00008cb801007387 */ /* 0x0003e20000100800 */
[----:B------:R-:W-:-:S03]  /*f6b0*/  IADD3.X R169, R169, UR17, RZ, P3, !PT ;  /* 0x00000011a9a97c10 */ /* 0x000fc60009ffe4ff */
[----:B-1----:R-:W2:Y:S04]  /*f6c0*/  LDL.LU R184, [R1+0x108] ;  /* 0x0001080001b87983 */ /* 0x002ea80000300800 */
[----:B------:R1:W-:Y:S01]  /*f6d0*/  STL [R1+0xc0], R199 ;  /* 0x0000c0c701007387 */ /* 0x0003e20000100800 */
[----:B------:R-:W-:-:S03]  /*f6e0*/  IADD3 R163, P3, R163, UR61, RZ ;  /* 0x0000003da3a37c10 */ /* 0x000fc6000ff7e0ff */
[----:B-1----:R-:W2:Y:S04]  /*f6f0*/  LDL.LU R199, [R1+0x278] ;  /* 0x0002780001c77983 */ /* 0x002ea80000300800 */
[----:B------:R-:W2:Y:S04]  /*f700*/  LDL.LU R170, [R1+0x110] ;  /* 0x0001100001aa7983 */ /* 0x000ea80000300800 */
[----:B------:R-:W-:Y:S04]  /*f710*/  STL [R1+0x94], R169 ;  /* 0x000094a901007387 */ /* 0x000fe80000100800 */
[----:B------:R-:W-:Y:S04]  /*f720*/  STL [R1+0xc8], R163 ;  /* 0x0000c8a301007387 */ /* 0x000fe80000100800 */
[----:B------:R1:W-:Y:S01]  /*f730*/  STL [R1+0x9c], R2 ;  /* 0x00009c0201007387 */ /* 0x0003e20000100800 */
[----:B------:R-:W-:-:S03]  /*f740*/  IADD3 R200, P4, R200, UR61, RZ ;  /* 0x0000003dc8c87c10 */ /* 0x000fc6000ff9e0ff */
[----:B-1----:R-:W2:Y:S04]  /*f750*/  LDL.LU R2, [R1+0x274] ;  /* 0x0002740001027983 */ /* 0x002ea80000300800 */
[----:B------:R-:W2:Y:S04]  /*f760*/  LDL.LU R169, [R1+0xe4] ;  /* 0x0000e40001a97983 */ /* 0x000ea80000300800 */
[----:B------:R-:W2:Y:S01]  /*f770*/  LDL.LU R163, [R1+0x118] ;  /* 0x0001180001a37983 */ /* 0x000ea20000300800 */
[----:B------:R-:W-:Y:S02]  /*f780*/  IADD3.X R155, R155, UR17, RZ, P5, !PT ;  /* 0x000000119b9b7c10 */ /* 0x000fe4000affe4ff */
[----:B------:R-:W-:-:S03]  /*f790*/  IADD3 R191, P5, R191, UR61, RZ ;  /* 0x0000003dbfbf7c10 */ /* 0x000fc6000ffbe0ff */
[----:B------:R1:W-:Y:S01]  /*f7a0*/  STL [R1+0xa4], R155 ;  /* 0x0000a49b01007387 */ /* 0x0003e20000100800 */
[----:B------:R-:W-:Y:S02]  /*f7b0*/  IADD3.X R187, R187, UR17, RZ, P6, !PT ;  /* 0x00000011bbbb7c10 */ /* 0x000fe4000b7fe4ff */
[----:B------:R-:W-:Y:S01]  /*f7c0*/  IADD3 R174, P6, R174, UR61, RZ ;  /* 0x0000003daeae7c10 */ /* 0x000fe2000ffde0ff */
[----:B-1----:R-:W2:Y:S04]  /*f7d0*/  LDL.LU R155, [R1+0xec] ;  /* 0x0000ec00019b7983 */ /* 0x002ea80000300800 */
[----:B------:R-:W-:Y:S04]  /*f7e0*/  STL [R1+0xd0], R200 ;  /* 0x0000d0c801007387 */ /* 0x000fe80000100800 */
[----:B------:R-:W-:Y:S01]  /*f7f0*/  STL [R1+0xd8], R191 ;  /* 0x0000d8bf01007387 */ /* 0x000fe20000100800 */
[----:B------:R-:W-:-:S03]  /*f800*/  IADD3.X R146, R146, UR17, RZ, P1, !PT ;  /* 0x0000001192927c10 */ /* 0x000fc60008ffe4ff */
[----:B------:R1:W-:Y:S04]  /*f810*/  STL [R1+0xe0], R174 ;  /* 0x0000e0ae01007387 */ /* 0x0003e80000100800 */
[----:B------:R-:W-:Y:S04]  /*f820*/  STL [R1+0xac], R187 ;  /* 0x0000acbb01007387 */ /* 0x000fe80000100800 */
[----:B-1----:R-:W2:Y:S04]  /*f830*/  LDL.LU R174, [R1+0xf4] ;  /* 0x0000f40001ae7983 */ /* 0x002ea80000300800 */
[----:B------:R1:W-:Y:S04]  /*f840*/  STL [R1+0xb4], R146 ;  /* 0x0000b49201007387 */ /* 0x0003e80000100800 */
[----:B-1----:R-:W2:Y:S01]  /*f850*/  LDL.LU R146, [R1+0x128] ;  /* 0x0001280001927983 */ /* 0x002ea20000300800 */
[----:B------:R-:W-:-:S02]  /*f860*/  IADD3.X R195, R195, UR17, RZ, P2, !PT ;  /* 0x00000011c3c37c10 */ /* 0x000fc400097fe4ff */
[----:B------:R-:W-:-:S03]  /*f870*/  IADD3 R179, P1, R179, UR61, RZ ;  /* 0x0000003db3b37c10 */ /* 0x000fc6000ff3e0ff */
[----:B------:R1:W-:Y:S04]  /*f880*/  STL [R1+0xbc], R195 ;  /* 0x0000bcc301007387 */ /* 0x0003e80000100800 */
[----:B-1----:R-:W2:Y:S04]  /*f890*/  LDL.LU R195, [R1+0x270] ;  /* 0x0002700001c37983 */ /* 0x002ea80000300800 */
[----:B------:R-:W-:Y:S01]  /*f8a0*/  STL [R1+0xe8], R179 ;  /* 0x0000e8b301007387 */ /* 0x000fe20000100800 */
[----:B------:R-:W-:Y:S02]  /*f8b0*/  IADD3.X R0, R0, UR17, RZ, P6, !PT ;  /* 0x0000001100007c10 */ /* 0x000fe4000b7fe4ff */
[----:B---3--:R-:W-:-:S02]  /*f8c0*/  IADD3 R141, P2, R141, UR61, RZ ;  /* 0x0000003d8d8d7c10 */ /* 0x008fc4000ff5e0ff */
[----:B----4-:R-:W-:-:S03]  /*f8d0*/  IADD3.X R154, R154, UR17, RZ, P3, !PT ;  /* 0x000000119a9a7c10 */ /* 0x010fc60009ffe4ff */
[----:B------:R1:W-:Y:S04]  /*f8e0*/  STL [R1+0xf0], R141 ;  /* 0x0000f08d01007387 */ /* 0x0003e80000100800 */
[----:B-1----:R-:W3:Y:S01]  /*f8f0*/  LDL.LU R141, [R1+0x130] ;  /* 0x00013000018d7983 */ /* 0x002ee20000300800 */
[----:B------:R-:W-:-:S03]  /*f900*/  IADD3 R132, P3, R132, UR61, RZ ;  /* 0x0000003d84847c10 */ /* 0x000fc6000ff7e0ff */
[----:B------:R-:W4:Y:S04]  /*f910*/  LDL.LU R179, [R1+0x104] ;  /* 0x0001040001b37983 */ /* 0x000f280000300800 */
[----:B------:R1:W-:Y:S04]  /*f920*/  STL [R1+0xf8], R132 ;  /* 0x0000f88401007387 */ /* 0x0003e80000100800 */
[----:B------:R-:W-:Y:S04]  /*f930*/  STL [R1+0xc4], R154 ;  /* 0x0000c49a01007387 */ /* 0x000fe80000100800 */
[----:B-1----:R-:W4:Y:S01]  /*f940*/  LDL.LU R132, [R1+0x138] ;  /* 0x0001380001847983 */ /* 0x002f220000300800 */
[----:B------:R-:W-:-:S02]  /*f950*/  IADD3.X R172, R172, UR17, RZ, P4, !PT ;  /* 0x00000011acac7c10 */ /* 0x000fc4000a7fe4ff */
[----:B------:R-:W-:-:S05]  /*f960*/  IADD3 R197, P4, R197, UR61, RZ ;  /* 0x0000003dc5c57c10 */ /* 0x000fca000ff9e0ff */
[----:B------:R1:W-:Y:S04]  /*f970*/  STL [R1+0x100], R197 ;  /* 0x000100c501007387 */ /* 0x0003e80000100800 */
[----:B-1----:R-:W4:Y:S01]  /*f980*/  LDL.LU R197, [R1+0x26c] ;  /* 0x00026c0001c57983 */ /* 0x002f220000300800 */
[----:B--2---:R-:W-:-:S03]  /*f990*/  IADD3.X R133, R133, UR17, RZ, P5, !PT ;  /* 0x0000001185857c10 */ /* 0x004fc6000affe4ff */
[----:B------:R-:W-:Y:S04]  /*f9a0*/  STL [R1+0xcc], R172 ;  /* 0x0000ccac01007387 */ /* 0x000fe80000100800 */
[----:B------:R-:W2:Y:S04]  /*f9b0*/  LDL.LU R154, [R1+0x10c] ;  /* 0x00010c00019a7983 */ /* 0x000ea80000300800 */
[----:B------:R1:W-:Y:S01]  /*f9c0*/  STL [R1+0xd4], R133 ;  /* 0x0000d48501007387 */ /* 0x0003e20000100800 */
[----:B------:R-:W-:-:S03]  /*f9d0*/  IADD3 R184, P5, R184, UR61, RZ ;  /* 0x0000003db8b87c10 */ /* 0x000fc6000ffbe0ff */
[----:B-1----:R-:W2:Y:S04]  /*f9e0*/  LDL.LU R133, [R1+0x140] ;  /* 0x0001400001857983 */ /* 0x002ea80000300800 */
[----:B------:R-:W2:Y:S04]  /*f9f0*/  LDL.LU R172, [R1+0x114] ;  /* 0x0001140001ac7983 */ /* 0x000ea80000300800 */
[----:B------:R-:W-:Y:S04]  /*fa00*/  STL [R1+0x108], R184 ;  /* 0x000108b801007387 */ /* 0x000fe80000100800 */
[----:B------:R1:W-:Y:S01]  /*fa10*/  STL [R1+0xdc], R0 ;  /* 0x0000dc0001007387 */ /* 0x0003e20000100800 */
[----:B------:R-:W-:-:S03]  /*fa20*/  IADD3 R170, P6, R170, UR61, RZ ;  /* 0x0000003daaaa7c10 */ /* 0x000fc6000ffde0ff */
[----:B-1----:R-:W2:Y:S04]  /*fa30*/  LDL.LU R0, [R1+0x268] ;  /* 0x0002680001007983 */ /* 0x002ea80000300800 */
[----:B------:R-:W2:Y:S04]  /*fa40*/  LDL.LU R184, [R1+0x148] ;  /* 0x0001480001b87983 */ /* 0x000ea80000300800 */
[----:B------:R-:W-:Y:S01]  /*fa50*/  STL [R1+0x110], R170 ;  /* 0x000110aa01007387 */ /* 0x000fe20000100800 */
[----:B------:R-:W-:Y:S02]  /*fa60*/  IADD3.X R169, R169, UR17, RZ, P1, !PT ;  /* 0x00000011a9a97c10 */ /* 0x000fe40008ffe4ff */
[----:B------:R-:W-:-:S03]  /*fa70*/  IADD3 R163, P1, R163, UR61, RZ ;  /* 0x0000003da3a37c10 */ /* 0x000fc6000ff3e0ff */
[----:B------:R1:W-:Y:S04]  /*fa80*/  STL [R1+0xe4], R169 ;  /* 0x0000e4a901007387 */ /* 0x0003e80000100800 */
[----:B-1----:R-:W2:Y:S01]  /*fa90*/  LDL.LU R169, [R1+0x150] ;  /* 0x0001500001a97983 */ /* 0x002ea20000300800 */
[----:B------:R-:W-:Y:S02]  /*faa0*/  IADD3.X R155, R155, UR17, RZ, P2, !PT ;  /* 0x000000119b9b7c10 */ /* 0x000fe400097fe4ff */
[----:B------:R-:W-:Y:S01]  /*fab0*/  IADD3 R2, P2, R2, UR61, RZ ;  /* 0x0000003d02027c10 */ /* 0x000fe2000ff5e0ff */
[----:B------:R1:W-:Y:S04]  /*fac0*/  STL [R1+0x118], R163 ;  /* 0x000118a301007387 */ /* 0x0003e80000100800 */
[----:B-1----:R-:W2:Y:S04]  /*fad0*/  LDL.LU R163, [R1+0x124] ;  /* 0x0001240001a37983 */ /* 0x002ea80000300800 */
[----:B------:R1:W-:Y:S01]  /*fae0*/  STL [R1+0x120], R2 ;  /* 0x0001200201007387 */ /* 0x0003e20000100800 */
[----:B------:R-:W-:-:S03]  /*faf0*/  IADD3.X R174, R174, UR17, RZ, P3, !PT ;  /* 0x00000011aeae7c10 */ /* 0x000fc60009ffe4ff */
[----:B------:R0:W-:Y:S04]  /*fb00*/  STL [R1+0xec], R155 ;  /* 0x0000ec9b01007387 */ /* 0x0001e80000100800 */
[----:B-1----:R-:W2:Y:S04]  /*fb10*/  LDL.LU R2, [R1+0x264] ;  /* 0x0002640001027983 */ /* 0x002ea80000300800 */
[----:B0-----:R-:W2:Y:S01]  /*fb20*/  LDL.LU R155, [R1+0x158] ;  /* 0x00015800019b7983 */ /* 0x001ea20000300800 */
[----:B------:R-:W-:-:S05]  /*fb30*/  IADD3 R146, P3, R146, UR61, RZ ;  /* 0x0000003d92927c10 */ /* 0x000fca000ff7e0ff */
[----:B------:R0:W-:Y:S04]  /*fb40*/  STL [R1+0x128], R146 ;  /* 0x0001289201007387 */ /* 0x0001e80000100800 */
[----:B0-----:R-:W2:Y:S01]  /*fb50*/  LDL.LU R146, [R1+0x12c] ;  /* 0x00012c0001927983 */ /* 0x001ea20000300800 */
[----:B------:R-:W-:-:S03]  /*fb60*/  IADD3.X R196, R196, UR17, RZ, P4, !PT ;  /* 0x00000011c4c47c10 */ /* 0x000fc6000a7fe4ff */
[----:B------:R-:W-:Y:S04]  /*fb70*/  STL [R1+0xf4], R174 ;  /* 0x0000f4ae01007387 */ /* 0x000fe80000100800 */
[----:B------:R0:W-:Y:S01]  /*fb80*/  STL [R1+0xfc], R196 ;  /* 0x0000fcc401007387 */ /* 0x0001e20000100800 */
[----:B------:R-:W-:-:S03]  /*fb90*/  IADD3.X R199, R199, UR17, RZ, P2, !PT ;  /* 0x00000011c7c77c10 */ /* 0x000fc600097fe4ff */
[----:B0-----:R-:W2:Y:S01]  /*fba0*/  LDL.LU R196, [R1+0x260] ;  /* 0x0002600001c47983 */ /* 0x001ea20000300800 */
[----:B---3--:R-:W-:Y:S02]  /*fbb0*/  IADD3 R141, P4, R141, UR61, RZ ;  /* 0x0000003d8d8d7c10 */ /* 0x008fe4000ff9e0ff */
[----:B----4-:R-:W-:-:S03]  /*fbc0*/  IADD3.X R179, R179, UR17, RZ, P5, !PT ;  /* 0x00000011b3b37c10 */ /* 0x010fc6000affe4ff */
[----:B------:R0:W-:Y:S04]  /*fbd0*/  STL [R1+0x130], R141 ;  /* 0x0001308d01007387 */ /* 0x0001e80000100800 */
[----:B0-----:R-:W3:Y:S01]  /*fbe0*/  LDL.LU R141, [R1+0x134] ;  /* 0x00013400018d7983 */ /* 0x001ee20000300800 */
[----:B------:R-:W-:-:S05]  /*fbf0*/  IADD3 R132, P5, R132, UR61, RZ ;  /* 0x0000003d84847c10 */ /* 0x000fca000ffbe0ff */
[----:B------:R0:W-:Y:S04]  /*fc00*/  STL [R1+0x138], R132 ;  /* 0x0001388401007387 */ /* 0x0001e80000100800 */
[----:B0-----:R-:W4:Y:S04]  /*fc10*/  LDL.LU R132, [R1+0x168] ;  /* 0x0001680001847983 */ /* 0x001f280000300800 */
[----:B------:R-:W-:Y:S01]  /*fc20*/  STL [R1+0x104], R179 ;  /* 0x000104b301007387 */ /* 0x000fe20000100800 */
[----:B--2---:R-:W-:Y:S02]  /*fc30*/  IADD3.X R154, R154, UR17, RZ, P6, !PT ;  /* 0x000000119a9a7c10 */ /* 0x004fe4000b7fe4ff */
[----:B------:R-:W-:-:S02]  /*fc40*/  IADD3 R133, P6, R133, UR61, RZ ;  /* 0x0000003d85857c10 */ /* 0x000fc4000ffde0ff */
[----:B------:R-:W-:-:S03]  /*fc50*/  IADD3.X R172, R172, UR17, RZ, P1, !PT ;  /* 0x00000011acac7c10 */ /* 0x000fc60008ffe4ff */
[----:B------:R0:W-:Y:S04]  /*fc60*/  STL [R1+0x140], R133 ;  /* 0x0001408501007387 */ /* 0x0001e80000100800 */
[----:B------:R-:W-:Y:S04]  /*fc70*/  STL [R1+0x10c], R154 ;  /* 0x00010c9a01007387 */ /* 0x000fe80000100800 */
[----:B0-----:R-:W2:Y:S04]  /*fc80*/  LDL.LU R133, [R1+0x170] ;  /* 0x0001700001857983 */ /* 0x001ea80000300800 */
[----:B------:R0:W-:Y:S01]  /*fc90*/  STL [R1+0x114], R172 ;  /* 0x000114ac01007387 */ /* 0x0001e20000100800 */
[----:B------:R-:W-:-:S03]  /*fca0*/  IADD3 R184, P1, R184, UR61, RZ ;  /* 0x0000003db8b87c10 */ /* 0x000fc6000ff3e0ff */
[----:B0-----:R-:W2:Y:S04]  /*fcb0*/  LDL.LU R172, [R1+0x178] ;  /* 0x0001780001ac7983 */ /* 0x001ea80000300800 */
[----:B------:R-:W-:Y:S04]  /*fcc0*/  STL [R1+0x148], R184 ;  /* 0x000148b801007387 */ /* 0x000fe80000100800 */
[----:B------:R0:W-:Y:S04]  /*fcd0*/  STL [R1+0x11c], R199 ;  /* 0x00011cc701007387 */ /* 0x0001e80000100800 */
[----:B0-----:R-:W2:Y:S01]  /*fce0*/  LDL.LU R199, [R1+0x14c] ;  /* 0x00014c0001c77983 */ /* 0x001ea20000300800 */
[----:B------:R-:W-:-:S05]  /*fcf0*/  IADD3 R169, P2, R169, UR61, RZ ;  /* 0x0000003da9a97c10 */ /* 0x000fca000ff5e0ff */
[----:B------:R0:W-:Y:S04]  /*fd00*/  STL [R1+0x150], R169 ;  /* 0x000150a901007387 */ /* 0x0001e80000100800 */
[----:B------:R-:W2:Y:S01]  /*fd10*/  LDL.LU R184, [R1+0x154] ;  /* 0x0001540001b87983 */ /* 0x000ea20000300800 */
[----:B------:R-:W-:-:S05]  /*fd20*/  IADD3.X R163, R163, UR17, RZ, P3, !PT ;  /* 0x00000011a3a37c10 */ /* 0x000fca0009ffe4ff */
[----:B------:R-:W-:Y:S04]  /*fd30*/  STL [R1+0x124], R163 ;  /* 0x000124a301007387 */ /* 0x000fe80000100800 */
[----:B0-----:R-:W2:Y:S01]  /*fd40*/  LDL.LU R169, [R1+0x188] ;  /* 0x0001880001a97983 */ /* 0x001ea20000300800 */
[----:B------:R-:W-:-:S05]  /*fd50*/  IADD3 R155, P3, R155, UR61, RZ ;  /* 0x0000003d9b9b7c10 */ /* 0x000fca000ff7e0ff */
[----:B------:R-:W-:Y:S01]  /*fd60*/  STL [R1+0x158], R155 ;  /* 0x0001589b01007387 */ /* 0x000fe20000100800 */
[----:B------:R-:W-:Y:S02]  /*fd70*/  IADD3.X R146, R146, UR17, RZ, P4, !PT ;  /* 0x0000001192927c10 */ /* 0x000fe4000a7fe4ff */
[----:B------:R-:W-:-:S05]  /*fd80*/  IADD3 R0, P4, R0, UR61, RZ ;  /* 0x0000003d00007c10 */ /* 0x000fca000ff9e0ff */
[----:B------:R0:W-:Y:S04]  /*fd90*/  STL [R1+0x160], R0 ;  /* 0x0001600001007387 */ /* 0x0001e80000100800 */
[----:B------:R1:W-:Y:S04]  /*fda0*/  STL [R1+0x12c], R146 ;  /* 0x00012c9201007387 */ /* 0x0003e80000100800 */
[----:B0-----:R-:W2:Y:S01]  /*fdb0*/  LDL.LU R0, [R1+0x25c] ;  /* 0x00025c0001007983 */ /* 0x001ea20000300800 */
[----:B------:R-:W-:-:S03]  /*fdc0*/  IADD3.X R195, R195, UR17, RZ, P6, !PT ;  /* 0x00000011c3c37c10 */ /* 0x000fc6000b7fe4ff */
[----:B------:R-:W2:Y:S04]  /*fdd0*/  LDL.LU R163, [R1+0x190] ;  /* 0x0001900001a37983 */ /* 0x000ea80000300800 */
[----:B------:R-:W2:Y:S01]  /*fde0*/  LDL.LU R155, [R1+0x198] ;  /* 0x00019800019b7983 */ /* 0x000ea20000300800 */
[----:B------:R-:W-:Y:S02]  /*fdf0*/  IADD3.X R197, R197, UR17, RZ, P4, !PT ;  /* 0x00000011c5c57c10 */ /* 0x000fe4000a7fe4ff */
[----:B---3--:R-:W-:-:S05]  /*fe00*/  IADD3.X R141, R141, UR17, RZ, P5, !PT ;  /* 0x000000118d8d7c10 */ /* 0x008fca000affe4ff */
[----:B------:R-:W-:Y:S04]  /*fe10*/  STL [R1+0x134], R141 ;  /* 0x0001348d01007387 */ /* 0x000fe80000100800 */
[----:B-1----:R-:W3:Y:S01]  /*fe20*/  LDL.LU R146, [R1+0x16c] ;  /* 0x00016c0001927983 */ /* 0x002ee20000300800 */
[----:B----4-:R-:W-:-:S05]  /*fe30*/  IADD3 R132, P5, R132, UR61, RZ ;  /* 0x0000003d84847c10 */ /* 0x010fca000ffbe0ff */
[----:B------:R-:W-:Y:S04]  /*fe40*/  STL [R1+0x168], R132 ;  /* 0x0001688401007387 */ /* 0x000fe80000100800 */
[----:B------:R0:W-:Y:S04]  /*fe50*/  STL [R1+0x13c], R195 ;  /* 0x00013cc301007387 */ /* 0x0001e80000100800 */
[----:B0-----:R-:W4:Y:S04]  /*fe60*/  LDL.LU R195, [R1+0x258] ;  /* 0x0002580001c37983 */ /* 0x001f280000300800 */
[----:B------:R-:W4:Y:S04]  /*fe70*/  LDL.LU R141, [R1+0x174] ;  /* 0x00017400018d7983 */ /* 0x000f280000300800 */
[----:B------:R-:W4:Y:S01]  /*fe80*/  LDL.LU R132, [R1+0x1a8] ;  /* 0x0001a80001847983 */ /* 0x000f220000300800 */
[----:B--2---:R-:W-:-:S05]  /*fe90*/  IADD3 R133, P6, R133, UR61, RZ ;  /* 0x0000003d85857c10 */ /* 0x004fca000ffde0ff */
[----:B------:R-:W-:Y:S01]  /*fea0*/  STL [R1+0x170], R133 ;  /* 0x0001708501007387 */ /* 0x000fe20000100800 */
[----:B------:R-:W-:Y:S02]  /*feb0*/  IADD3.X R199, R199, UR17, RZ, P2, !PT ;  /* 0x00000011c7c77c10 */ /* 0x000fe400097fe4ff */
[----:B------:R-:W-:Y:S02]  /*fec0*/  IADD3 R196, P2, R196, UR61, RZ ;  /* 0x0000003dc4c47c10 */ /* 0x000fe4000ff5e0ff */
[----:B------:R-:W-:Y:S02]  /*fed0*/  IADD3.X R184, R184, UR17, RZ, P3, !PT ;  /* 0x00000011b8b87c10 */ /* 0x000fe40009ffe4ff */
[----:B------:R-:W-:Y:S02]  /*fee0*/  IADD3 R169, P3, R169, UR61, RZ ;  /* 0x0000003da9a97c10 */ /* 0x000fe4000ff7e0ff */
[----:B------:R-:W-:Y:S02]  /*fef0*/  IADD3.X R0, R0, UR17, RZ, P1, !PT ;  /* 0x0000001100007c10 */ /* 0x000fe40008ffe4ff */
[----:B------:R-:W-:-:S03]  /*ff00*/  IADD3 R172, P1, R172, UR61, RZ ;  /* 0x0000003dacac7c10 */ /* 0x000fc6000ff3e0ff */
[----:B------:R0:W-:Y:S04]  /*ff10*/  STL [R1+0x144], R0 ;  /* 0x0001440001007387 */ /* 0x0001e80000100800 */
[----:B0-----:R-:W2:Y:S04]  /*ff20*/  LDL.LU R0, [R1+0x254] ;  /* 0x0002540001007983 */ /* 0x001ea80000300800 */
[----:B------:R-:W2:Y:S04]  /*ff30*/  LDL.LU R133, [R1+0x1b0] ;  /* 0x0001b00001857983 */ /* 0x000ea80000300800 */
[----:B------:R0:W-:Y:S04]  /*ff40*/  STL [R1+0x14c], R199 ;  /* 0x00014cc701007387 */ /* 0x0001e80000100800 */
[----:B------:R-:W-:Y:S04]  /*ff50*/  STL [R1+0x178], R172 ;  /* 0x000178ac01007387 */ /* 0x000fe80000100800 */
[----:B0-----:R-:W2:Y:S04]  /*ff60*/  LDL.LU R199, [R1+0x1b8] ;  /* 0x0001b80001c77983 */ /* 0x001ea80000300800 */
[----:B------:R0:W-:Y:S04]  /*ff70*/  STL [R1+0x180], R196 ;  /* 0x000180c401007387 */ /* 0x0001e80000100800 */
[----:B0-----:R-:W2:Y:S04]  /*ff80*/  LDL.LU R196, [R1+0x194] ;  /* 0x0001940001c47983 */ /* 0x001ea80000300800 */
[----:B------:R-:W-:Y:S04]  /*ff90*/  STL [R1+0x154], R184 ;  /* 0x000154b801007387 */ /* 0x000fe80000100800 */
[----:B------:R0:W-:Y:S04]  /*ffa0*/  STL [R1+0x15c], R197 ;  /* 0x00015cc501007387 */ /* 0x0001e80000100800 */
[----:B------:R-:W-:Y:S04]  /*ffb0*/  STL [R1+0x188], R169 ;  /* 0x000188a901007387 */ /* 0x000fe80000100800 */
[----:B0-----:R-:W2:Y:S01]  /*ffc0*/  LDL.LU R197, [R1+0x250] ;  /* 0x0002500001c57983 */ /* 0x001ea20000300800 */
[----:B------:R-:W-:-:S02]  /*ffd0*/  IADD3 R163, P4, R163, UR61, RZ ;  /* 0x0000003da3a37c10 */ /* 0x000fc4000ff9e0ff */
[----:B------:R-:W-:Y:S02]  /*ffe0*/  IADD3.X R2, R2, UR17, RZ, P2, !PT ;  /* 0x0000001102027c10 */ /* 0x000fe400097fe4ff */
[----:B---3--:R-:W-:Y:S02]  /*fff0*/  IADD3.X R146, R146, UR17, RZ, P6, !PT ;  /* 0x0000001192927c10 */ /* 0x008fe4000b7fe4ff */
[----:B----4-:R-:W-:Y:S02]  /*10000*/  IADD3.X R141, R141, UR17, RZ, P1, !PT ;  /* 0x000000118d8d7c10 */ /* 0x010fe40008ffe4ff */
[----:B------:R-:W-:Y:S02]  /*10010*/  IADD3 R132, P1, R132, UR61, RZ ;  /* 0x0000003d84847c10 */ /* 0x000fe4000ff3e0ff */
[----:B--2---:R-:W-:Y:S02]  /*10020*/  IADD3.X R0, R0, UR17, RZ, P5, !PT ;  /* 0x0000001100007c10 */ /* 0x004fe4000affe4ff */
[----:B------:R-:W-:-:S03]  /*10030*/  IADD3 R155, P5, R155, UR61, RZ ;  /* 0x0000003d9b9b7c10 */ /* 0x000fc6000ffbe0ff */
[----:B------:R0:W-:Y:S04]  /*10040*/  STL [R1+0x164], R0 ;  /* 0x0001640001007387 */ /* 0x0001e80000100800 */
[----:B------:R-:W-:Y:S04]  /*10050*/  STL [R1+0x190], R163 ;  /* 0x000190a301007387 */ /* 0x000fe80000100800 */
[----:B0-----:R-:W2:Y:S04]  /*10060*/  LDL.LU R0, [R1+0x24c] ;  /* 0x00024c0001007983 */ /* 0x001ea80000300800 */
[----:B------:R-:W-:Y:S01]  /*10070*/  STL [R1+0x198], R155 ;  /* 0x0001989b01007387 */ /* 0x000fe20000100800 */
[----:B------:R-:W-:-:S05]  /*10080*/  IADD3 R197, P6, R197, UR61, RZ ;  /* 0x0000003dc5c57c10 */ /* 0x000fca000ffde0ff */
[----:B------:R0:W-:Y:S04]  /*10090*/  STL [R1+0x1a0], R197 ;  /* 0x0001a0c501007387 */ /* 0x0001e80000100800 */
[----:B------:R-:W-:Y:S04]  /*100a0*/  STL [R1+0x16c], R146 ;  /* 0x00016c9201007387 */ /* 0x000fe80000100800 */
[----:B0-----:R-:W3:Y:S04]  /*100b0*/  LDL.LU R197, [R1+0x248] ;  /* 0x0002480001c57983 */ /* 0x001ee80000300800 */
[----:B------:R-:W-:Y:S04]  /*100c0*/  STL [R1+0x174], R141 ;  /* 0x0001748d01007387 */ /* 0x000fe80000100800 */
[----:B------:R0:W-:Y:S04]  /*100d0*/  STL [R1+0x17c], R2 ;  /* 0x00017c0201007387 */ /* 0x0001e80000100800 */
[----:B------:R-:W-:Y:S04]  /*100e0*/  STL [R1+0x1a8], R132 ;  /* 0x0001a88401007387 */ /* 0x000fe80000100800 */
[----:B0-----:R-:W4:Y:S01]  /*100f0*/  LDL.LU R2, [R1+0x244] ;  /* 0x0002440001027983 */ /* 0x001f220000300800 */
[----:B------:R-:W-:-:S02]  /*10100*/  IADD3 R133, P2, R133, UR61, RZ ;  /* 0x0000003d85857c10 */ /* 0x000fc4000ff5e0ff */
[----:B--2---:R-:W-:Y:S02]  /*10110*/  IADD3.X R0, R0, UR17, RZ, P3, !PT ;  /* 0x0000001100007c10 */ /* 0x004fe40009ffe4ff */
[----:B------:R-:W-:-:S03]  /*10120*/  IADD3 R199, P3, R199, UR61, RZ ;  /* 0x0000003dc7c77c10 */ /* 0x000fc6000ff7e0ff */
[----:B------:R0:W-:Y:S04]  /*10130*/  STL [R1+0x184], R0 ;  /* 0x0001840001007387 */ /* 0x0001e80000100800 */
[----:B------:R-:W-:Y:S04]  /*10140*/  STL [R1+0x1b0], R133 ;  /* 0x0001b08501007387 */ /* 0x000fe80000100800 */
[----:B0-----:R-:W2:Y:S01]  /*10150*/  LDL.LU R0, [R1+0x240] ;  /* 0x0002400001007983 */ /* 0x001ea20000300800 */
[----:B----4-:R-:W-:-:S05]  /*10160*/  IADD3.X R2, R2, UR17, RZ, P4, !PT ;  /* 0x0000001102027c10 */ /* 0x010fca000a7fe4ff */
[----:B------:R0:W-:Y:S04]  /*10170*/  STL [R1+0x18c], R2 ;  /* 0x00018c0201007387 */ /* 0x0001e80000100800 */
[----:B------:R-:W-:Y:S04]  /*10180*/  STL [R1+0x1b8], R199 ;  /* 0x0001b8c701007387 */ /* 0x000fe80000100800 */
[----:B0-----:R-:W4:Y:S01]  /*10190*/  LDL.LU R2, [R1+0x23c] ;  /* 0x00023c0001027983 */ /* 0x001f220000300800 */
[----:B------:R-:W-:Y:S02]  /*101a0*/  IADD3.X R196, R196, UR17, RZ, P5, !PT ;  /* 0x00000011c4c47c10 */ /* 0x000fe4000affe4ff */
[----:B------:R-:W-:-:S02]  /*101b0*/  IADD3.X R195, R195, UR17, RZ, P6, !PT ;  /* 0x00000011c3c37c10 */ /* 0x000fc4000b7fe4ff */
[----:B---3--:R-:W-:Y:S01]  /*101c0*/  IADD3.X R197, R197, UR17, RZ, P1, !PT ;  /* 0x00000011c5c57c10 */ /* 0x008fe20008ffe4ff */
[----:B------:R-:W-:Y:S01]  /*101d0*/  STL [R1+0x194], R196 ;  /* 0x000194c401007387 */ /* 0x000fe20000100800 */
[----:B------:R-:W-:-:S09]  /*101e0*/  UIADD3.64 UR26, UR22, 0x4, URZ ;  /* 0x00000004161a7897 */ /* 0x000fd2000fffe03f */
[----:B------:R-:W-:Y:S01]  /*101f0*/  QGMMA.64x128x32.F32.E5M2.E5M2 R24, gdesc[UR24], R24, gsb0 ;  /* 0x01e00000181879f3 */ /* 0x000fe20008003818 */
[----:B--2---:R-:W-:-:S05]  /*10200*/  IADD3.X R0, R0, UR17, RZ, P2, !PT ;  /* 0x0000001100007c10 */ /* 0x004fca00097fe4ff */
[----:B------:R-:W-:Y:S04]  /*10210*/  STL [R1+0x1ac], R0 ;  /* 0x0001ac0001007387 */ /* 0x000fe80000100800 */
[----:B------:R-:W-:Y:S04]  /*10220*/  STL [R1+0x19c], R195 ;  /* 0x00019cc301007387 */ /* 0x000fe80000100800 */
[----:B------:R-:W-:Y:S01]  /*10230*/  STL [R1+0x1a4], R197 ;  /* 0x0001a4c501007387 */ /* 0x000fe20000100800 */
[----:B----4-:R-:W-:-:S05]  /*10240*/  IADD3.X R2, R2, UR17, RZ, P3, !PT ;  /* 0x0000001102027c10 */ /* 0x010fca0009ffe4ff */
[----:B------:R0:W-:Y:S04]  /*10250*/  STL [R1+0x1b4], R2 ;  /* 0x0001b40201007387 */ /* 0x0001e80000100800 */
[----:B0-----:R1:W5:Y:S01]  /*10260*/  LDL.LU R2, [R1+0x238] ;  /* 0x0002380001027983 */ /* 0x0013620000300800 */
[----:B------:R-:W0:Y:S01]  /*10270*/  S2R R0, SR_TID.X ;  /* 0x0000000000007919 */ /* 0x000e220000002100 */
[----:B------:R-:W-:Y:S01]  /*10280*/  IMAD.SHL.U32 R131, R131, 0x80, RZ ;  /* 0x0000008083837824 */ /* 0x000fe200078e00ff */
[----:B------:R-:W-:-:S04]  /*10290*/  UIADD3 UR59, UR59, -0x1, URZ ;  /* 0xffffffff3b3b7890 */ /* 0x000fc8000fffe03f */
[C---:B------:R-:W-:Y:S01]  /*102a0*/  IADD3 R4, P0, R131.reuse, R4, RZ ;  /* 0x0000000483047210 */ /* 0x040fe20007f1e0ff */
[----:B------:R-:W-:Y:S02]  /*102b0*/  UIADD3 UR47, UP5, UR61, UR47, URZ ;  /* 0x0000002f3d2f7290 */ /* 0x000fe4000ffbe03f */
[----:B------:R-:W-:Y:S01]  /*102c0*/  UIADD3 UR46, UP4, UR61, UR46, URZ ;  /* 0x0000002e3d2e7290 */ /* 0x000fe2000ff9e03f */
[----:B------:R-:W-:Y:S01]  /*102d0*/  LEA.HI.X.SX32 R3, R131, R3, 0x1, P0 ;  /* 0x0000000383037211 */ /* 0x000fe200000f0eff */
[----:B------:R-:W-:Y:S02]  /*102e0*/  UIADD3 UR45, UP3, UR61, UR45, URZ ;  /* 0x0000002d3d2d7290 */ /* 0x000fe4000ff7e03f */
[----:B------:R-:W-:Y:S02]  /*102f0*/  UIADD3 UR44, UP2, UR61, UR44, URZ ;  /* 0x0000002c3d2c7290 */ /* 0x000fe4000ff5e03f */
[----:B------:R-:W-:Y:S02]  /*10300*/  UIADD3 UR43, UP1, UR61, UR43, URZ ;  /* 0x0000002b3d2b7290 */ /* 0x000fe4000ff3e03f */
[----:B------:R-:W-:Y:S01]  /*10310*/  UIADD3 UR42, UP0, UR61, UR42, URZ ;  /* 0x0000002a3d2a7290 */ /* 0x000fe2000ff1e03f */
[----:B------:R-:W-:Y:S01]  /*10320*/  ISETP.NE.U32.AND P0, PT, RZ, UR59, PT ;  /* 0x0000003bff007c0c */ /* 0x000fe2000bf05070 */
[----:B------:R-:W-:-:S02]  /*10330*/  UIADD3.X UR13, UR17, UR13, URZ, UP5, !UPT ;  /* 0x0000000d110d7290 */ /* 0x000fc4000affe43f */
[----:B------:R-:W-:Y:S02]  /*10340*/  UIADD3.X UR12, UR17, UR12, URZ, UP4, !UPT ;  /* 0x0000000c110c7290 */ /* 0x000fe4000a7fe43f */
[----:B------:R-:W-:Y:S02]  /*10350*/  UIADD3.X UR11, UR17, UR11, URZ, UP3, !UPT ;  /* 0x0000000b110b7290 */ /* 0x000fe40009ffe43f */
[----:B------:R-:W-:Y:S02]  /*10360*/  UIADD3.X UR10, UR17, UR10, URZ, UP2, !UPT ;  /* 0x0000000a110a7290 */ /* 0x000fe400097fe43f */
[----:B------:R-:W-:Y:S02]  /*10370*/  UIADD3.X UR9, UR17, UR9, URZ, UP1, !UPT ;  /* 0x0000000911097290 */ /* 0x000fe40008ffe43f */
[----:B------:R-:W-:Y:S02]  /*10380*/  UIADD3.X UR8, UR17, UR8, URZ, UP0, !UPT ;  /* 0x0000000811087290 */ /* 0x000fe400087fe43f */
[----:B------:R-:W-:-:S02]  /*10390*/  UIADD3 UR41, UP6, UR61, UR41, URZ ;  /* 0x000000293d297290 */ /* 0x000fc4000ffde03f */
[----:B------:R-:W-:Y:S02]  /*103a0*/  UIADD3 UR40, UP5, UR61, UR40, URZ ;  /* 0x000000283d287290 */ /* 0x000fe4000ffbe03f */
[----:B------:R-:W-:Y:S02]  /*103b0*/  UIADD3 UR37, UP4, UR61, UR37, URZ ;  /* 0x000000253d257290 */ /* 0x000fe4000ff9e03f */
[----:B------:R-:W-:Y:S02]  /*103c0*/  UIADD3 UR36, UP3, UR61, UR36, URZ ;  /* 0x000000243d247290 */ /* 0x000fe4000ff7e03f */
[----:B------:R-:W-:Y:S02]  /*103d0*/  UIADD3 UR48, UP2, UR61, UR48, URZ ;  /* 0x000000303d307290 */ /* 0x000fe4000ff5e03f */
[----:B------:R-:W-:Y:S02]  /*103e0*/  UIADD3 UR49, UP1, UR61, UR49, URZ ;  /* 0x000000313d317290 */ /* 0x000fe4000ff3e03f */
[----:B------:R-:W-:-:S02]  /*103f0*/  UIADD3 UR50, UP0, UR61, UR50, URZ ;  /* 0x000000323d327290 */ /* 0x000fc4000ff1e03f */
[----:B------:R-:W-:Y:S02]  /*10400*/  UIADD3.X UR7, UR17, UR7, URZ, UP6, !UPT ;  /* 0x0000000711077290 */ /* 0x000fe4000b7fe43f */
[----:B------:R-:W-:Y:S02]  /*10410*/  UIADD3.X UR6, UR17, UR6, URZ, UP5, !UPT ;  /* 0x0000000611067290 */ /* 0x000fe4000affe43f */
[----:B------:R-:W-:Y:S02]  /*10420*/  UIADD3.X UR5, UR17, UR5, URZ, UP4, !UPT ;  /* 0x0000000511057290 */ /* 0x000fe4000a7fe43f */
[----:B------:R-:W-:Y:S02]  /*10430*/  UIADD3.X UR4, UR17, UR4, URZ, UP3, !UPT ;  /* 0x0000000411047290 */ /* 0x000fe40009ffe43f */
[----:B------:R-:W-:Y:S02]  /*10440*/  UIADD3.X UR14, UR17, UR14, URZ, UP2, !UPT ;  /* 0x0000000e110e7290 */ /* 0x000fe400097fe43f */
[----:B------:R-:W-:-:S02]  /*10450*/  UIADD3.X UR15, UR17, UR15, URZ, UP1, !UPT ;  /* 0x0000000f110f7290 */ /* 0x000fc40008ffe43f */
[----:B------:R-:W-:Y:S02]  /*10460*/  UIADD3.X UR28, UR17, UR28, URZ, UP0, !UPT ;  /* 0x0000001c111c7290 */ /* 0x000fe400087fe43f */
[----:B------:R-:W-:Y:S02]  /*10470*/  UIADD3 UR51, UP6, UR61, UR51, URZ ;  /* 0x000000333d337290 */ /* 0x000fe4000ffde03f */
[----:B------:R-:W-:Y:S02]  /*10480*/  UIADD3 UR52, UP5, UR61, UR52, URZ ;  /* 0x000000343d347290 */ /* 0x000fe4000ffbe03f */
[----:B------:R-:W-:Y:S02]  /*10490*/  UIADD3 UR53, UP4, UR61, UR53, URZ ;  /* 0x000000353d357290 */ /* 0x000fe4000ff9e03f */
[----:B------:R-:W-:Y:S02]  /*104a0*/  UIADD3 UR54, UP3, UR61, UR54, URZ ;  /* 0x000000363d367290 */ /* 0x000fe4000ff7e03f */
[----:B------:R-:W-:-:S02]  /*104b0*/  UIADD3 UR55, UP2, UR61, UR55, URZ ;  /* 0x000000373d377290 */ /* 0x000fc4000ff5e03f */
[----:B------:R-:W-:Y:S02]  /*104c0*/  UIADD3 UR56, UP1, UR61, UR56, URZ ;  /* 0x000000383d387290 */ /* 0x000fe4000ff3e03f */
[----:B------:R-:W-:Y:S01]  /*104d0*/  UIADD3 UR57, UP0, UR61, UR57, URZ ;  /* 0x000000393d397290 */ /* 0x000fe2000ff1e03f */
[----:B0-----:R-:W-:Y:S01]  /*104e0*/  SHF.R.U32.HI R0, RZ, 0x6, R0 ;  /* 0x00000006ff007819 */ /* 0x001fe20000011600 */
[----:B------:R-:W-:Y:S01]  /*104f0*/  UIADD3 UR60, UR60, -0x80, URZ ;  /* 0xffffff803c3c7890 */ /* 0x000fe2000fffe03f */
[----:B------:R-:W-:Y:S02]  /*10500*/  WARPGROUP.DEPBAR.LE gsb0, 0x0 ;  /* 0x00008000000079c5 */ /* 0x000fe40000010000 */
[----:B------:R-:W-:Y:S02]  /*10510*/  UIADD3.X UR29, UR17, UR29, URZ, UP6, !UPT ;  /* 0x0000001d111d7290 */ /* 0x000fe4000b7fe43f */
[----:B------:R-:W-:Y:S02]  /*10520*/  UIADD3.X UR30, UR17, UR30, URZ, UP5, !UPT ;  /* 0x0000001e111e7290 */ /* 0x000fe4000affe43f */
[----:B------:R-:W-:-:S02]  /*10530*/  UIADD3.X UR31, UR17, UR31, URZ, UP4, !UPT ;  /* 0x0000001f111f7290 */ /* 0x000fc4000a7fe43f */
[----:B------:R-:W-:Y:S02]  /*10540*/  UIADD3.X UR32, UR17, UR32, URZ, UP3, !UPT ;  /* 0x0000002011207290 */ /* 0x000fe40009ffe43f */
[----:B------:R-:W-:Y:S02]  /*10550*/  UIADD3.X UR33, UR17, UR33, URZ, UP2, !UPT ;  /* 0x0000002111217290 */ /* 0x000fe400097fe43f */
[----:B------:R-:W-:Y:S02]  /*10560*/  UIADD3.X UR34, UR17, UR34, URZ, UP1, !UPT ;  /* 0x0000002211227290 */ /* 0x000fe40008ffe43f */
[----:B------:R-:W-:Y:S01]  /*10570*/  UIADD3.X UR35, UR17, UR35, URZ, UP0, !UPT ;  /* 0x0000002311237290 */ /* 0x000fe200087fe43f */
[----:B------:R-:W-:Y:S01]  /*10580*/  SGXT.U32 R0, R0, 0x2 ;  /* 0x000000020000781a */ /* 0x000fe20000000000 */
[----:B-1----:R-:W-:Y:S10]  /*10590*/  @P0 BRA `(.L_x_1) ;  /* 0xffffff98005c0947 */ /* 0x002ff4000383ffff */
.L_x_0:
[----:B------:R-:W1:Y:S01]  /*105a0*/  S2R R131, SR_TID.X ;  /* 0x0000000000837919 */ /* 0x000e620000002100 */
[----:B------:R-:W-:Y:S01]  /*105b0*/  F2FP.SATFINITE.E5M2.F32.PACK_AB_MERGE_C R24, R25, R24, RZ ;  /* 0x000000181918723e */ /* 0x000fe200048060ff */
[----:B------:R-:W-:Y:S01]  /*105c0*/  ULDC.64 UR6, c[0x0][0x228] ;  /* 0x00008a0000067ab9 */ /* 0x000fe20000000a00 */
[----:B------:R-:W-:Y:S02]  /*105d0*/  F2FP.SATFINITE.E5M2.F32.PACK_AB_MERGE_C R28, R29, R28, RZ ;  /* 0x0000001c1d1c723e */ /* 0x000fe400048060ff */
[----:B------:R-:W-:Y:S02]  /*105e0*/  F2FP.SATFINITE.E5M2.F32.PACK_AB_MERGE_C R32, R33, R32, RZ ;  /* 0x000000202120723e */ /* 0x000fe400048060ff */
[----:B------:R-:W-:Y:S02]  /*105f0*/  F2FP.SATFINITE.E5M2.F32.PACK_AB_MERGE_C R40, R41, R40, RZ ;  /* 0x000000282928723e */ /* 0x000fe400048060ff */
[----:B------:R-:W-:Y:S02]  /*10600*/  F2FP.SATFINITE.E5M2.F32.PACK_AB_MERGE_C R44, R45, R44, RZ ;  /* 0x0000002c2d2c723e */ /* 0x000fe400048060ff */
[----:B------:R-:W-:-:S02]  /*10610*/  F2FP.SATFINITE.E5M2.F32.PACK_AB_MERGE_C R48, R49, R48, RZ ;  /* 0x000000303130723e */ /* 0x000fc400048060ff */
[----:B------:R-:W-:Y:S02]  /*10620*/  F2FP.SATFINITE.E5M2.F32.PACK_AB_MERGE_C R56, R57, R56, RZ ;  /* 0x000000383938723e */ /* 0x000fe400048060ff */
[----:B------:R-:W-:Y:S02]  /*10630*/  F2FP.SATFINITE.E5M2.F32.PACK_AB_MERGE_C R60, R61, R60, RZ ;  /* 0x0000003c3d3c723e */ /* 0x000fe400048060ff */
[----:B------:R-:W-:Y:S02]  /*10640*/  F2FP.SATFINITE.E5M2.F32.PACK_AB_MERGE_C R64, R65, R64, RZ ;  /* 0x000000404140723e */ /* 0x000fe400048060ff */
[----:B------:R-:W-:Y:S02]  /*10650*/  LOP3.LUT R24, R24, 0xffff, RZ, 0xc0, !PT ;  /* 0x0000ffff18187812 */ /* 0x000fe400078ec0ff */
[----:B------:R-:W-:Y:S02]  /*10660*/  LOP3.LUT R21, R28, 0xffff, RZ, 0xc0, !PT ;  /* 0x0000ffff1c157812 */ /* 0x000fe400078ec0ff */
[----:B------:R-:W-:-:S02]  /*10670*/  LOP3.LUT R23, R32, 0xffff, RZ, 0xc0, !PT ;  /* 0x0000ffff20177812 */ /* 0x000fc400078ec0ff */
[----:B------:R-:W-:Y:S02]  /*10680*/  F2FP.SATFINITE.E5M2.F32.PACK_AB_MERGE_C R26, R27, R26, RZ ;  /* 0x0000001a1b1a723e */ /* 0x000fe400048060ff */
[----:B------:R-:W-:Y:S02]  /*10690*/  F2FP.SATFINITE.E5M2.F32.PACK_AB_MERGE_C R30, R31, R30, RZ ;  /* 0x0000001e1f1e723e */ /* 0x000fe400048060ff */
[----:B------:R-:W-:Y:S02]  /*106a0*/  F2FP.SATFINITE.E5M2.F32.PACK_AB_MERGE_C R34, R35, R34, RZ ;  /* 0x000000222322723e */ /* 0x000fe400048060ff */
[----:B------:R-:W-:Y:S01]  /*106b0*/  LOP3.LUT R40, R40, 0xffff, RZ, 0xc0, !PT ;  /* 0x0000ffff28287812 */ /* 0x000fe200078ec0ff */
[C---:B-1----:R-:W-:Y:S01]  /*106c0*/  IMAD.SHL.U32 R3, R131.reuse, 0x8, RZ ;  /* 0x0000000883037824 */ /* 0x042fe200078e00ff */
[C---:B------:R-:W-:Y:S01]  /*106d0*/  LOP3.LUT R8, R131.reuse, 0x7f, RZ, 0xc0, !PT ;  /* 0x0000007f83087812 */ /* 0x040fe200078ec0ff */
[C---:B------:R-:W-:Y:S01]  /*106e0*/  IMAD.SHL.U32 R4, R131.reuse, 0x200, RZ ;  /* 0x0000020083047824 */ /* 0x040fe200078e00ff */
[----:B------:R-:W-:Y:S01]  /*106f0*/  LOP3.LUT R25, R44, 0xffff, RZ, 0xc0, !PT ;  /* 0x0000ffff2c197812 */ /* 0x000fe200078ec0ff */
[----:B------:R-:W-:Y:S01]  /*10700*/  IMAD.SHL.U32 R5, R131, 0x4, RZ ;  /* 0x0000000483057824 */ /* 0x000fe200078e00ff */
[----:B------:R-:W-:Y:S01]  /*10710*/  LOP3.LUT R6, R3, 0x300, RZ, 0xc0, !PT ;  /* 0x0000030003067812 */ /* 0x000fe200078ec0ff */
[C---:B------:R-:W-:Y:S01]  /*10720*/  IMAD.SHL.U32 R3, R131.reuse, 0x20, RZ ;  /* 0x0000002083037824 */ /* 0x040fe200078e00ff */
[----:B------:R-:W-:Y:S01]  /*10730*/  LOP3.LUT R4, R4, 0x3000, RZ, 0xc0, !PT ;  /* 0x0000300004047812 */ /* 0x000fe200078ec0ff */
[----:B------:R-:W-:Y:S01]  /*10740*/  IMAD.SHL.U32 R7, R131, 0x800, RZ ;  /* 0x0000080083077824 */ /* 0x000fe200078e00ff */
[----:B------:R-:W-:-:S02]  /*10750*/  LOP3.LUT R5, R6, 0x70, R5, 0xf8, !PT ;  /* 0x0000007006057812 */ /* 0x000fc400078ef805 */
[----:B------:R-:W-:Y:S02]  /*10760*/  LOP3.LUT R6, R4, 0x60, R3, 0xf8, !PT ;  /* 0x0000006004067812 */ /* 0x000fe400078ef803 */
[----:B------:R-:W-:Y:S02]  /*10770*/  LOP3.LUT R7, R7, 0x3000, RZ, 0xc0, !PT ;  /* 0x0000300007077812 */ /* 0x000fe400078ec0ff */
[----:B------:R-:W-:Y:S02]  /*10780*/  LOP3.LUT R3, R131, 0x80, RZ, 0xc0, !PT ;  /* 0x0000008083037812 */ /* 0x000fe400078ec0ff */
[----:B------:R-:W-:Y:S01]  /*10790*/  LOP3.LUT R41, R48, 0xffff, RZ, 0xc0, !PT ;  /* 0x0000ffff30297812 */ /* 0x000fe200078ec0ff */
[----:B------:R-:W-:Y:S01]  /*107a0*/  IMAD R4, R8, 0x10, R7 ;  /* 0x0000001008047824 */ /* 0x000fe200078e0207 */
[----:B------:R-:W-:Y:S02]  /*107b0*/  F2FP.SATFINITE.E5M2.F32.PACK_AB_MERGE_C R42, R43, R42, RZ ;  /* 0x0000002a2b2a723e */ /* 0x000fe400048060ff */
[----:B------:R-:W-:-:S02]  /*107c0*/  F2FP.SATFINITE.E5M2.F32.PACK_AB_MERGE_C R46, R47, R46, RZ ;  /* 0x0000002e2f2e723e */ /* 0x000fc400048060ff */
[----:B------:R-:W-:Y:S02]  /*107d0*/  F2FP.SATFINITE.E5M2.F32.PACK_AB_MERGE_C R50, R51, R50, RZ ;  /* 0x000000323332723e */ /* 0x000fe400048060ff */
[----:B------:R-:W-:Y:S02]  /*107e0*/  LOP3.LUT R56, R56, 0xffff, RZ, 0xc0, !PT ;  /* 0x0000ffff38387812 */ /* 0x000fe400078ec0ff */
[----:B------:R-:W-:Y:S02]  /*107f0*/  LOP3.LUT R45, R60, 0xffff, RZ, 0xc0, !PT ;  /* 0x0000ffff3c2d7812 */ /* 0x000fe400078ec0ff */
[----:B------:R-:W-:Y:S02]  /*10800*/  LOP3.LUT R49, R64, 0xffff, RZ, 0xc0, !PT ;  /* 0x0000ffff40317812 */ /* 0x000fe400078ec0ff */
[----:B------:R-:W-:Y:S02]  /*10810*/  LOP3.LUT R5, R6, R5, RZ, 0x3c, !PT ;  /* 0x0000000506057212 */ /* 0x000fe400078e3cff */
[----:B------:R-:W-:-:S02]  /*10820*/  F2FP.SATFINITE.E5M2.F32.PACK_AB_MERGE_C R58, R59, R58, RZ ;  /* 0x0000003a3b3a723e */ /* 0x000fc400048060ff */
[----:B------:R-:W-:Y:S02]  /*10830*/  F2FP.SATFINITE.E5M2.F32.PACK_AB_MERGE_C R62, R63, R62, RZ ;  /* 0x0000003e3f3e723e */ /* 0x000fe400048060ff */
[----:B------:R-:W-:Y:S02]  /*10840*/  F2FP.SATFINITE.E5M2.F32.PACK_AB_MERGE_C R66, R67, R66, RZ ;  /* 0x000000424342723e */ /* 0x000fe400048060ff */
[----:B------:R-:W-:Y:S02]  /*10850*/  R2UR UR4, R3 ;  /* 0x00000000030472ca */ /* 0x000fe400000e0000 */
[----:B------:R-:W-:Y:S02]  /*10860*/  F2FP.SATFINITE.E5M2.F32.PACK_AB_MERGE_C R36, R37, R36, RZ ;  /* 0x000000242524723e */ /* 0x000fe400048060ff */
[----:B------:R-:W-:Y:S02]  /*10870*/  F2FP.SATFINITE.E5M2.F32.PACK_AB_MERGE_C R72, R73, R72, RZ ;  /* 0x000000484948723e */ /* 0x000fe400048060ff */
[----:B------:R-:W-:-:S02]  /*10880*/  F2FP.SATFINITE.E5M2.F32.PACK_AB_MERGE_C R76, R77, R76, RZ ;  /* 0x0000004c4d4c723e */ /* 0x000fc400048060ff */
[----:B------:R-:W-:Y:S02]  /*10890*/  F2FP.SATFINITE.E5M2.F32.PACK_AB_MERGE_C R80, R81, R80, RZ ;  /* 0x000000505150723e */ /* 0x000fe400048060ff */
[--C-:B------:R-:W-:Y:S02]  /*108a0*/  PRMT R6, R23, 0x3340, R0.reuse ;  /* 0x0000334017067816 */ /* 0x100fe40000000000 */
[----:B------:R-:W-:Y:S01]  /*108b0*/  PRMT R3, R24, 0x3340, R21 ;  /* 0x0000334018037816 */ /* 0x000fe20000000015 */
[----:B------:R-:W-:Y:S01]  /*108c0*/  ULEA UR5, UR4, UR58, 0x4 ;  /* 0x0000003a04057291 */ /* 0x000fe2000f8e203f */
[----:B------:R-:W-:Y:S02]  /*108d0*/  F2FP.SATFINITE.E5M2.F32.PACK_AB_MERGE_C R38, R39, R38, RZ ;  /* 0x000000262726723e */ /* 0x000fe400048060ff */
[----:B------:R-:W-:Y:S02]  /*108e0*/  PRMT R8, R41, 0x3340, R0 ;  /* 0x0000334029087816 */ /* 0x000fe40000000000 */
[----:B------:R-:W-:-:S02]  /*108f0*/  PRMT R7, R40, 0x3340, R25 ;  /* 0x0000334028077816 */ /* 0x000fc40000000019 */
[----:B------:R-:W-:Y:S02]  /*10900*/  LOP3.LUT R26, R26, 0xffff, RZ, 0xc0, !PT ;  /* 0x0000ffff1a1a7812 */ /* 0x000fe400078ec0ff */
[----:B------:R-:W-:Y:S02]  /*10910*/  LOP3.LUT R35, R30, 0xffff, RZ, 0xc0, !PT ;  /* 0x0000ffff1e237812 */ /* 0x000fe400078ec0ff */
[----:B------:R-:W-:Y:S02]  /*10920*/  LOP3.LUT R37, R34, 0xffff, RZ, 0xc0, !PT ;  /* 0x0000ffff22257812 */ /* 0x000fe400078ec0ff */
[----:B------:R-:W-:Y:S02]  /*10930*/  PRMT R10, R49, 0x3340, R0 ;  /* 0x00003340310a7816 */ /* 0x000fe40000000000 */
[----:B------:R-:W-:Y:S02]  /*10940*/  PRMT R9, R56, 0x3340, R45 ;  /* 0x0000334038097816 */ /* 0x000fe4000000002d */
[----:B------:R-:W-:-:S02]  /*10950*/  LOP3.LUT R42, R42, 0xffff, RZ, 0xc0, !PT ;  /* 0x0000ffff2a2a7812 */ /* 0x000fc400078ec0ff */
[----:B------:R-:W-:Y:S02]  /*10960*/  LOP3.LUT R39, R46, 0xffff, RZ, 0xc0, !PT ;  /* 0x0000ffff2e277812 */ /* 0x000fe400078ec0ff */
[----:B------:R-:W-:Y:S02]  /*10970*/  LOP3.LUT R43, R50, 0xffff, RZ, 0xc0, !PT ;  /* 0x0000ffff322b7812 */ /* 0x000fe400078ec0ff */
[----:B------:R-:W-:Y:S02]  /*10980*/  F2FP.SATFINITE.E5M2.F32.PACK_AB_MERGE_C R52, R53, R52, RZ ;  /* 0x000000343534723e */ /* 0x000fe400048060ff */
[----:B------:R-:W-:Y:S02]  /*10990*/  LOP3.LUT R58, R58, 0xffff, RZ, 0xc0, !PT ;  /* 0x0000ffff3a3a7812 */ /* 0x000fe400078ec0ff */
[----:B------:R-:W-:Y:S02]  /*109a0*/  LOP3.LUT R47, R62, 0xffff, RZ, 0xc0, !PT ;  /* 0x0000ffff3e2f7812 */ /* 0x000fe400078ec0ff */
[----:B------:R-:W-:-:S02]  /*109b0*/  LOP3.LUT R51, R66, 0xffff, RZ, 0xc0, !PT ;  /* 0x0000ffff42337812 */ /* 0x000fc400078ec0ff */
[----:B------:R-:W-:Y:S02]  /*109c0*/  LOP3.LUT R72, R72, 0xffff, RZ, 0xc0, !PT ;  /* 0x0000ffff48487812 */ /* 0x000fe400078ec0ff */
[----:B------:R-:W-:Y:S02]  /*109d0*/  LOP3.LUT R53, R76, 0xffff, RZ, 0xc0, !PT ;  /* 0x0000ffff4c357812 */ /* 0x000fe400078ec0ff */
[----:B------:R-:W-:Y:S02]  /*109e0*/  LOP3.LUT R57, R80, 0xffff, RZ, 0xc0, !PT ;  /* 0x0000ffff50397812 */ /* 0x000fe400078ec0ff */
[----:B------:R-:W-:Y:S02]  /*109f0*/  PRMT R11, R3, 0x5410, R6 ;  /* 0x00005410030b7816 */ /* 0x000fe40000000006 */
[----:B------:R-:W-:Y:S02]  /*10a00*/  F2FP.SATFINITE.E5M2.F32.PACK_AB_MERGE_C R74, R75, R74, RZ ;  /* 0x0000004a4b4a723e */ /* 0x000fe400048060ff */
[----:B------:R-:W-:-:S02]  /*10a10*/  F2FP.SATFINITE.E5M2.F32.PACK_AB_MERGE_C R78, R79, R78, RZ ;  /* 0x0000004e4f4e723e */ /* 0x000fc400048060ff */
[----:B------:R-:W-:Y:S02]  /*10a20*/  F2FP.SATFINITE.E5M2.F32.PACK_AB_MERGE_C R82, R83, R82, RZ ;  /* 0x000000525352723e */ /* 0x000fe400048060ff */
[----:B------:R-:W-:Y:S02]  /*10a30*/  PRMT R13, R7, 0x5410, R8 ;  /* 0x00005410070d7816 */ /* 0x000fe40000000008 */
[----:B------:R-:W-:Y:S02]  /*10a40*/  PRMT R6, R37, 0x3340, R0 ;  /* 0x0000334025067816 */ /* 0x000fe40000000000 */
[----:B------:R-:W-:Y:S02]  /*10a50*/  PRMT R3, R26, 0x3340, R35 ;  /* 0x000033401a037816 */ /* 0x000fe40000000023 */
[----:B------:R-:W-:Y:S02]  /*10a60*/  PRMT R15, R9, 0x5410, R10 ;  /* 0x00005410090f7816 */ /* 0x000fe4000000000a */
[----:B------:R-:W-:-:S02]  /*10a70*/  PRMT R8, R43, 0x3340, R0 ;  /* 0x000033402b087816 */ /* 0x000fc40000000000 */
[----:B------:R-:W-:Y:S02]  /*10a80*/  PRMT R7, R42, 0x3340, R39 ;  /* 0x000033402a077816 */ /* 0x000fe40000000027 */
[--C-:B------:R-:W-:Y:S02]  /*10a90*/  PRMT R10, R51, 0x3340, R0.reuse ;  /* 0x00003340330a7816 */ /* 0x100fe40000000000 */
[----:B------:R-:W-:Y:S02]  /*10aa0*/  PRMT R9, R58, 0x3340, R47 ;  /* 0x000033403a097816 */ /* 0x000fe4000000002f */
        /* <DEDUP_REMOVED lines=8> */
[----:B------:R-:W-:-:S02]  /*10b30*/  SHF.R.U32.HI R3, RZ, 0x8, R24 ;  /* 0x00000008ff037819 */ /* 0x000fc40000011618 */
[----:B------:R-:W-:Y:S02]  /*10b40*/  SHF.R.U32.HI R6, RZ, 0x8, R21 ;  /* 0x00000008ff067819 */ /* 0x000fe40000011615 */
[----:B------:R-:W-:Y:S02]  /*10b50*/  PRMT R31, R9, 0x5410, R10 ;  /* 0x00005410091f7816 */ /* 0x000fe4000000000a */
[----:B------:R-:W-:Y:S02]  /*10b60*/  SHF.R.U32.HI R7, RZ, 0x8, R23 ;  /* 0x00000008ff077819 */ /* 0x000fe40000011617 */
[----:B------:R-:W-:Y:S02]  /*10b70*/  PRMT R17, R12, 0x5410, R17 ;  /* 0x000054100c117816 */ /* 0x000fe40000000011 */
[----:B------:R-:W-:Y:S02]  /*10b80*/  SHF.R.U32.HI R8, RZ, 0x8, R40 ;  /* 0x00000008ff087819 */ /* 0x000fe40000011628 */
[----:B------:R-:W-:-:S02]  /*10b90*/  SHF.R.U32.HI R9, RZ, 0x8, R25 ;  /* 0x00000008ff097819 */ /* 0x000fc40000011619 */
[----:B------:R-:W-:Y:S02]  /*10ba0*/  SHF.R.U32.HI R10, RZ, 0x8, R41 ;  /* 0x00000008ff0a7819 */ /* 0x000fe40000011629 */
[----:B------:R-:W-:Y:S02]  /*10bb0*/  PRMT R19, R59, 0x3340, R0 ;  /* 0x000033403b137816 */ /* 0x000fe40000000000 */
[----:B------:R-:W-:Y:S02]  /*10bc0*/  PRMT R12, R74, 0x3340, R55 ;  /* 0x000033404a0c7816 */ /* 0x000fe40000000037 */
[----:B------:R-:W-:Y:S02]  /*10bd0*/  LOP3.LUT R6, R6, 0xffff, RZ, 0xc0, !PT ;  /* 0x0000ffff06067812 */ /* 0x000fe400078ec0ff */
[----:B------:R-:W-:Y:S02]  /*10be0*/  LOP3.LUT R3, R3, 0xffff, RZ, 0xc0, !PT ;  /* 0x0000ffff03037812 */ /* 0x000fe400078ec0ff */
[----:B------:R-:W-:-:S02]  /*10bf0*/  LOP3.LUT R7, R7, 0xffff, RZ, 0xc0, !PT ;  /* 0x0000ffff07077812 */ /* 0x000fc400078ec0ff */
[----:B------:R-:W-:Y:S02]  /*10c00*/  LOP3.LUT R9, R9, 0xffff, RZ, 0xc0, !PT ;  /* 0x0000ffff09097812 */ /* 0x000fe400078ec0ff */
[----:B------:R-:W-:Y:S02]  /*10c10*/  LOP3.LUT R8, R8, 0xffff, RZ, 0xc0, !PT ;  /* 0x0000ffff08087812 */ /* 0x000fe400078ec0ff */
[----:B------:R-:W-:Y:S02]  /*10c20*/  LOP3.LUT R10, R10, 0xffff, RZ, 0xc0, !PT ;  /* 0x0000ffff0a0a7812 */ /* 0x000fe400078ec0ff */
[----:B------:R-:W-:Y:S02]  /*10c30*/  PRMT R33, R12, 0x5410, R19 ;  /* 0x000054100c217816 */ /* 0x000fe40000000013 */
[----:B------:R-:W-:Y:S02]  /*10c40*/  PRMT R12, R3, 0x3340, R6 ;  /* 0x00003340030c7816 */ /* 0x000fe40000000006 */
[----:B------:R-:W-:-:S02]  /*10c50*/  PRMT R19, R7, 0x3340, R0 ;  /* 0x0000334007137816 */ /* 0x000fc40000000000 */
[----:B------:R-:W-:Y:S02]  /*10c60*/  SHF.R.U32.HI R3, RZ, 0x8, R56 ;  /* 0x00000008ff037819 */ /* 0x000fe40000011638 */
[----:B------:R-:W-:Y:S02]  /*10c70*/  SHF.R.U32.HI R6, RZ, 0x8, R45 ;  /* 0x00000008ff067819 */ /* 0x000fe4000001162d */
[----:B0-----:R-:W-:Y:S02]  /*10c80*/  PRMT R14, R8, 0x3340, R9 ;  /* 0x00003340080e7816 */ /* 0x001fe40000000009 */
[----:B------:R-:W-:Y:S02]  /*10c90*/  PRMT R21, R10, 0x3340, R1 ;  /* 0x000033400a157816 */ /* 0x000fe40000000001 */
[----:B------:R-:W-:Y:S02]  /*10ca0*/  SHF.R.U32.HI R7, RZ, 0x8, R49 ;  /* 0x00000008ff077819 */ /* 0x000fe40000011631 */
[----:B------:R-:W-:-:S02]  /*10cb0*/  SHF.R.U32.HI R8, RZ, 0x8, R72 ;  /* 0x00000008ff087819 */ /* 0x000fc40000011648 */
[----:B------:R-:W-:Y:S02]  /*10cc0*/  SHF.R.U32.HI R9, RZ, 0x8, R53 ;  /* 0x00000008ff097819 */ /* 0x000fe40000011635 */
[----:B------:R-:W-:Y:S02]  /*10cd0*/  SHF.R.U32.HI R10, RZ, 0x8, R57 ;  /* 0x00000008ff0a7819 */ /* 0x000fe40000011639 */
[----:B------:R-:W-:Y:S02]  /*10ce0*/  LOP3.LUT R6, R6, 0xffff, RZ, 0xc0, !PT ;  /* 0x0000ffff06067812 */ /* 0x000fe400078ec0ff */
[----:B------:R-:W-:Y:S02]  /*10cf0*/  LOP3.LUT R3, R3, 0xffff, RZ, 0xc0, !PT ;  /* 0x0000ffff03037812 */ /* 0x000fe400078ec0ff */
[----:B------:R-:W-:Y:S02]  /*10d00*/  LOP3.LUT R7, R7, 0xffff, RZ, 0xc0, !PT ;  /* 0x0000ffff07077812 */ /* 0x000fe400078ec0ff */
[----:B------:R-:W-:-:S02]  /*10d10*/  LOP3.LUT R9, R9, 0xffff, RZ, 0xc0, !PT ;  /* 0x0000ffff09097812 */ /* 0x000fc400078ec0ff */
[----:B------:R-:W-:Y:S02]  /*10d20*/  LOP3.LUT R8, R8, 0xffff, RZ, 0xc0, !PT ;  /* 0x0000ffff08087812 */ /* 0x000fe400078ec0ff */
[----:B------:R-:W-:Y:S02]  /*10d30*/  LOP3.LUT R10, R10, 0xffff, RZ, 0xc0, !PT ;  /* 0x0000ffff0a0a7812 */ /* 0x000fe400078ec0ff */
[----:B------:R-:W-:Y:S02]  /*10d40*/  PRMT R16, R3, 0x3340, R6 ;  /* 0x0000334003107816 */ /* 0x000fe40000000006 */
[----:B------:R-:W-:Y:S02]  /*10d50*/  PRMT R23, R7, 0x3340, R0 ;  /* 0x0000334007177816 */ /* 0x000fe40000000000 */
[----:B------:R-:W-:Y:S02]  /*10d60*/  SHF.R.U32.HI R3, RZ, 0x8, R26 ;  /* 0x00000008ff037819 */ /* 0x000fe4000001161a */
[----:B------:R-:W-:-:S02]  /*10d70*/  SHF.R.U32.HI R6, RZ, 0x8, R35 ;  /* 0x00000008ff067819 */ /* 0x000fc40000011623 */
[----:B------:R-:W-:Y:S02]  /*10d80*/  PRMT R18, R8, 0x3340, R9 ;  /* 0x0000334008127816 */ /* 0x000fe40000000009 */
[----:B------:R-:W-:Y:S02]  /*10d90*/  PRMT R25, R10, 0x3340, R1 ;  /* 0x000033400a197816 */ /* 0x000fe40000000001 */
[----:B------:R-:W-:Y:S02]  /*10da0*/  SHF.R.U32.HI R7, RZ, 0x8, R37 ;  /* 0x00000008ff077819 */ /* 0x000fe40000011625 */
[----:B------:R-:W-:Y:S02]  /*10db0*/  SHF.R.U32.HI R8, RZ, 0x8, R42 ;  /* 0x00000008ff087819 */ /* 0x000fe4000001162a */
[----:B------:R-:W-:Y:S02]  /*10dc0*/  SHF.R.U32.HI R9, RZ, 0x8, R39 ;  /* 0x00000008ff097819 */ /* 0x000fe40000011627 */
[----:B------:R-:W-:-:S02]  /*10dd0*/  SHF.R.U32.HI R10, RZ, 0x8, R43 ;  /* 0x00000008ff0a7819 */ /* 0x000fc4000001162b */
[----:B------:R-:W-:Y:S02]  /*10de0*/  LOP3.LUT R6, R6, 0xffff, RZ, 0xc0, !PT ;  /* 0x0000ffff06067812 */ /* 0x000fe400078ec0ff */
[----:B------:R-:W-:Y:S02]  /*10df0*/  LOP3.LUT R3, R3, 0xffff, RZ, 0xc0, !PT ;  /* 0x0000ffff03037812 */ /* 0x000fe400078ec0ff */
[----:B------:R-:W-:Y:S02]  /*10e00*/  LOP3.LUT R7, R7, 0xffff, RZ, 0xc0, !PT ;  /* 0x0000ffff07077812 */ /* 0x000fe400078ec0ff */
[----:B------:R-:W-:Y:S02]  /*10e10*/  LOP3.LUT R9, R9, 0xffff, RZ, 0xc0, !PT ;  /* 0x0000ffff09097812 */ /* 0x000fe400078ec0ff */
[----:B------:R-:W-:Y:S02]  /*10e20*/  LOP3.LUT R8, R8, 0xffff, RZ, 0xc0, !PT ;  /* 0x0000ffff08087812 */ /* 0x000fe400078ec0ff */
[----:B------:R-:W-:-:S02]  /*10e30*/  LOP3.LUT R10, R10, 0xffff, RZ, 0xc0, !PT ;  /* 0x0000ffff0a0a7812 */ /* 0x000fc400078ec0ff */
[----:B------:R-:W-:Y:S02]  /*10e40*/  PRMT R20, R3, 0x3340, R6 ;  /* 0x0000334003147816 */ /* 0x000fe40000000006 */
[----:B------:R-:W-:Y:S02]  /*10e50*/  PRMT R35, R7, 0x3340, R0 ;  /* 0x0000334007237816 */ /* 0x000fe40000000000 */
[----:B------:R-:W-:Y:S02]  /*10e60*/  SHF.R.U32.HI R3, RZ, 0x8, R58 ;  /* 0x00000008ff037819 */ /* 0x000fe4000001163a */
[----:B------:R-:W-:Y:S02]  /*10e70*/  SHF.R.U32.HI R6, RZ, 0x8, R47 ;  /* 0x00000008ff067819 */ /* 0x000fe4000001162f */
[----:B------:R-:W-:Y:S02]  /*10e80*/  PRMT R22, R8, 0x3340, R9 ;  /* 0x0000334008167816 */ /* 0x000fe40000000009 */
[----:B------:R-:W-:-:S02]  /*10e90*/  PRMT R37, R10, 0x3340, R1 ;  /* 0x000033400a257816 */ /* 0x000fc40000000001 */
[----:B------:R-:W-:Y:S02]  /*10ea0*/  SHF.R.U32.HI R7, RZ, 0x8, R51 ;  /* 0x00000008ff077819 */ /* 0x000fe40000011633 */
[----:B------:R-:W-:Y:S02]  /*10eb0*/  SHF.R.U32.HI R8, RZ, 0x8, R74 ;  /* 0x00000008ff087819 */ /* 0x000fe4000001164a */
[----:B------:R-:W-:Y:S02]  /*10ec0*/  SHF.R.U32.HI R9, RZ, 0x8, R55 ;  /* 0x00000008ff097819 */ /* 0x000fe40000011637 */
[----:B------:R-:W-:Y:S02]  /*10ed0*/  SHF.R.U32.HI R10, RZ, 0x8, R59 ;  /* 0x00000008ff0a7819 */ /* 0x000fe4000001163b */
[----:B------:R-:W-:Y:S02]  /*10ee0*/  F2FP.SATFINITE.E5M2.F32.PACK_AB_MERGE_C R68, R69, R68, RZ ;  /* 0x000000444544723e */ /* 0x000fe400048060ff */
[----:B------:R-:W-:-:S02]  /*10ef0*/  F2FP.SATFINITE.E5M2.F32.PACK_AB_MERGE_C R84, R85, R84, RZ ;  /* 0x000000545554723e */ /* 0x000fc400048060ff */
[----:B------:R-:W-:Y:S02]  /*10f00*/  LOP3.LUT R6, R6, 0xffff, RZ, 0xc0, !PT ;  /* 0x0000ffff06067812 */ /* 0x000fe400078ec0ff */
[----:B------:R-:W-:Y:S02]  /*10f10*/  LOP3.LUT R3, R3, 0xffff, RZ, 0xc0, !PT ;  /* 0x0000ffff03037812 */ /* 0x000fe400078ec0ff */
        /* <DEDUP_REMOVED lines=8> */
[----:B------:R-:W-:Y:S02]  /*10fa0*/  PRMT R21, R14, 0x5410, R21 ;  /* 0x000054100e157816 */ /* 0x000fe40000000015 */
[----:B------:R-:W-:-:S02]  /*10fb0*/  PRMT R23, R16, 0x5410, R23 ;  /* 0x0000541010177816 */ /* 0x000fc40000000017 */
[----:B------:R-:W-:Y:S02]  /*10fc0*/  PRMT R25, R18, 0x5410, R25 ;  /* 0x0000541012197816 */ /* 0x000fe40000000019 */
[----:B------:R-:W-:Y:S02]  /*10fd0*/  LOP3.LUT R36, R36, 0xffff, RZ, 0xc0, !PT ;  /* 0x0000ffff24247812 */ /* 0x000fe400078ec0ff */
[----:B------:R-:W-:Y:S02]  /*10fe0*/  LOP3.LUT R84, R84, 0xffff, RZ, 0xc0, !PT ;  /* 0x0000ffff54547812 */ /* 0x000fe400078ec0ff */
[----:B------:R-:W-:Y:S02]  /*10ff0*/  PRMT R6, R7, 0x3340, R0 ;  /* 0x0000334007067816 */ /* 0x000fe40000000000 */
[----:B------:R-:W-:Y:S02]  /*11000*/  PRMT R8, R8, 0x3340, R9 ;  /* 0x0000334008087816 */ /* 0x000fe40000000009 */
[----:B------:R-:W-:-:S02]  /*11010*/  PRMT R7, R10, 0x3340, R1 ;  /* 0x000033400a077816 */ /* 0x000fc40000000001 */
[----:B------:R-:W-:Y:S02]  /*11020*/  PRMT R9, R13, 0x4210, R52 ;  /* 0x000042100d097816 */ /* 0x000fe40000000034 */
[----:B------:R-:W-:Y:S02]  /*11030*/  PRMT R10, R15, 0x4210, R68 ;  /* 0x000042100f0a7816 */ /* 0x000fe40000000044 */
[----:B------:R-:W-:Y:S02]  /*11040*/  PRMT R12, R19, 0x5210, R36 ;  /* 0x00005210130c7816 */ /* 0x000fe40000000024 */
[----:B------:R-:W-:Y:S02]  /*11050*/  PRMT R13, R21, 0x5210, R52 ;  /* 0x00005210150d7816 */ /* 0x000fe40000000034 */
[----:B------:R-:W-:Y:S02]  /*11060*/  PRMT R14, R23, 0x5210, R68 ;  /* 0x00005210170e7816 */ /* 0x000fe40000000044 */
[----:B------:R-:W-:Y:S01]  /*11070*/  PRMT R15, R25, 0x5210, R84 ;  /* 0x00005210190f7816 */ /* 0x000fe20000000054 */
[----:B------:R-:W-:Y:S01]  /*11080*/  BAR.SYNC.DEFER_BLOCKING 0x0 ;  /* 0x0000000000007b1d */ /* 0x000fe20000010000 */
[----:B------:R-:W-:-:S02]  /*11090*/  F2FP.SATFINITE.E5M2.F32.PACK_AB_MERGE_C R70, R71, R70, RZ ;  /* 0x000000464746723e */ /* 0x000fc400048060ff */
[----:B------:R-:W-:Y:S02]  /*110a0*/  F2FP.SATFINITE.E5M2.F32.PACK_AB_MERGE_C R86, R87, R86, RZ ;  /* 0x000000565756723e */ /* 0x000fe400048060ff */
[----:B------:R-:W-:Y:S02]  /*110b0*/  LOP3.LUT R70, R70, 0xffff, RZ, 0xc0, !PT ;  /* 0x0000ffff46467812 */ /* 0x000fe400078ec0ff */
[----:B------:R-:W-:Y:S02]  /*110c0*/  PRMT R35, R20, 0x5410, R35 ;  /* 0x0000541014237816 */ /* 0x000fe40000000023 */
[----:B------:R-:W-:Y:S02]  /*110d0*/  PRMT R37, R22, 0x5410, R37 ;  /* 0x0000541016257816 */ /* 0x000fe40000000025 */
[----:B------:R-:W-:Y:S02]  /*110e0*/  PRMT R3, R3, 0x5410, R6 ;  /* 0x0000541003037816 */ /* 0x000fe40000000006 */
[----:B------:R-:W-:-:S02]  /*110f0*/  PRMT R7, R8, 0x5410, R7 ;  /* 0x0000541008077816 */ /* 0x000fc40000000007 */
[----:B------:R-:W-:Y:S02]  /*11100*/  LOP3.LUT R38, R38, 0xffff, RZ, 0xc0, !PT ;  /* 0x0000ffff26267812 */ /* 0x000fe400078ec0ff */
[----:B------:R-:W-:Y:S02]  /*11110*/  LOP3.LUT R54, R54, 0xffff, RZ, 0xc0, !PT ;  /* 0x0000ffff36367812 */ /* 0x000fe400078ec0ff */
[----:B------:R-:W-:Y:S02]  /*11120*/  LOP3.LUT R86, R86, 0xffff, RZ, 0xc0, !PT ;  /* 0x0000ffff56567812 */ /* 0x000fe400078ec0ff */
[----:B------:R-:W-:Y:S02]  /*11130*/  PRMT R8, R11, 0x4210, R36 ;  /* 0x000042100b087816 */ /* 0x000fe40000000024 */
[----:B------:R-:W-:Y:S01]  /*11140*/  PRMT R11, R17, 0x4210, R84 ;  /* 0x00004210110b7816 */ /* 0x000fe20000000054 */
[----:B------:R0:W-:Y:S01]  /*11150*/  STS.128 [R5+UR5+0x400], R12 ;  /* 0x0004000c05007988 */ /* 0x0001e20008000c05 */
[----:B------:R-:W-:-:S02]  /*11160*/  PRMT R18, R31, 0x4210, R70 ;  /* 0x000042101f127816 */ /* 0x000fc40000000046 */
[--C-:B------:R-:W-:Y:S01]  /*11170*/  PRMT R16, R27, 0x4210, R38.reuse ;  /* 0x000042101b107816 */ /* 0x100fe20000000026 */
[----:B------:R1:W-:Y:S01]  /*11180*/  STS.128 [R5+UR5], R8 ;  /* 0x0000000805007988 */ /* 0x0003e20008000c05 */
[----:B------:R-:W-:Y:S02]  /*11190*/  PRMT R68, R35, 0x5210, R38 ;  /* 0x0000521023447816 */ /* 0x000fe40000000026 */
[--C-:B------:R-:W-:Y:S02]  /*111a0*/  PRMT R17, R29, 0x4210, R54.reuse ;  /* 0x000042101d117816 */ /* 0x100fe40000000036 */
[----:B------:R-:W-:Y:S02]  /*111b0*/  PRMT R69, R37, 0x5210, R54 ;  /* 0x0000521025457816 */ /* 0x000fe40000000036 */
[----:B------:R-:W-:Y:S02]  /*111c0*/  PRMT R19, R33, 0x4210, R86 ;  /* 0x0000421021137816 */ /* 0x000fe40000000056 */
[----:B------:R-:W-:-:S02]  /*111d0*/  PRMT R70, R3, 0x5210, R70 ;  /* 0x0000521003467816 */ /* 0x000fc40000000046 */
[----:B------:R-:W-:Y:S01]  /*111e0*/  PRMT R71, R7, 0x5210, R86 ;  /* 0x0000521007477816 */ /* 0x000fe20000000056 */
[----:B0-----:R-:W2:Y:S01]  /*111f0*/  LDL.LU R15, [R1+0x208] ;  /* 0x00020800010f7983 */ /* 0x001ea20000300800 */
[C---:B------:R-:W-:Y:S01]  /*11200*/  LEA.HI R25, R131.reuse, 0x3c, RZ, 0x1a ;  /* 0x0000003c83197811 */ /* 0x040fe200078fd0ff */
[----:B------:R-:W-:Y:S01]  /*11210*/  USHF.R.U32.HI UR4, URZ, 0x2, UR4 ;  /* 0x000000023f047899 */ /* 0x000fe20008011604 */
[C---:B------:R-:W-:Y:S01]  /*11220*/  LEA.HI R7, R131.reuse, 0x5c, RZ, 0x1a ;  /* 0x0000005c83077811 */ /* 0x040fe200078fd0ff */
[----:B------:R-:W-:Y:S01]  /*11230*/  STS.128 [R5+UR5+0x80], R16 ;  /* 0x0000801005007988 */ /* 0x000fe20008000c05 */
[C---:B-1----:R-:W-:Y:S01]  /*11240*/  LEA.HI R11, R131.reuse, 0x1c, RZ, 0x1a ;  /* 0x0000001c830b7811 */ /* 0x042fe200078fd0ff */
[----:B-----5:R-:W-:Y:S01]  /*11250*/  IMAD.IADD R56, R2, 0x1, R25 ;  /* 0x0000000102387824 */ /* 0x020fe200078e0219 */
[----:B------:R-:W-:Y:S01]  /*11260*/  LEA.HI R9, R131, 0xc, RZ, 0x1a ;  /* 0x0000000c83097811 */ /* 0x000fe200078fd0ff */
[----:B------:R0:W-:Y:S01]  /*11270*/  STS.128 [R5+UR5+0x480], R68 ;  /* 0x0004804405007988 */ /* 0x0001e20008000c05 */
[----:B------:R-:W-:Y:S01]  /*11280*/  LOP3.LUT R25, R4, UR4, RZ, 0x3c, !PT ;  /* 0x0000000404197c12 */ /* 0x000fe2000f8e3cff */
[C---:B------:R-:W-:Y:S01]  /*11290*/  IMAD.IADD R72, R2.reuse, 0x1, R11 ;  /* 0x0000000102487824 */ /* 0x040fe200078e020b */
[----:B------:R-:W1:Y:S01]  /*112a0*/  LDC R3, c[0x0][0x248] ;  /* 0x00009200ff037b82 */ /* 0x000e620000000800 */
[----:B------:R-:W-:-:S07]  /*112b0*/  IMAD.IADD R78, R2, 0x1, R9 ;  /* 0x00000001024e7824 */ /* 0x000fce00078e0209 */
[----:B------:R-:W-:Y:S01]  /*112c0*/  BAR.SYNC.DEFER_BLOCKING 0x0 ;  /* 0x0000000000007b1d */ /* 0x000fe20000010000 */
[----:B------:R-:W-:Y:S01]  /*112d0*/  LOP3.LUT R45, R25, 0x40, RZ, 0x3c, !PT ;  /* 0x00000040192d7812 */ /* 0x000fe200078e3cff */
[C---:B------:R-:W-:Y:S01]  /*112e0*/  IMAD.IADD R40, R2.reuse, 0x1, R7 ;  /* 0x0000000102287824 */ /* 0x040fe200078e0207 */
[C---:B------:R-:W-:Y:S02]  /*112f0*/  LEA.HI R27, R131.reuse, 0x2c, RZ, 0x1a ;  /* 0x0000002c831b7811 */ /* 0x040fe400078fd0ff */
[C---:B------:R-:W-:Y:S01]  /*11300*/  LEA.HI R29, R131.reuse, 0x7c, RZ, 0x1a ;  /* 0x0000007c831d7811 */ /* 0x040fe200078fd0ff */
[----:B------:R-:W-:Y:S01]  /*11310*/  ULDC UR4, c[0x0][0x244] ;  /* 0x0000910000047ab9 */ /* 0x000fe20000000800 */
[C---:B------:R-:W-:Y:S01]  /*11320*/  LEA.HI R23, R131.reuse, 0x6c, RZ, 0x1a ;  /* 0x0000006c83177811 */ /* 0x040fe200078fd0ff */
[C---:B------:R-:W-:Y:S01]  /*11330*/  IMAD.IADD R64, R2.reuse, 0x1, R27 ;  /* 0x0000000102407824 */ /* 0x040fe200078e021b */
[C---:B------:R-:W-:Y:S01]  /*11340*/  LEA.HI R21, R131.reuse, 0x4c, RZ, 0x1a ;  /* 0x0000004c83157811 */ /* 0x040fe200078fd0ff */
[C---:B------:R-:W-:Y:S01]  /*11350*/  IMAD.IADD R26, R2.reuse, 0x1, R29 ;  /* 0x00000001021a7824 */ /* 0x040fe200078e021d */
[----:B------:R-:W-:Y:S01]  /*11360*/  LEA.HI R20, R131, R2, RZ, 0x1a ;  /* 0x0000000283147211 */ /* 0x000fe200078fd0ff */
[C---:B------:R-:W-:Y:S01]  /*11370*/  IMAD.IADD R34, R2.reuse, 0x1, R23 ;  /* 0x0000000102227824 */ /* 0x040fe200078e0217 */
[----:B------:R-:W3:Y:S01]  /*11380*/  LDS.128 R8, [R25+UR58] ;  /* 0x0000003a19087984 */ /* 0x000ee20008000c00 */
[C---:B------:R-:W-:Y:S01]  /*11390*/  LOP3.LUT R12, R2.reuse, R0, RZ, 0xfc, !PT ;  /* 0x00000000020c7212 */ /* 0x040fe200078efcff */
[----:B------:R-:W-:-:S02]  /*113a0*/  IMAD.IADD R48, R2, 0x1, R21 ;  /* 0x0000000102307824 */ /* 0x000fc400078e0215 */
[----:B------:R-:W4:Y:S01]  /*113b0*/  LDS.128 R4, [R45+UR58] ;  /* 0x0000003a2d047984 */ /* 0x000f220008000c00 */
[C-C-:B------:R-:W-:Y:S02]  /*113c0*/  LOP3.LUT R14, R2.reuse, 0xf8, R0.reuse, 0xfe, !PT ;  /* 0x000000f8020e7812 */ /* 0x140fe400078efe00 */
[C-C-:B------:R-:W-:Y:S02]  /*113d0*/  LOP3.LUT R49, R2.reuse, 0xf4, R0.reuse, 0xfe, !PT ;  /* 0x000000f402317812 */ /* 0x140fe400078efe00 */
[C-C-:B------:R-:W-:Y:S02]  /*113e0*/  LOP3.LUT R27, R2.reuse, 0xf0, R0.reuse, 0xfe, !PT ;  /* 0x000000f0021b7812 */ /* 0x140fe400078efe00 */
[C-C-:B------:R-:W-:Y:S02]  /*113f0*/  LOP3.LUT R33, R2.reuse, 0xe8, R0.reuse, 0xfe, !PT ;  /* 0x000000e802217812 */ /* 0x140fe400078efe00 */
[C-C-:B------:R-:W-:Y:S02]  /*11400*/  LOP3.LUT R35, R2.reuse, 0xe4, R0.reuse, 0xfe, !PT ;  /* 0x000000e402237812 */ /* 0x140fe400078efe00 */
[----:B------:R-:W-:-:S02]  /*11410*/  LOP3.LUT R37, R2, 0xe0, R0, 0xfe, !PT ;  /* 0x000000e002257812 */ /* 0x000fc400078efe00 */
        /* <DEDUP_REMOVED lines=12> */
[C-C-:B0-----:R-:W-:Y:S02]  /*114e0*/  LOP3.LUT R69, R2.reuse, 0x98, R0.reuse, 0xfe, !PT ;  /* 0x0000009802457812 */ /* 0x141fe400078efe00 */
        /* <DEDUP_REMOVED lines=27> */
[----:B------:R-:W-:-:S05]  /*116a0*/  LOP3.LUT R2, R2, 0x4, R0, 0xfe, !PT ;  /* 0x0000000402027812 */ /* 0x000fca00078efe00 */
[-C--:B-1----:R-:W-:Y:S01]  /*116b0*/  IMAD R17, R2, R3.reuse, RZ ;  /* 0x0000000302117224 */ /* 0x082fe200078e02ff */
[----:B---3--:R-:W-:Y:S01]  /*116c0*/  PRMT R31, R8, 0x7770, RZ ;  /* 0x00007770081f7816 */ /* 0x008fe200000000ff */
[-C--:B------:R-:W-:Y:S01]  /*116d0*/  IMAD R19, R16, R3.reuse, RZ ;  /* 0x0000000310137224 */ /* 0x080fe200078e02ff */
[----:B----4-:R-:W-:Y:S01]  /*116e0*/  PRMT R47, R4, 0x7770, RZ ;  /* 0x00007770042f7816 */ /* 0x010fe200000000ff */
[-C--:B------:R-:W-:Y:S01]  /*116f0*/  IMAD R21, R78, R3.reuse, RZ ;  /* 0x000000034e157224 */ /* 0x080fe200078e02ff */
[----:B------:R-:W-:Y:S01]  /*11700*/  PRMT R29, R8, 0x7771, RZ ;  /* 0x00007771081d7816 */ /* 0x000fe200000000ff */
[-C--:B------:R-:W-:Y:S02]  /*11710*/  IMAD R23, R18, R3.reuse, RZ ;  /* 0x0000000312177224 */ /* 0x080fe400078e02ff */
[C---:B--2---:R-:W-:Y:S01]  /*11720*/  IMAD R13, R15.reuse, UR4, RZ ;  /* 0x000000040f0d7c24 */ /* 0x044fe2000f8e02ff */
[----:B------:R-:W-:Y:S01]  /*11730*/  ISETP.GE.AND P0, PT, R15, UR6, PT ;  /* 0x000000060f007c0c */ /* 0x000fe2000bf06270 */
[----:B------:R-:W-:Y:S01]  /*11740*/  ULDC.64 UR4, c[0x0][0x220] ;  /* 0x0000880000047ab9 */ /* 0x000fe20000000a00 */
[----:B------:R-:W-:-:S02]  /*11750*/  IMAD R15, R12, R3, RZ ;  /* 0x000000030c0f7224 */ /* 0x000fc400078e02ff */
[C---:B------:R-:W-:Y:S02]  /*11760*/  IADD3 R0, P1, R13.reuse, UR4, RZ ;  /* 0x000000040d007c10 */ /* 0x040fe4000ff3e0ff */
[----:B------:R-:W-:Y:S02]  /*11770*/  ISETP.LT.AND P4, PT, R12, UR7, !P0 ;  /* 0x000000070c007c0c */ /* 0x000fe4000c781270 */
[----:B------:R-:W-:Y:S02]  /*11780*/  ISETP.LT.AND P3, PT, R2, UR7, !P0 ;  /* 0x0000000702007c0c */ /* 0x000fe4000c761270 */
[----:B------:R-:W-:Y:S02]  /*11790*/  LEA.HI.X.SX32 R2, R13, UR5, 0x1, P1 ;  /* 0x000000050d027c11 */ /* 0x000fe400088f0eff */
[----:B------:R-:W-:Y:S02]  /*117a0*/  IADD3 R12, P5, R15, R0, RZ ;  /* 0x000000000f0c7210 */ /* 0x000fe40007fbe0ff */
[----:B------:R-:W-:-:S02]  /*117b0*/  ISETP.LT.AND P1, PT, R14, UR7, !P0 ;  /* 0x000000070e007c0c */ /* 0x000fc4000c721270 */
[----:B------:R-:W-:Y:S02]  /*117c0*/  LEA.HI.X.SX32 R13, R15, R2, 0x1, P5 ;  /* 0x000000020f0d7211 */ /* 0x000fe400028f0eff */
[----:B------:R-:W-:Y:S02]  /*117d0*/  ISETP.LT.AND P2, PT, R16, UR7, !P0 ;  /* 0x0000000710007c0c */ /* 0x000fe4000c741270 */
[-C--:B------:R-:W-:Y:S01]  /*117e0*/  IADD3 R14, P6, R17, R0.reuse, RZ ;  /* 0x00000000110e7210 */ /* 0x080fe20007fde0ff */
[----:B------:R0:W-:Y:S01]  /*117f0*/  @P4 STG.E.U8 desc[UR38][R12.64], R31 ;  /* 0x0000001f0c004986 */ /* 0x0001e2000c101126 */
[----:B------:R-:W-:Y:S02]  /*11800*/  IADD3 R16, P4, R19, R0, RZ ;  /* 0x0000000013107210 */ /* 0x000fe40007f9e0ff */
[-C--:B------:R-:W-:Y:S02]  /*11810*/  LEA.HI.X.SX32 R15, R17, R2.reuse, 0x1, P6 ;  /* 0x00000002110f7211 */ /* 0x080fe400030f0eff */
[----:B------:R-:W-:-:S03]  /*11820*/  LEA.HI.X.SX32 R17, R19, R2, 0x1, P4 ;  /* 0x0000000213117211 */ /* 0x000fc600020f0eff */
[----:B------:R1:W-:Y:S01]  /*11830*/  @P3 STG.E.U8 desc[UR38][R14.64], R47 ;  /* 0x0000002f0e003986 */ /* 0x0003e2000c101126 */
[----:B------:R-:W-:Y:S02]  /*11840*/  ISETP.LT.AND P3, PT, R78, UR7, !P0 ;  /* 0x000000074e007c0c */ /* 0x000fe4000c761270 */
[----:B------:R-:W-:Y:S01]  /*11850*/  ISETP.LT.AND P4, PT, R18, UR7, !P0 ;  /* 0x0000000712007c0c */ /* 0x000fe2000c781270 */
[----:B------:R2:W-:Y:S01]  /*11860*/  @P2 STG.E.U8 desc[UR38][R16.64], R29 ;  /* 0x0000001d10002986 */ /* 0x0005e2000c101126 */
[-C--:B------:R-:W-:Y:S02]  /*11870*/  IADD3 R18, P5, R21, R0.reuse, RZ ;  /* 0x0000000015127210 */ /* 0x080fe40007fbe0ff */
[C---:B------:R-:W-:Y:S02]  /*11880*/  ISETP.LT.AND P2, PT, R76.reuse, UR7, !P0 ;  /* 0x000000074c007c0c */ /* 0x040fe4000c741270 */
[----:B0-----:R-:W-:Y:S01]  /*11890*/  IADD3 R12, P6, R23, R0, RZ ;  /* 0x00000000170c7210 */ /* 0x001fe20007fde0ff */
[----:B-1----:R-:W-:Y:S01]  /*118a0*/  IMAD R15, R76, R3, RZ ;  /* 0x000000034c0f7224 */ /* 0x002fe200078e02ff */
[----:B------:R-:W-:-:S02]  /*118b0*/  LEA.HI.X.SX32 R19, R21, R2, 0x1, P5 ;  /* 0x0000000215137211 */ /* 0x000fc400028f0eff */
[----:B------:R-:W-:Y:S02]  /*118c0*/  PRMT R31, R4, 0x7771, RZ ;  /* 0x00007771041f7816 */ /* 0x000fe400000000ff */
[----:B------:R-:W-:Y:S02]  /*118d0*/  IADD3 R14, P5, R15, R0, RZ ;  /* 0x000000000f0e7210 */ /* 0x000fe40007fbe0ff */
[-C--:B------:R-:W-:Y:S01]  /*118e0*/  LEA.HI.X.SX32 R13, R23, R2.reuse, 0x1, P6 ;  /* 0x00000002170d7211 */ /* 0x080fe200030f0eff */
[----:B--2---:R-:W-:Y:S01]  /*118f0*/  IMAD R17, R74, R3, RZ ;  /* 0x000000034a117224 */ /* 0x004fe200078e02ff */
[----:B------:R-:W-:Y:S01]  /*11900*/  PRMT R23, R8, 0x7772, RZ ;  /* 0x0000777208177816 */ /* 0x000fe200000000ff */
[----:B------:R0:W-:Y:S01]  /*11910*/  @P3 STG.E.U8 desc[UR38][R18.64], R31 ;  /* 0x0000001f12003986 */ /* 0x0001e2000c101126 */
[----:B------:R-:W-:Y:S02]  /*11920*/  LEA.HI.X.SX32 R15, R15, R2, 0x1, P5 ;  /* 0x000000020f0f7211 */ /* 0x000fe400028f0eff */
[----:B------:R-:W-:-:S02]  /*11930*/  PRMT R29, R4, 0x7772, RZ ;  /* 0x00007772041d7816 */ /* 0x000fc400000000ff */
[----:B------:R-:W-:Y:S01]  /*11940*/  ISETP.LT.AND P3, PT, R74, UR7, !P0 ;  /* 0x000000074a007c0c */ /* 0x000fe2000c761270 */
[----:B------:R1:W-:Y:S01]  /*11950*/  @P4 STG.E.U8 desc[UR38][R12.64], R23 ;  /* 0x000000170c004986 */ /* 0x0003e2000c101126 */
[CC--:B------:R-:W-:Y:S01]  /*11960*/  IMAD R21, R72.reuse, R3.reuse, RZ ;  /* 0x0000000348157224 */ /* 0x0c0fe200078e02ff */
[----:B------:R-:W-:Y:S02]  /*11970*/  ISETP.LT.AND P4, PT, R72, UR7, !P0 ;  /* 0x0000000748007c0c */ /* 0x000fe4000c781270 */
[-C--:B------:R-:W-:Y:S01]  /*11980*/  IADD3 R16, P5, R17, R0.reuse, RZ ;  /* 0x0000000011107210 */ /* 0x080fe20007fbe0ff */
[----:B------:R2:W-:Y:S01]  /*11990*/  @P2 STG.E.U8 desc[UR38][R14.64], R29 ;  /* 0x0000001d0e002986 */ /* 0x0005e2000c101126 */
[C---:B------:R-:W-:Y:S02]  /*119a0*/  ISETP.LT.AND P2, PT, R70.reuse, UR7, !P0 ;  /* 0x0000000746007c0c */ /* 0x040fe4000c741270 */
[----:B0-----:R-:W-:Y:S01]  /*119b0*/  IADD3 R18, P6, R21, R0, RZ ;  /* 0x0000000015127210 */ /* 0x001fe20007fde0ff */
[----:B-1----:R-:W-:Y:S01]  /*119c0*/  IMAD R13, R70, R3, RZ ;  /* 0x00000003460d7224 */ /* 0x002fe200078e02ff */
[----:B------:R-:W-:-:S02]  /*119d0*/  LEA.HI.X.SX32 R17, R17, R2, 0x1, P5 ;  /* 0x0000000211117211 */ /* 0x000fc400028f0eff */
[----:B------:R-:W-:Y:S02]  /*119e0*/  PRMT R23, R8, 0x7773, RZ ;  /* 0x0000777308177816 */ /* 0x000fe400000000ff */
[----:B------:R-:W-:Y:S01]  /*119f0*/  IADD3 R12, P5, R13, R0, RZ ;  /* 0x000000000d0c7210 */ /* 0x000fe20007fbe0ff */
[----:B--2---:R-:W-:Y:S01]  /*11a00*/  IMAD R15, R68, R3, RZ ;  /* 0x00000003440f7224 */ /* 0x004fe200078e02ff */
[-C--:B------:R-:W-:Y:S02]  /*11a10*/  LEA.HI.X.SX32 R19, R21, R2.reuse, 0x1, P6 ;  /* 0x0000000215137211 */ /* 0x080fe400030f0eff */
        /* <DEDUP_REMOVED lines=46> */
[C---:B0-----:R-:W-:Y:S01]  /*11d00*/  IMAD R13, R52.reuse, R3, RZ ;  /* 0x00000003340d7224 */ /* 0x041fe200078e02ff */
[----:B------:R-:W-:Y:S02]  /*11d10*/  ISETP.LT.AND P2, PT, R52, UR7, !P0 ;  /* 0x0000000734007c0c */ /* 0x000fe4000c741270 */
[----:B------:R-:W-:-:S02]  /*11d20*/  IADD3 R4, P6, R21, R0, RZ ;  /* 0x0000000015047210 */ /* 0x000fc40007fde0ff */
[----:B------:R-:W-:Y:S02]  /*11d30*/  LEA.HI.X.SX32 R9, R19, R2, 0x1, P5 ;  /* 0x0000000213097211 */ /* 0x000fe400028f0eff */
[----:B------:R-:W-:Y:S02]  /*11d40*/  PRMT R29, R5, 0x7773, RZ ;  /* 0x00007773051d7816 */ /* 0x000fe400000000ff */
[----:B------:R-:W-:Y:S01]  /*11d50*/  IADD3 R12, P5, R13, R0, RZ ;  /* 0x000000000d0c7210 */ /* 0x000fe20007fbe0ff */
[----:B-1----:R-:W-:Y:S01]  /*11d60*/  IMAD R15, R50, R3, RZ ;  /* 0x00000003320f7224 */ /* 0x002fe200078e02ff */
[-C--:B------:R-:W-:Y:S02]  /*11d70*/  LEA.HI.X.SX32 R5, R21, R2.reuse, 0x1, P6 ;  /* 0x0000000215057211 */ /* 0x080fe400030f0eff */
[----:B------:R-:W-:Y:S01]  /*11d80*/  PRMT R19, R10, 0x7770, RZ ;  /* 0x000077700a137816 */ /* 0x000fe200000000ff */
[----:B------:R0:W-:Y:S01]  /*11d90*/  @P3 STG.E.U8 desc[UR38][R8.64], R29 ;  /* 0x0000001d08003986 */ /* 0x0001e2000c101126 */
[----:B------:R-:W-:-:S02]  /*11da0*/  LEA.HI.X.SX32 R13, R13, R2, 0x1, P5 ;  /* 0x000000020d0d7211 */ /* 0x000fc400028f0eff */
[----:B------:R-:W-:Y:S02]  /*11db0*/  PRMT R21, R6, 0x7770, RZ ;  /* 0x0000777006157816 */ /* 0x000fe400000000ff */
[----:B------:R-:W-:Y:S01]  /*11dc0*/  ISETP.LT.AND P3, PT, R50, UR7, !P0 ;  /* 0x0000000732007c0c */ /* 0x000fe2000c761270 */
[----:B------:R1:W-:Y:S01]  /*11dd0*/  @P4 STG.E.U8 desc[UR38][R4.64], R19 ;  /* 0x0000001304004986 */ /* 0x0003e2000c101126 */
[CC--:B--2---:R-:W-:Y:S01]  /*11de0*/  IMAD R17, R48.reuse, R3.reuse, RZ ;  /* 0x0000000330117224 */ /* 0x0c4fe200078e02ff */
        /* <DEDUP_REMOVED lines=33> */
[----:B------:R-:W-:Y:S02]  /*12000*/  ISETP.LT.AND P3, PT, R38, UR7, !P0 ;  /* 0x0000000726007c0c */ /* 0x000fe4000c761270 */
[----:B------:R-:W-:Y:S01]  /*12010*/  IADD3 R4, P5, R5, R0, RZ ;  /* 0x0000000005047210 */ /* 0x000fe20007fbe0ff */
[----:B------:R1:W-:Y:S01]  /*12020*/  @P4 STG.E.U8 desc[UR38][R14.64], R19 ;  /* 0x000000130e004986 */ /* 0x0003e2000c101126 */
[----:B0-----:R-:W-:-:S03]  /*12030*/  IMAD R13, R22, R3, RZ ;  /* 0x00000003160d7224 */ /* 0x001fc600078e02ff */
[----:B------:R0:W-:Y:S01]  /*12040*/  @P2 STG.E.U8 desc[UR38][R8.64], R29 ;  /* 0x0000001d08002986 */ /* 0x0001e2000c101126 */
[-C--:B------:R-:W-:Y:S01]  /*12050*/  IMAD R17, R36, R3.reuse, RZ ;  /* 0x0000000324117224 */ /* 0x080fe200078e02ff */
[----:B------:R-:W-:Y:S02]  /*12060*/  ISETP.LT.AND P2, PT, R22, UR7, !P0 ;  /* 0x0000000716007c0c */ /* 0x000fe4000c741270 */
[----:B------:R-:W-:Y:S02]  /*12070*/  LEA.HI.X.SX32 R5, R5, R2, 0x1, P5 ;  /* 0x0000000205057211 */ /* 0x000fe400028f0eff */
[----:B------:R-:W-:Y:S02]  /*12080*/  ISETP.LT.AND P4, PT, R36, UR7, !P0 ;  /* 0x0000000724007c0c */ /* 0x000fe4000c781270 */
[----:B------:R-:W-:Y:S01]  /*12090*/  IADD3 R22, P5, R13, R0, RZ ;  /* 0x000000000d167210 */ /* 0x000fe20007fbe0ff */
[----:B-1----:R-:W-:Y:S01]  /*120a0*/  IMAD R19, R32, R3, RZ ;  /* 0x0000000320137224 */ /* 0x002fe200078e02ff */
[----:B------:R-:W-:-:S02]  /*120b0*/  PRMT R21, R11, 0x7770, RZ ;  /* 0x000077700b157816 */ /* 0x000fc400000000ff */
[----:B------:R-:W-:Y:S02]  /*120c0*/  IADD3 R16, P6, R17, R0, RZ ;  /* 0x0000000011107210 */ /* 0x000fe40007fde0ff */
[-C--:B------:R-:W-:Y:S02]  /*120d0*/  LEA.HI.X.SX32 R23, R13, R2.reuse, 0x1, P5 ;  /* 0x000000020d177211 */ /* 0x080fe400028f0eff */
[----:B------:R-:W1:Y:S01]  /*120e0*/  LDS.128 R12, [R25+UR58+0x800] ;  /* 0x0008003a190c7984 */ /* 0x000e620008000c00 */
[----:B------:R-:W-:Y:S02]  /*120f0*/  LEA.HI.X.SX32 R17, R17, R2, 0x1, P6 ;  /* 0x0000000211117211 */ /* 0x000fe400030f0eff */
[----:B------:R-:W-:Y:S01]  /*12100*/  PRMT R31, R7, 0x7770, RZ ;  /* 0x00007770071f7816 */ /* 0x000fe200000000ff */
[----:B------:R2:W-:Y:S01]  /*12110*/  @P3 STG.E.U8 desc[UR38][R4.64], R21 ;  /* 0x0000001504003986 */ /* 0x0005e2000c101126 */
[C---:B0-----:R-:W-:Y:S01]  /*12120*/  IMAD R9, R34.reuse, R3, RZ ;  /* 0x0000000322097224 */ /* 0x041fe200078e02ff */
[----:B------:R-:W-:-:S02]  /*12130*/  ISETP.LT.AND P3, PT, R34, UR7, !P0 ;  /* 0x0000000722007c0c */ /* 0x000fc4000c761270 */
[----:B------:R-:W-:Y:S01]  /*12140*/  PRMT R29, R11, 0x7771, RZ ;  /* 0x000077710b1d7816 */ /* 0x000fe200000000ff */
[----:B------:R-:W-:Y:S01]  /*12150*/  @P4 STG.E.U8 desc[UR38][R16.64], R31 ;  /* 0x0000001f10004986 */ /* 0x000fe2000c101126 */
[-C--:B------:R-:W-:Y:S02]  /*12160*/  IADD3 R8, P6, R9, R0.reuse, RZ ;  /* 0x0000000009087210 */ /* 0x080fe40007fde0ff */
[----:B--2---:R-:W-:-:S04]  /*12170*/  IADD3 R4, P5, R19, R0, RZ ;  /* 0x0000000013047210 */ /* 0x004fc80007fbe0ff */
[-C--:B------:R-:W-:Y:S02]  /*12180*/  LEA.HI.X.SX32 R5, R19, R2.reuse, 0x1, P5 ;  /* 0x0000000213057211 */ /* 0x080fe400028f0eff */
[----:B------:R-:W0:Y:S01]  /*12190*/  LDS.128 R16, [R45+UR58+0x800] ;  /* 0x0008003a2d107984 */ /* 0x000e220008000c00 */
[----:B------:R-:W-:-:S03]  /*121a0*/  LEA.HI.X.SX32 R9, R9, R2, 0x1, P6 ;  /* 0x0000000209097211 */ /* 0x000fc600030f0eff */
[----:B------:R2:W-:Y:S01]  /*121b0*/  @P2 STG.E.U8 desc[UR38][R22.64], R29 ;  /* 0x0000001d16002986 */ /* 0x0005e2000c101126 */
[----:B------:R-:W-:Y:S01]  /*121c0*/  ISETP.LT.AND P2, PT, R49, UR7, !P0 ;  /* 0x0000000731007c0c */ /* 0x000fe2000c741270 */
[-C--:B------:R-:W-:Y:S01]  /*121d0*/  IMAD R21, R30, R3.reuse, RZ ;  /* 0x000000031e157224 */ /* 0x080fe200078e02ff */
[----:B------:R-:W-:Y:S02]  /*121e0*/  PRMT R49, R7, 0x7771, RZ ;  /* 0x0000777107317816 */ /* 0x000fe400000000ff */
[----:B------:R-:W-:Y:S01]  /*121f0*/  ISETP.LT.AND P4, PT, R32, UR7, !P0 ;  /* 0x0000000720007c0c */ /* 0x000fe2000c781270 */
[----:B------:R-:W-:Y:S02]  /*12200*/  IMAD R25, R28, R3, RZ ;  /* 0x000000031c197224 */ /* 0x000fe400078e02ff */
[----:B------:R-:W-:Y:S01]  /*12210*/  @P3 STG.E.U8 desc[UR38][R8.64], R49 ;  /* 0x0000003108003986 */ /* 0x000fe2000c101126 */
[----:B------:R-:W-:Y:S02]  /*12220*/  ISETP.LT.AND P6, PT, R30, UR7, !P0 ;  /* 0x000000071e007c0c */ /* 0x000fe4000c7c1270 */
[----:B--2---:R-:W-:-:S02]  /*12230*/  IADD3 R22, P3, R21, R0, RZ ;  /* 0x0000000015167210 */ /* 0x004fc40007f7e0ff */
[----:B------:R-:W-:Y:S02]  /*12240*/  ISETP.LT.AND P5, PT, R28, UR7, !P0 ;  /* 0x000000071c007c0c */ /* 0x000fe4000c7a1270 */
[----:B------:R-:W-:Y:S02]  /*12250*/  LEA.HI.X.SX32 R23, R21, R2, 0x1, P3 ;  /* 0x0000000215177211 */ /* 0x000fe400018f0eff */
[----:B------:R-:W-:Y:S02]  /*12260*/  PRMT R31, R11, 0x7772, RZ ;  /* 0x000077720b1f7816 */ /* 0x000fe400000000ff */
[----:B------:R-:W-:Y:S02]  /*12270*/  IADD3 R10, P3, R25, R0, RZ ;  /* 0x00000000190a7210 */ /* 0x000fe40007f7e0ff */
[----:B------:R-:W-:Y:S01]  /*12280*/  PRMT R29, R11, 0x7773, RZ ;  /* 0x000077730b1d7816 */ /* 0x000fe200000000ff */
[----:B------:R2:W-:Y:S01]  /*12290*/  @P4 STG.E.U8 desc[UR38][R4.64], R31 ;  /* 0x0000001f04004986 */ /* 0x0005e2000c101126 */
[----:B------:R-:W-:Y:S01]  /*122a0*/  PRMT R47, R7, 0x7772, RZ ;  /* 0x00007772072f7816 */ /* 0x000fe200000000ff */
[----:B------:R-:W-:Y:S01]  /*122b0*/  IMAD R21, R26, R3, RZ ;  /* 0x000000031a157224 */ /* 0x000fe200078e02ff */
[----:B------:R-:W-:-:S02]  /*122c0*/  LEA.HI.X.SX32 R11, R25, R2, 0x1, P3 ;  /* 0x00000002190b7211 */ /* 0x000fc400018f0eff */
[----:B------:R-:W-:Y:S01]  /*122d0*/  PRMT R25, R7, 0x7773, RZ ;  /* 0x0000777307197816 */ /* 0x000fe200000000ff */
[----:B------:R-:W-:Y:S01]  /*122e0*/  IMAD R7, R24, R3, RZ ;  /* 0x0000000318077224 */ /* 0x000fe200078e02ff */
[----:B------:R-:W-:Y:S02]  /*122f0*/  ISETP.LT.AND P4, PT, R26, UR7, !P0 ;  /* 0x000000071a007c0c */ /* 0x000fe4000c781270 */
[----:B------:R-:W-:Y:S01]  /*12300*/  ISETP.LT.AND P3, PT, R24, UR7, !P0 ;  /* 0x0000000718007c0c */ /* 0x000fe2000c761270 */
[----:B------:R1:W-:Y:S01]  /*12310*/  @P6 STG.E.U8 desc[UR38][R22.64], R47 ;  /* 0x0000002f16006986 */ /* 0x0003e2000c101126 */
[----:B--2---:R-:W-:-:S03]  /*12320*/  IADD3 R4, P6, R21, R0, RZ ;  /* 0x0000000015047210 */ /* 0x004fc60007fde0ff */
[----:B------:R2:W-:Y:S01]  /*12330*/  @P5 STG.E.U8 desc[UR38][R10.64], R29 ;  /* 0x0000001d0a005986 */ /* 0x0005e2000c101126 */
[----:B------:R-:W-:Y:S01]  /*12340*/  IADD3 R6, P5, R7, R0, RZ ;  /* 0x0000000007067210 */ /* 0x000fe20007fbe0ff */
[----:B------:R-:W-:Y:S01]  /*12350*/  IMAD R9, R3, 0x4, R7 ;  /* 0x0000000403097824 */ /* 0x000fe200078e0207 */
[-C--:B------:R-:W-:Y:S02]  /*12360*/  LEA.HI.X.SX32 R5, R21, R2.reuse, 0x1, P6 ;  /* 0x0000000215057211 */ /* 0x080fe400030f0eff */
[----:B------:R-:W-:Y:S02]  /*12370*/  LEA.HI.X.SX32 R7, R7, R2, 0x1, P5 ;  /* 0x0000000207077211 */ /* 0x000fe400028f0eff */
[----:B------:R-:W-:Y:S02]  /*12380*/  ISETP.LT.AND P6, PT, R77, UR7, !P0 ;  /* 0x000000074d007c0c */ /* 0x000fe4000c7c1270 */
[----:B-1----:R-:W-:Y:S02]  /*12390*/  PRMT R23, R12, 0x7770, RZ ;  /* 0x000077700c177816 */ /* 0x002fe400000000ff */
[----:B------:R-:W-:Y:S01]  /*123a0*/  ISETP.LT.AND P5, PT, R75, UR7, !P0 ;  /* 0x000000074b007c0c */ /* 0x000fe2000c7a1270 */
[----:B--2---:R-:W-:Y:S01]  /*123b0*/  IMAD R11, R3, 0x4, R9 ;  /* 0x00000004030b7824 */ /* 0x004fe200078e0209 */
[----:B------:R1:W-:Y:S01]  /*123c0*/  @P4 STG.E.U8 desc[UR38][R4.64], R25 ;  /* 0x0000001904004986 */ /* 0x0003e2000c101126 */
[----:B------:R-:W-:Y:S01]  /*123d0*/  IADD3 R8, P4, R9, R0, RZ ;  /* 0x0000000009087210 */ /* 0x000fe20007f9e0ff */
[----:B------:R-:W-:-:S02]  /*123e0*/  VIADD R22, R20, 0x8c ;  /* 0x0000008c14167836 */ /* 0x000fc40000000000 */
[----:B------:R2:W-:Y:S01]  /*123f0*/  @P3 STG.E.U8 desc[UR38][R6.64], R23 ;  /* 0x0000001706003986 */ /* 0x0005e2000c101126 */
[----:B------:R-:W-:Y:S01]  /*12400*/  LEA.HI.X.SX32 R9, R9, R2, 0x1, P4 ;  /* 0x0000000209097211 */ /* 0x000fe200020f0eff */
[----:B------:R-:W-:Y:S01]  /*12410*/  IMAD R21, R22, R3, RZ ;  /* 0x0000000316157224 */ /* 0x000fe200078e02ff */
[----:B0-----:R-:W-:Y:S02]  /*12420*/  PRMT R29, R16, 0x7770, RZ ;  /* 0x00007770101d7816 */ /* 0x001fe400000000ff */
[C---:B-1----:R-:W-:Y:S02]  /*12430*/  IADD3 R4, P3, R11.reuse, R0, RZ ;  /* 0x000000000b047210 */ /* 0x042fe40007f7e0ff */
[----:B------:R-:W-:Y:S02]  /*12440*/  PRMT R25, R12, 0x7771, RZ ;  /* 0x000077710c197816 */ /* 0x000fe400000000ff */
[----:B------:R-:W-:Y:S01]  /*12450*/  LEA.HI.X.SX32 R5, R11, R2, 0x1, P3 ;  /* 0x000000020b057211 */ /* 0x000fe200018f0eff */
[----:B--2---:R-:W-:Y:S01]  /*12460*/  IMAD R7, R3, 0x8, R11 ;  /* 0x0000000803077824 */ /* 0x004fe200078e020b */
[----:B------:R-:W-:-:S02]  /*12470*/  ISETP.LT.AND P4, PT, R22, UR7, !P0 ;  /* 0x0000000716007c0c */ /* 0x000fc4000c781270 */
[----:B------:R-:W-:Y:S01]  /*12480*/  ISETP.LT.AND P3, PT, R73, UR7, !P0 ;  /* 0x0000000749007c0c */ /* 0x000fe2000c761270 */
[----:B------:R0:W-:Y:S01]  /*12490*/  @P6 STG.E.U8 desc[UR38][R8.64], R29 ;  /* 0x0000001d08006986 */ /* 0x0001e2000c101126 */
[----:B------:R-:W-:-:S03]  /*124a0*/  IADD3 R10, P6, R21, R0, RZ ;  /* 0x00000000150a7210 */ /* 0x000fc60007fde0ff */
[----:B------:R1:W-:Y:S01]  /*124b0*/  @P5 STG.E.U8 desc[UR38][R4.64], R25 ;  /* 0x0000001904005986 */ /* 0x0003e2000c101126 */
[----:B------:R-:W-:Y:S02]  /*124c0*/  IADD3 R6, P5, R7, R0, RZ ;  /* 0x0000000007067210 */ /* 0x000fe40007fbe0ff */
[-C--:B------:R-:W-:Y:S02]  /*124d0*/  LEA.HI.X.SX32 R11, R21, R2.reuse, 0x1, P6 ;  /* 0x00000002150b7211 */ /* 0x080fe400030f0eff */
[----:B------:R-:W-:Y:S01]  /*124e0*/  PRMT R31, R16, 0x7771, RZ ;  /* 0x00007771101f7816 */ /* 0x000fe200000000ff */
[----:B0-----:R-:W-:Y:S01]  /*124f0*/  IMAD R9, R3, 0x4, R7 ;  /* 0x0000000403097824 */ /* 0x001fe200078e0207 */
[----:B------:R-:W-:Y:S02]  /*12500*/  LEA.HI.X.SX32 R7, R7, R2, 0x1, P5 ;  /* 0x0000000207077211 */ /* 0x000fe400028f0eff */
[----:B------:R-:W-:Y:S01]  /*12510*/  PRMT R23, R12, 0x7772, RZ ;  /* 0x000077720c177816 */ /* 0x000fe200000000ff */
[----:B------:R-:W-:Y:S01]  /*12520*/  IMAD R21, R3, 0x4, R9 ;  /* 0x0000000403157824 */ /* 0x000fe200078e0209 */
[----:B------:R-:W-:-:S02]  /*12530*/  ISETP.LT.AND P6, PT, R71, UR7, !P0 ;  /* 0x0000000747007c0c */ /* 0x000fc4000c7c1270 */
[----:B------:R-:W-:Y:S01]  /*12540*/  ISETP.LT.AND P5, PT, R69, UR7, !P0 ;  /* 0x0000000745007c0c */ /* 0x000fe2000c7a1270 */
[----:B------:R0:W-:Y:S01]  /*12550*/  @P4 STG.E.U8 desc[UR38][R10.64], R31 ;  /* 0x0000001f0a004986 */ /* 0x0001e2000c101126 */
[-C--:B------:R-:W-:Y:S01]  /*12560*/  IADD3 R8, P4, R9, R0.reuse, RZ ;  /* 0x0000000009087210 */ /* 0x080fe20007f9e0ff */
[----:B------:R-:W-:Y:S02]  /*12570*/  VIADD R22, R20, 0x9c ;  /* 0x0000009c14167836 */ /* 0x000fe40000000000 */
[----:B------:R2:W-:Y:S01]  /*12580*/  @P3 STG.E.U8 desc[UR38][R6.64], R23 ;  /* 0x0000001706003986 */ /* 0x0005e2000c101126 */
[----:B-1----:R-:W-:Y:S02]  /*12590*/  IADD3 R4, P3, R21, R0, RZ ;  /* 0x0000000015047210 */ /* 0x002fe40007f7e0ff */
[----:B------:R-:W-:Y:S02]  /*125a0*/  LEA.HI.X.SX32 R9, R9, R2, 0x1, P4 ;  /* 0x0000000209097211 */ /* 0x000fe400020f0eff */
[----:B------:R-:W-:-:S02]  /*125b0*/  PRMT R29, R16, 0x7772, RZ ;  /* 0x00007772101d7816 */ /* 0x000fc400000000ff */
[----:B------:R-:W-:Y:S01]  /*125c0*/  LEA.HI.X.SX32 R5, R21, R2, 0x1, P3 ;  /* 0x0000000215057211 */ /* 0x000fe200018f0eff */
[----:B0-----:R-:W-:Y:S01]  /*125d0*/  IMAD R11, R22, R3, RZ ;  /* 0x00000003160b7224 */ /* 0x001fe200078e02ff */
[----:B------:R-:W-:Y:S01]  /*125e0*/  PRMT R25, R12, 0x7773, RZ ;  /* 0x000077730c197816 */ /* 0x000fe200000000ff */
[----:B------:R-:W-:Y:S01]  /*125f0*/  IMAD R21, R3, 0x8, R21 ;  /* 0x0000000803157824 */ /* 0x000fe200078e0215 */
[----:B------:R-:W-:Y:S02]  /*12600*/  ISETP.LT.AND P4, PT, R22, UR7, !P0 ;  /* 0x0000000716007c0c */ /* 0x000fe4000c781270 */
[----:B------:R-:W-:Y:S01]  /*12610*/  ISETP.LT.AND P3, PT, R67, UR7, !P0 ;  /* 0x0000000743007c0c */ /* 0x000fe2000c761270 */
[----:B------:R0:W-:Y:S01]  /*12620*/  @P6 STG.E.U8 desc[UR38][R8.64], R29 ;  /* 0x0000001d08006986 */ /* 0x0001e2000c101126 */
[----:B------:R-:W-:-:S03]  /*12630*/  IADD3 R10, P6, R11, R0, RZ ;  /* 0x000000000b0a7210 */ /* 0x000fc60007fde0ff */
[----:B------:R1:W-:Y:S01]  /*12640*/  @P5 STG.E.U8 desc[UR38][R4.64], R25 ;  /* 0x0000001904005986 */ /* 0x0003e2000c101126 */
[----:B--2---:R-:W-:Y:S02]  /*12650*/  IADD3 R6, P5, R21, R0, RZ ;  /* 0x0000000015067210 */ /* 0x004fe40007fbe0ff */
        /* <DEDUP_REMOVED lines=16> */
[C---:B0-----:R-:W-:Y:S01]  /*12760*/  IMAD R11, R12.reuse, R3, RZ ;  /* 0x000000030c0b7224 */ /* 0x041fe200078e02ff */
        /* <DEDUP_REMOVED lines=38> */
[----:B-1----:R-:W-:Y:S01]  /*129d0*/  IMAD R13, R3, 0x4, R9 ;  /* 0x00000004030d7824 */ /* 0x002fe200078e0209 */
[----:B------:R-:W-:-:S02]  /*129e0*/  ISETP.LT.AND P6, PT, R53, UR7, !P0 ;  /* 0x0000000735007c0c */ /* 0x000fc4000c7c1270 */
[----:B------:R-:W-:Y:S01]  /*129f0*/  ISETP.LT.AND P5, PT, R51, UR7, !P0 ;  /* 0x0000000733007c0c */ /* 0x000fe2000c7a1270 */
[----:B------:R0:W-:Y:S01]  /*12a00*/  @P4 STG.E.U8 desc[UR38][R10.64], R25 ;  /* 0x000000190a004986 */ /* 0x0001e2000c101126 */
[-C--:B------:R-:W-:Y:S01]  /*12a10*/  IADD3 R8, P4, R9, R0.reuse, RZ ;  /* 0x0000000009087210 */ /* 0x080fe20007f9e0ff */
[----:B------:R-:W-:Y:S02]  /*12a20*/  VIADD R12, R20, 0xcc ;  /* 0x000000cc140c7836 */ /* 0x000fe40000000000 */
[----:B------:R1:W-:Y:S01]  /*12a30*/  @P3 STG.E.U8 desc[UR38][R6.64], R17 ;  /* 0x0000001106003986 */ /* 0x0003e2000c101126 */
[----:B------:R-:W-:Y:S02]  /*12a40*/  IADD3 R4, P3, R13, R0, RZ ;  /* 0x000000000d047210 */ /* 0x000fe40007f7e0ff */
        /* <DEDUP_REMOVED lines=11> */
[----:B-1----:R-:W-:Y:S02]  /*12b00*/  IADD3 R6, P5, R13, R0, RZ ;  /* 0x000000000d067210 */ /* 0x002fe40007fbe0ff */
[-C--:B------:R-:W-:Y:S02]  /*12b10*/  LEA.HI.X.SX32 R11, R11, R2.reuse, 0x1, P6 ;  /* 0x000000020b0b7211 */ /* 0x080fe400030f0eff */
[----:B------:R-:W-:Y:S01]  /*12b20*/  PRMT R25, R18, 0x7771, RZ ;  /* 0x0000777112197816 */ /* 0x000fe200000000ff */
[----:B0-----:R-:W-:Y:S01]  /*12b30*/  IMAD R9, R3, 0x4, R13 ;  /* 0x0000000403097824 */ /* 0x001fe200078e020d */
[----:B------:R-:W-:Y:S02]  /*12b40*/  LEA.HI.X.SX32 R7, R13, R2, 0x1, P5 ;  /* 0x000000020d077211 */ /* 0x000fe400028f0eff */
[----:B------:R-:W-:Y:S01]  /*12b50*/  PRMT R17, R14, 0x7772, RZ ;  /* 0x000077720e117816 */ /* 0x000fe200000000ff */
[----:B------:R-:W-:Y:S01]  /*12b60*/  IMAD R13, R3, 0x4, R9 ;  /* 0x00000004030d7824 */ /* 0x000fe200078e0209 */
[----:B------:R-:W-:Y:S01]  /*12b70*/  ISETP.LT.AND P6, PT, R41, UR7, !P0 ;  /* 0x0000000729007c0c */ /* 0x000fe2000c7c1270 */
[----:B------:R0:W-:Y:S01]  /*12b80*/  @P4 STG.E.U8 desc[UR38][R10.64], R25 ;  /* 0x000000190a004986 */ /* 0x0001e2000c101126 */
[----:B------:R-:W-:Y:S01]  /*12b90*/  ISETP.LT.AND P5, PT, R39, UR7, !P0 ;  /* 0x0000000727007c0c */ /* 0x000fe2000c7a1270 */
[----:B------:R-:W-:Y:S01]  /*12ba0*/  VIADD R12, R20, 0xdc ;  /* 0x000000dc140c7836 */ /* 0x000fe20000000000 */
[-C--:B------:R-:W-:Y:S01]  /*12bb0*/  IADD3 R8, P4, R9, R0.reuse, RZ ;  /* 0x0000000009087210 */ /* 0x080fe20007f9e0ff */
[----:B------:R1:W-:Y:S01]  /*12bc0*/  @P3 STG.E.U8 desc[UR38][R6.64], R17 ;  /* 0x0000001106003986 */ /* 0x0003e2000c101126 */
[----:B--2---:R-:W-:-:S02]  /*12bd0*/  IADD3 R4, P3, R13, R0, RZ ;  /* 0x000000000d047210 */ /* 0x004fc40007f7e0ff */
[-C--:B------:R-:W-:Y:S02]  /*12be0*/  LEA.HI.X.SX32 R9, R9, R2.reuse, 0x1, P4 ;  /* 0x0000000209097211 */ /* 0x080fe400020f0eff */
[----:B------:R-:W-:Y:S02]  /*12bf0*/  PRMT R23, R18, 0x7772, RZ ;  /* 0x0000777212177816 */ /* 0x000fe400000000ff */
[----:B------:R-:W-:Y:S01]  /*12c00*/  LEA.HI.X.SX32 R5, R13, R2, 0x1, P3 ;  /* 0x000000020d057211 */ /* 0x000fe200018f0eff */
[C---:B0-----:R-:W-:Y:S01]  /*12c10*/  IMAD R11, R12.reuse, R3, RZ ;  /* 0x000000030c0b7224 */ /* 0x041fe200078e02ff */
[----:B------:R-:W-:Y:S01]  /*12c20*/  ISETP.LT.AND P4, PT, R12, UR7, !P0 ;  /* 0x000000070c007c0c */ /* 0x000fe2000c781270 */
[----:B------:R-:W-:Y:S01]  /*12c30*/  IMAD R13, R3, 0x8, R13 ;  /* 0x00000008030d7824 */ /* 0x000fe200078e020d */
[----:B-1----:R-:W-:Y:S01]  /*12c40*/  PRMT R17, R14, 0x7773, RZ ;  /* 0x000077730e117816 */ /* 0x002fe200000000ff */
[----:B------:R0:W-:Y:S01]  /*12c50*/  @P6 STG.E.U8 desc[UR38][R8.64], R23 ;  /* 0x0000001708006986 */ /* 0x0001e2000c101126 */
[----:B------:R-:W-:-:S02]  /*12c60*/  IADD3 R10, P6, R11, R0, RZ ;  /* 0x000000000b0a7210 */ /* 0x000fc40007fde0ff */
[----:B------:R-:W-:Y:S01]  /*12c70*/  ISETP.LT.AND P3, PT, R37, UR7, !P0 ;  /* 0x0000000725007c0c */ /* 0x000fe2000c761270 */
[----:B------:R1:W-:Y:S01]  /*12c80*/  @P5 STG.E.U8 desc[UR38][R4.64], R17 ;  /* 0x0000001104005986 */ /* 0x0003e2000c101126 */
[----:B------:R-:W-:Y:S02]  /*12c90*/  IADD3 R6, P5, R13, R0, RZ ;  /* 0x000000000d067210 */ /* 0x000fe40007fbe0ff */
[----:B------:R-:W-:Y:S01]  /*12ca0*/  LEA.HI.X.SX32 R11, R11, R2, 0x1, P6 ;  /* 0x000000020b0b7211 */ /* 0x000fe200030f0eff */
[C---:B0-----:R-:W-:Y:S01]  /*12cb0*/  IMAD R9, R3.reuse, 0x4, R13 ;  /* 0x0000000403097824 */ /* 0x041fe200078e020d */
[----:B------:R-:W-:Y:S01]  /*12cc0*/  PRMT R21, R18, 0x7773, RZ ;  /* 0x0000777312157816 */ /* 0x000fe200000000ff */
[----:B------:R-:W-:Y:S02]  /*12cd0*/  VIADD R14, R20, 0xec ;  /* 0x000000ec140e7836 */ /* 0x000fe40000000000 */
[----:B-1----:R-:W-:Y:S01]  /*12ce0*/  IMAD R5, R3, 0x4, R9 ;  /* 0x0000000403057824 */ /* 0x002fe200078e0209 */
[----:B------:R-:W-:-:S02]  /*12cf0*/  ISETP.LT.AND P6, PT, R35, UR7, !P0 ;  /* 0x0000000723007c0c */ /* 0x000fc4000c7c1270 */
[----:B------:R-:W-:Y:S01]  /*12d00*/  LEA.HI.X.SX32 R7, R13, R2, 0x1, P5 ;  /* 0x000000020d077211 */ /* 0x000fe200028f0eff */
[----:B------:R-:W-:Y:S01]  /*12d10*/  IMAD R13, R3, 0x8, R5 ;  /* 0x00000008030d7824 */ /* 0x000fe200078e0205 */
[----:B------:R0:W-:Y:S01]  /*12d20*/  @P4 STG.E.U8 desc[UR38][R10.64], R21 ;  /* 0x000000150a004986 */ /* 0x0001e2000c101126 */
[----:B------:R-:W-:Y:S01]  /*12d30*/  PRMT R23, R15, 0x7770, RZ ;  /* 0x000077700f177816 */ /* 0x000fe200000000ff */
[----:B------:R-:W-:Y:S01]  /*12d40*/  VIADD R20, R20, 0xfc ;  /* 0x000000fc14147836 */ /* 0x000fe20000000000 */
[----:B------:R-:W-:Y:S01]  /*12d50*/  IADD3 R8, P4, R9, R0, RZ ;  /* 0x0000000009087210 */ /* 0x000fe20007f9e0ff */
[----:B------:R-:W-:Y:S01]  /*12d60*/  IMAD R17, R3, 0x4, R13 ;  /* 0x0000000403117824 */ /* 0x000fe200078e020d */
[----:B------:R-:W-:Y:S01]  /*12d70*/  PRMT R25, R19, 0x7770, RZ ;  /* 0x0000777013197816 */ /* 0x000fe200000000ff */
[----:B------:R1:W-:Y:S01]  /*12d80*/  @P3 STG.E.U8 desc[UR38][R6.64], R23 ;  /* 0x0000001706003986 */ /* 0x0003e2000c101126 */
[----:B------:R-:W-:Y:S01]  /*12d90*/  LEA.HI.X.SX32 R9, R9, R2, 0x1, P4 ;  /* 0x0000000209097211 */ /* 0x000fe200020f0eff */
[-C--:B0-----:R-:W-:Y:S01]  /*12da0*/  IMAD R11, R14, R3.reuse, RZ ;  /* 0x000000030e0b7224 */ /* 0x081fe200078e02ff */
[----:B------:R-:W-:Y:S01]  /*12db0*/  IADD3 R4, P3, R5, R0, RZ ;  /* 0x0000000005047210 */ /* 0x000fe20007f7e0ff */
[----:B------:R-:W-:-:S02]  /*12dc0*/  IMAD R21, R20, R3, RZ ;  /* 0x0000000314157224 */ /* 0x000fc400078e02ff */
[----:B------:R-:W-:Y:S01]  /*12dd0*/  IMAD R3, R3, 0x4, R17 ;  /* 0x0000000403037824 */ /* 0x000fe200078e0211 */
[----:B------:R-:W-:Y:S01]  /*12de0*/  IADD3 R10, P4, R11, R0, RZ ;  /* 0x000000000b0a7210 */ /* 0x000fe20007f9e0ff */
[----:B------:R0:W-:Y:S01]  /*12df0*/  @P6 STG.E.U8 desc[UR38][R8.64], R25 ;  /* 0x0000001908006986 */ /* 0x0001e2000c101126 */
[-C--:B------:R-:W-:Y:S02]  /*12e00*/  LEA.HI.X.SX32 R5, R5, R2.reuse, 0x1, P3 ;  /* 0x0000000205057211 */ /* 0x080fe400018f0eff */
[----:B------:R-:W-:Y:S02]  /*12e10*/  LEA.HI.X.SX32 R11, R11, R2, 0x1, P4 ;  /* 0x000000020b0b7211 */ /* 0x000fe400020f0eff */
[-C--:B-1----:R-:W-:Y:S02]  /*12e20*/  IADD3 R6, P4, R13, R0.reuse, RZ ;  /* 0x000000000d067210 */ /* 0x082fe40007f9e0ff */
[----:B------:R-:W-:Y:S02]  /*12e30*/  IADD3 R12, P6, R17, R0, RZ ;  /* 0x00000000110c7210 */ /* 0x000fe40007fde0ff */
[----:B------:R-:W-:-:S02]  /*12e40*/  ISETP.LT.AND P5, PT, R33, UR7, !P0 ;  /* 0x0000000721007c0c */ /* 0x000fc4000c7a1270 */
[----:B0-----:R-:W-:Y:S02]  /*12e50*/  IADD3 R8, P3, R3, R0, RZ ;  /* 0x0000000003087210 */ /* 0x001fe40007f7e0ff */
[-C--:B------:R-:W-:Y:S02]  /*12e60*/  LEA.HI.X.SX32 R7, R13, R2.reuse, 0x1, P4 ;  /* 0x000000020d077211 */ /* 0x080fe400020f0eff */
[----:B------:R-:W-:Y:S02]  /*12e70*/  ISETP.LT.AND P4, PT, R14, UR7, !P0 ;  /* 0x000000070e007c0c */ /* 0x000fe4000c781270 */
[-C--:B------:R-:W-:Y:S02]  /*12e80*/  LEA.HI.X.SX32 R13, R17, R2.reuse, 0x1, P6 ;  /* 0x00000002110d7211 */ /* 0x080fe400030f0eff */
[----:B------:R-:W-:Y:S02]  /*12e90*/  LEA.HI.X.SX32 R9, R3, R2, 0x1, P3 ;  /* 0x0000000203097211 */ /* 0x000fe400018f0eff */
[----:B------:R-:W-:-:S02]  /*12ea0*/  IADD3 R16, P6, R21, R0, RZ ;  /* 0x0000000015107210 */ /* 0x000fc40007fde0ff */
[----:B------:R-:W-:Y:S02]  /*12eb0*/  ISETP.LT.AND P3, PT, R27, UR7, !P0 ;  /* 0x000000071b007c0c */ /* 0x000fe4000c761270 */
[----:B------:R-:W-:Y:S02]  /*12ec0*/  ISETP.LT.AND P0, PT, R20, UR7, !P0 ;  /* 0x0000000714007c0c */ /* 0x000fe4000c701270 */
[----:B------:R-:W-:Y:S02]  /*12ed0*/  LEA.HI.X.SX32 R17, R21, R2, 0x1, P6 ;  /* 0x0000000215117211 */ /* 0x000fe400030f0eff */
[C---:B------:R-:W-:Y:S02]  /*12ee0*/  PRMT R3, R15.reuse, 0x7773, RZ ;  /* 0x000077730f037816 */ /* 0x040fe400000000ff */
[C---:B------:R-:W-:Y:S02]  /*12ef0*/  PRMT R21, R15.reuse, 0x7772, RZ ;  /* 0x000077720f157816 */ /* 0x040fe400000000ff */
[----:B------:R-:W-:-:S02]  /*12f00*/  PRMT R15, R15, 0x7771, RZ ;  /* 0x000077710f0f7816 */ /* 0x000fc400000000ff */
[C---:B------:R-:W-:Y:S02]  /*12f10*/  PRMT R25, R19.reuse, 0x7771, RZ ;  /* 0x0000777113197816 */ /* 0x040fe400000000ff */
[C---:B------:R-:W-:Y:S02]  /*12f20*/  PRMT R23, R19.reuse, 0x7773, RZ ;  /* 0x0000777313177816 */ /* 0x040fe400000000ff */
[----:B------:R-:W-:Y:S01]  /*12f30*/  PRMT R19, R19, 0x7772, RZ ;  /* 0x0000777213137816 */ /* 0x000fe200000000ff */
[----:B------:R0:W-:Y:S04]  /*12f40*/  @P5 STG.E.U8 desc[UR38][R4.64], R15 ;  /* 0x0000000f04005986 */ /* 0x0001e8000c101126 */
[----:B------:R0:W-:Y:S04]  /*12f50*/  @P4 STG.E.U8 desc[UR38][R10.64], R25 ;  /* 0x000000190a004986 */ /* 0x0001e8000c101126 */
[----:B------:R0:W-:Y:S04]  /*12f60*/  @P3 STG.E.U8 desc[UR38][R6.64], R21 ;  /* 0x0000001506003986 */ /* 0x0001e8000c101126 */
[----:B------:R0:W-:Y:S04]  /*12f70*/  @P2 STG.E.U8 desc[UR38][R12.64], R19 ;  /* 0x000000130c002986 */ /* 0x0001e8000c101126 */
[----:B------:R0:W-:Y:S01]  /*12f80*/  @P1 STG.E.U8 desc[UR38][R8.64], R3 ;  /* 0x0000000308001986 */ /* 0x0001e2000c101126 */
[----:B------:R-:W-:Y:S05]  /*12f90*/  @!P0 EXIT ;  /* 0x000000000000894d */ /* 0x000fea0003800000 */
[----:B------:R-:W-:Y:S01]  /*12fa0*/  STG.E.U8 desc[UR38][R16.64], R23 ;  /* 0x0000001710007986 */ /* 0x000fe2000c101126 */
[----:B------:R-:W-:Y:S05]  /*12fb0*/  EXIT ;  /* 0x000000000000794d */ /* 0x000fea0003800000 */
.L_x_2:
[----:B------:R-:W-:-:S00]  /*12fc0*/  BRA `(.L_x_2) ;  /* 0xfffffffc00fc7947 */ /* 0x000fc0000383ffff */
[----:B------:R-:W-:-:S00]  /*12fd0*/  NOP ;  /* 0x0000000000007918 */ /* 0x000fc00000000000 */
        /* <DEDUP_REMOVED lines=10> */
.L_x_3:


//--------------------- .nv.shared.matmul_kernel  --------------------------
	.section	.nv.shared.matmul_kernel,"aw",@nobits
	.sectionflags	@""
	.align	16
	.zero		1024


//--------------------- .nv.shared.reserved.0     --------------------------
	.section	.nv.shared.reserved.0,"aw",@nobits
	.weak		__nv_reservedSMEM_offset_0_alias
	.size		__nv_reservedSMEM_offset_0_alias, 0, 0
	.other		__nv_reservedSMEM_offset_0_alias,@"STO_CUDA_RESERVED_SHARED STV_DEFAULT"
__nv_reservedSMEM_offset_0_alias:
	.zero		0


//--------------------- .nv.constant0.matmul_kernel --------------------------
	.section	.nv.constant0.matmul_kernel,"a",@progbits
	.sectionflags	@""
	.align	4
.nv.constant0.matmul_kernel:
	.zero		608


//--------------------- SYMBOLS --------------------------

	.type		.nv.reservedSmem.offset0,@object
	.size		.nv.reservedSmem.offset0,0x4
